//
// Generated by NVIDIA NVVM Compiler
//
// Compiler Build ID: CL-36424714
// Cuda compilation tools, release 13.0, V13.0.88
// Based on NVVM 20.0.0
//

.version 9.0
.target sm_100
.address_size 64

	// .globl	_Z16bmv4_bin_bin_binPKhS0_PhPKiS3_i
// _ZZ20bmv4_bin_bin_bin_newPKhS0_PhPKiS3_iE8A_shared has been demoted
// _ZZ20bmv4_bin_bin_bin_newPKhS0_PhPKiS3_iE8B_shared has been demoted
// _ZZ25bmv4_bin_bin_bin_new_1024PKhS0_PhPKiS3_iE8A_shared has been demoted
// _ZZ25bmv4_bin_bin_bin_new_1024PKhS0_PhPKiS3_iE8B_shared has been demoted
// _ZZ18bmv4_bin_full_fullPKhPKfPfPKiS5_iE8shared_B has been demoted
// _ZZ18bmv8_bin_full_fullPKhPKfPfPKiS5_iE8shared_B has been demoted
// _ZZ19bmv16_bin_full_fullPKtPKfPfPKiS5_iE8shared_B has been demoted
// _ZZ19bmv32_bin_full_fullPKjPKfPfPKiS5_iE8shared_B has been demoted

.visible .entry _Z16bmv4_bin_bin_binPKhS0_PhPKiS3_i(
	.param .u64 .ptr .align 1 _Z16bmv4_bin_bin_binPKhS0_PhPKiS3_i_param_0,
	.param .u64 .ptr .align 1 _Z16bmv4_bin_bin_binPKhS0_PhPKiS3_i_param_1,
	.param .u64 .ptr .align 1 _Z16bmv4_bin_bin_binPKhS0_PhPKiS3_i_param_2,
	.param .u64 .ptr .align 1 _Z16bmv4_bin_bin_binPKhS0_PhPKiS3_i_param_3,
	.param .u64 .ptr .align 1 _Z16bmv4_bin_bin_binPKhS0_PhPKiS3_i_param_4,
	.param .u32 _Z16bmv4_bin_bin_binPKhS0_PhPKiS3_i_param_5
)
{
	.reg .pred 	%p<16>;
	.reg .b16 	%rs<80>;
	.reg .b32 	%r<156>;
	.reg .b64 	%rd<107>;

	ld.param.u64 	%rd8, [_Z16bmv4_bin_bin_binPKhS0_PhPKiS3_i_param_0];
	ld.param.u64 	%rd9, [_Z16bmv4_bin_bin_binPKhS0_PhPKiS3_i_param_1];
	ld.param.u64 	%rd6, [_Z16bmv4_bin_bin_binPKhS0_PhPKiS3_i_param_2];
	ld.param.u64 	%rd7, [_Z16bmv4_bin_bin_binPKhS0_PhPKiS3_i_param_3];
	ld.param.u64 	%rd10, [_Z16bmv4_bin_bin_binPKhS0_PhPKiS3_i_param_4];
	ld.param.u32 	%r31, [_Z16bmv4_bin_bin_binPKhS0_PhPKiS3_i_param_5];
	cvta.to.global.u64 	%rd1, %rd9;
	cvta.to.global.u64 	%rd2, %rd10;
	cvta.to.global.u64 	%rd3, %rd8;
	mov.u32 	%r32, %ctaid.x;
	mov.u32 	%r33, %nctaid.x;
	mov.u32 	%r34, %nctaid.y;
	mov.u32 	%r35, %ctaid.y;
	mov.u32 	%r36, %ctaid.z;
	mad.lo.s32 	%r37, %r32, %r33, %r35;
	mad.lo.s32 	%r38, %r37, %r34, %r36;
	// begin inline asm
	mov.u32 %r30, %laneid;
	// end inline asm
	shl.b32 	%r2, %r38, 3;
	shr.u32 	%r3, %r30, 2;
	add.s32 	%r4, %r3, %r2;
	setp.ge.s32 	%p3, %r4, %r31;
	@%p3 bra 	$L__BB0_15;
	cvta.to.global.u64 	%rd11, %rd7;
	mul.wide.s32 	%rd12, %r4, 4;
	add.s64 	%rd13, %rd11, %rd12;
	ld.global.nc.u32 	%r39, [%rd13];
	ld.global.nc.u32 	%r5, [%rd13+4];
	sub.s32 	%r6, %r5, %r39;
	shl.b32 	%r40, %r39, 2;
	cvt.s64.s32 	%rd4, %r40;
	cvt.s64.s32 	%rd5, %r39;
	setp.lt.s32 	%p5, %r6, 1;
	mov.pred 	%p15, 0;
	@%p5 bra 	$L__BB0_14;
	cvt.u32.u64 	%r43, %rd5;
	and.b32  	%r7, %r30, 3;
	and.b32  	%r8, %r6, 7;
	sub.s32 	%r44, %r43, %r5;
	setp.gt.u32 	%p6, %r44, -8;
	mov.b32 	%r150, 0;
	mov.u32 	%r155, %r150;
	@%p6 bra 	$L__BB0_5;
	and.b32  	%r150, %r6, 2147483640;
	mov.b32 	%r144, 0;
	mov.u32 	%r155, %r144;
$L__BB0_4:
	.pragma "nounroll";
	shl.b32 	%r46, %r144, 2;
	or.b32  	%r47, %r46, %r7;
	cvt.u64.u32 	%rd14, %r47;
	add.s64 	%rd15, %rd14, %rd4;
	add.s64 	%rd16, %rd3, %rd15;
	ld.global.nc.u8 	%rs1, [%rd16];
	cvt.u16.u8 	%rs2, %rs1;
	cvt.u64.u32 	%rd17, %r144;
	add.s64 	%rd18, %rd17, %rd5;
	shl.b64 	%rd19, %rd18, 2;
	add.s64 	%rd20, %rd2, %rd19;
	ld.global.nc.u32 	%r48, [%rd20];
	cvt.s64.s32 	%rd21, %r48;
	add.s64 	%rd22, %rd1, %rd21;
	ld.global.nc.u8 	%rs3, [%rd22];
	cvt.u16.u8 	%rs4, %rs3;
	and.b16  	%rs5, %rs4, %rs2;
	cvt.u32.u16 	%r49, %rs5;
	and.b32  	%r50, %r49, 255;
	popc.b32 	%r51, %r50;
	add.s32 	%r52, %r155, %r51;
	ld.global.nc.u8 	%rs6, [%rd16+4];
	cvt.u16.u8 	%rs7, %rs6;
	ld.global.nc.u32 	%r53, [%rd20+4];
	cvt.s64.s32 	%rd23, %r53;
	add.s64 	%rd24, %rd1, %rd23;
	ld.global.nc.u8 	%rs8, [%rd24];
	cvt.u16.u8 	%rs9, %rs8;
	and.b16  	%rs10, %rs9, %rs7;
	cvt.u32.u16 	%r54, %rs10;
	and.b32  	%r55, %r54, 255;
	popc.b32 	%r56, %r55;
	add.s32 	%r57, %r52, %r56;
	add.s32 	%r58, %r47, 8;
	cvt.u64.u32 	%rd25, %r58;
	add.s64 	%rd26, %rd25, %rd4;
	add.s64 	%rd27, %rd3, %rd26;
	ld.global.nc.u8 	%rs11, [%rd27];
	cvt.u16.u8 	%rs12, %rs11;
	ld.global.nc.u32 	%r59, [%rd20+8];
	cvt.s64.s32 	%rd28, %r59;
	add.s64 	%rd29, %rd1, %rd28;
	ld.global.nc.u8 	%rs13, [%rd29];
	cvt.u16.u8 	%rs14, %rs13;
	and.b16  	%rs15, %rs14, %rs12;
	cvt.u32.u16 	%r60, %rs15;
	and.b32  	%r61, %r60, 255;
	popc.b32 	%r62, %r61;
	add.s32 	%r63, %r57, %r62;
	add.s32 	%r64, %r47, 12;
	cvt.u64.u32 	%rd30, %r64;
	add.s64 	%rd31, %rd30, %rd4;
	add.s64 	%rd32, %rd3, %rd31;
	ld.global.nc.u8 	%rs16, [%rd32];
	cvt.u16.u8 	%rs17, %rs16;
	ld.global.nc.u32 	%r65, [%rd20+12];
	cvt.s64.s32 	%rd33, %r65;
	add.s64 	%rd34, %rd1, %rd33;
	ld.global.nc.u8 	%rs18, [%rd34];
	cvt.u16.u8 	%rs19, %rs18;
	and.b16  	%rs20, %rs19, %rs17;
	cvt.u32.u16 	%r66, %rs20;
	and.b32  	%r67, %r66, 255;
	popc.b32 	%r68, %r67;
	add.s32 	%r69, %r63, %r68;
	add.s32 	%r70, %r47, 16;
	cvt.u64.u32 	%rd35, %r70;
	add.s64 	%rd36, %rd35, %rd4;
	add.s64 	%rd37, %rd3, %rd36;
	ld.global.nc.u8 	%rs21, [%rd37];
	cvt.u16.u8 	%rs22, %rs21;
	ld.global.nc.u32 	%r71, [%rd20+16];
	cvt.s64.s32 	%rd38, %r71;
	add.s64 	%rd39, %rd1, %rd38;
	ld.global.nc.u8 	%rs23, [%rd39];
	cvt.u16.u8 	%rs24, %rs23;
	and.b16  	%rs25, %rs24, %rs22;
	cvt.u32.u16 	%r72, %rs25;
	and.b32  	%r73, %r72, 255;
	popc.b32 	%r74, %r73;
	add.s32 	%r75, %r69, %r74;
	add.s32 	%r76, %r47, 20;
	cvt.u64.u32 	%rd40, %r76;
	add.s64 	%rd41, %rd40, %rd4;
	add.s64 	%rd42, %rd3, %rd41;
	ld.global.nc.u8 	%rs26, [%rd42];
	cvt.u16.u8 	%rs27, %rs26;
	ld.global.nc.u32 	%r77, [%rd20+20];
	cvt.s64.s32 	%rd43, %r77;
	add.s64 	%rd44, %rd1, %rd43;
	ld.global.nc.u8 	%rs28, [%rd44];
	cvt.u16.u8 	%rs29, %rs28;
	and.b16  	%rs30, %rs29, %rs27;
	cvt.u32.u16 	%r78, %rs30;
	and.b32  	%r79, %r78, 255;
	popc.b32 	%r80, %r79;
	add.s32 	%r81, %r75, %r80;
	add.s32 	%r82, %r47, 24;
	cvt.u64.u32 	%rd45, %r82;
	add.s64 	%rd46, %rd45, %rd4;
	add.s64 	%rd47, %rd3, %rd46;
	ld.global.nc.u8 	%rs31, [%rd47];
	cvt.u16.u8 	%rs32, %rs31;
	ld.global.nc.u32 	%r83, [%rd20+24];
	cvt.s64.s32 	%rd48, %r83;
	add.s64 	%rd49, %rd1, %rd48;
	ld.global.nc.u8 	%rs33, [%rd49];
	cvt.u16.u8 	%rs34, %rs33;
	and.b16  	%rs35, %rs34, %rs32;
	cvt.u32.u16 	%r84, %rs35;
	and.b32  	%r85, %r84, 255;
	popc.b32 	%r86, %r85;
	add.s32 	%r87, %r81, %r86;
	add.s32 	%r88, %r47, 28;
	cvt.u64.u32 	%rd50, %r88;
	add.s64 	%rd51, %rd50, %rd4;
	add.s64 	%rd52, %rd3, %rd51;
	ld.global.nc.u8 	%rs36, [%rd52];
	cvt.u16.u8 	%rs37, %rs36;
	ld.global.nc.u32 	%r89, [%rd20+28];
	cvt.s64.s32 	%rd53, %r89;
	add.s64 	%rd54, %rd1, %rd53;
	ld.global.nc.u8 	%rs38, [%rd54];
	cvt.u16.u8 	%rs39, %rs38;
	and.b16  	%rs40, %rs39, %rs37;
	cvt.u32.u16 	%r90, %rs40;
	and.b32  	%r91, %r90, 255;
	popc.b32 	%r92, %r91;
	add.s32 	%r155, %r87, %r92;
	add.s32 	%r144, %r144, 8;
	setp.ne.s32 	%p7, %r144, %r150;
	@%p7 bra 	$L__BB0_4;
$L__BB0_5:
	setp.eq.s32 	%p8, %r8, 0;
	@%p8 bra 	$L__BB0_13;
	and.b32  	%r17, %r6, 3;
	setp.lt.u32 	%p9, %r8, 4;
	@%p9 bra 	$L__BB0_8;
	shl.b32 	%r94, %r150, 2;
	or.b32  	%r95, %r94, %r7;
	cvt.u64.u32 	%rd55, %r95;
	add.s64 	%rd56, %rd55, %rd4;
	add.s64 	%rd57, %rd3, %rd56;
	ld.global.nc.u8 	%rs41, [%rd57];
	cvt.u16.u8 	%rs42, %rs41;
	cvt.u64.u32 	%rd58, %r150;
	add.s64 	%rd59, %rd58, %rd5;
	shl.b64 	%rd60, %rd59, 2;
	add.s64 	%rd61, %rd2, %rd60;
	ld.global.nc.u32 	%r96, [%rd61];
	cvt.s64.s32 	%rd62, %r96;
	add.s64 	%rd63, %rd1, %rd62;
	ld.global.nc.u8 	%rs43, [%rd63];
	cvt.u16.u8 	%rs44, %rs43;
	and.b16  	%rs45, %rs44, %rs42;
	cvt.u32.u16 	%r97, %rs45;
	and.b32  	%r98, %r97, 255;
	popc.b32 	%r99, %r98;
	add.s32 	%r100, %r155, %r99;
	add.s32 	%r101, %r95, 4;
	cvt.u64.u32 	%rd64, %r101;
	add.s64 	%rd65, %rd64, %rd4;
	add.s64 	%rd66, %rd3, %rd65;
	ld.global.nc.u8 	%rs46, [%rd66];
	cvt.u16.u8 	%rs47, %rs46;
	ld.global.nc.u32 	%r102, [%rd61+4];
	cvt.s64.s32 	%rd67, %r102;
	add.s64 	%rd68, %rd1, %rd67;
	ld.global.nc.u8 	%rs48, [%rd68];
	cvt.u16.u8 	%rs49, %rs48;
	and.b16  	%rs50, %rs49, %rs47;
	cvt.u32.u16 	%r103, %rs50;
	and.b32  	%r104, %r103, 255;
	popc.b32 	%r105, %r104;
	add.s32 	%r106, %r100, %r105;
	add.s32 	%r107, %r95, 8;
	cvt.u64.u32 	%rd69, %r107;
	add.s64 	%rd70, %rd69, %rd4;
	add.s64 	%rd71, %rd3, %rd70;
	ld.global.nc.u8 	%rs51, [%rd71];
	cvt.u16.u8 	%rs52, %rs51;
	ld.global.nc.u32 	%r108, [%rd61+8];
	cvt.s64.s32 	%rd72, %r108;
	add.s64 	%rd73, %rd1, %rd72;
	ld.global.nc.u8 	%rs53, [%rd73];
	cvt.u16.u8 	%rs54, %rs53;
	and.b16  	%rs55, %rs54, %rs52;
	cvt.u32.u16 	%r109, %rs55;
	and.b32  	%r110, %r109, 255;
	popc.b32 	%r111, %r110;
	add.s32 	%r112, %r106, %r111;
	add.s32 	%r113, %r95, 12;
	cvt.u64.u32 	%rd74, %r113;
	add.s64 	%rd75, %rd74, %rd4;
	add.s64 	%rd76, %rd3, %rd75;
	ld.global.nc.u8 	%rs56, [%rd76];
	cvt.u16.u8 	%rs57, %rs56;
	ld.global.nc.u32 	%r114, [%rd61+12];
	cvt.s64.s32 	%rd77, %r114;
	add.s64 	%rd78, %rd1, %rd77;
	ld.global.nc.u8 	%rs58, [%rd78];
	cvt.u16.u8 	%rs59, %rs58;
	and.b16  	%rs60, %rs59, %rs57;
	cvt.u32.u16 	%r115, %rs60;
	and.b32  	%r116, %r115, 255;
	popc.b32 	%r117, %r116;
	add.s32 	%r155, %r112, %r117;
	add.s32 	%r150, %r150, 4;
$L__BB0_8:
	setp.eq.s32 	%p10, %r17, 0;
	@%p10 bra 	$L__BB0_13;
	setp.eq.s32 	%p11, %r17, 1;
	@%p11 bra 	$L__BB0_11;
	shl.b32 	%r119, %r150, 2;
	or.b32  	%r120, %r119, %r7;
	cvt.u64.u32 	%rd79, %r120;
	add.s64 	%rd80, %rd79, %rd4;
	add.s64 	%rd81, %rd3, %rd80;
	ld.global.nc.u8 	%rs61, [%rd81];
	cvt.u16.u8 	%rs62, %rs61;
	cvt.u64.u32 	%rd82, %r150;
	add.s64 	%rd83, %rd82, %rd5;
	shl.b64 	%rd84, %rd83, 2;
	add.s64 	%rd85, %rd2, %rd84;
	ld.global.nc.u32 	%r121, [%rd85];
	cvt.s64.s32 	%rd86, %r121;
	add.s64 	%rd87, %rd1, %rd86;
	ld.global.nc.u8 	%rs63, [%rd87];
	cvt.u16.u8 	%rs64, %rs63;
	and.b16  	%rs65, %rs64, %rs62;
	cvt.u32.u16 	%r122, %rs65;
	and.b32  	%r123, %r122, 255;
	popc.b32 	%r124, %r123;
	add.s32 	%r125, %r155, %r124;
	add.s32 	%r126, %r120, 4;
	cvt.u64.u32 	%rd88, %r126;
	add.s64 	%rd89, %rd88, %rd4;
	add.s64 	%rd90, %rd3, %rd89;
	ld.global.nc.u8 	%rs66, [%rd90];
	cvt.u16.u8 	%rs67, %rs66;
	ld.global.nc.u32 	%r127, [%rd85+4];
	cvt.s64.s32 	%rd91, %r127;
	add.s64 	%rd92, %rd1, %rd91;
	ld.global.nc.u8 	%rs68, [%rd92];
	cvt.u16.u8 	%rs69, %rs68;
	and.b16  	%rs70, %rs69, %rs67;
	cvt.u32.u16 	%r128, %rs70;
	and.b32  	%r129, %r128, 255;
	popc.b32 	%r130, %r129;
	add.s32 	%r155, %r125, %r130;
	add.s32 	%r150, %r150, 2;
$L__BB0_11:
	and.b32  	%r131, %r6, 1;
	setp.eq.b32 	%p12, %r131, 1;
	not.pred 	%p13, %p12;
	@%p13 bra 	$L__BB0_13;
	shl.b32 	%r132, %r150, 2;
	or.b32  	%r133, %r132, %r7;
	cvt.u64.u32 	%rd93, %r133;
	add.s64 	%rd94, %rd93, %rd4;
	add.s64 	%rd95, %rd3, %rd94;
	ld.global.nc.u8 	%rs71, [%rd95];
	cvt.u16.u8 	%rs72, %rs71;
	cvt.u64.u32 	%rd96, %r150;
	add.s64 	%rd97, %rd96, %rd5;
	shl.b64 	%rd98, %rd97, 2;
	add.s64 	%rd99, %rd2, %rd98;
	ld.global.nc.u32 	%r134, [%rd99];
	cvt.s64.s32 	%rd100, %r134;
	add.s64 	%rd101, %rd1, %rd100;
	ld.global.nc.u8 	%rs73, [%rd101];
	cvt.u16.u8 	%rs74, %rs73;
	and.b16  	%rs75, %rs74, %rs72;
	cvt.u32.u16 	%r135, %rs75;
	and.b32  	%r136, %r135, 255;
	popc.b32 	%r137, %r136;
	add.s32 	%r155, %r155, %r137;
$L__BB0_13:
	setp.ne.s32 	%p15, %r155, 0;
$L__BB0_14:
	mov.b32 	%r138, -1;
	vote.sync.ballot.b32 	%r139, %p15, %r138;
	brev.b32 	%r140, %r139;
	and.b32  	%r141, %r30, -4;
	sub.s32 	%r142, 28, %r141;
	shr.u32 	%r143, %r140, %r142;
	cvt.u64.u32 	%rd102, %r3;
	cvt.u64.u32 	%rd103, %r2;
	add.s64 	%rd104, %rd102, %rd103;
	cvta.to.global.u64 	%rd105, %rd6;
	add.s64 	%rd106, %rd105, %rd104;
	ld.global.u8 	%rs76, [%rd106];
	cvt.u16.u32 	%rs77, %r143;
	and.b16  	%rs78, %rs77, 15;
	or.b16  	%rs79, %rs78, %rs76;
	st.global.u8 	[%rd106], %rs79;
$L__BB0_15:
	ret;

}
	// .globl	_Z21bmv4_bin_bin_bin_1024PKhS0_PhPKiS3_i
.visible .entry _Z21bmv4_bin_bin_bin_1024PKhS0_PhPKiS3_i(
	.param .u64 .ptr .align 1 _Z21bmv4_bin_bin_bin_1024PKhS0_PhPKiS3_i_param_0,
	.param .u64 .ptr .align 1 _Z21bmv4_bin_bin_bin_1024PKhS0_PhPKiS3_i_param_1,
	.param .u64 .ptr .align 1 _Z21bmv4_bin_bin_bin_1024PKhS0_PhPKiS3_i_param_2,
	.param .u64 .ptr .align 1 _Z21bmv4_bin_bin_bin_1024PKhS0_PhPKiS3_i_param_3,
	.param .u64 .ptr .align 1 _Z21bmv4_bin_bin_bin_1024PKhS0_PhPKiS3_i_param_4,
	.param .u32 _Z21bmv4_bin_bin_bin_1024PKhS0_PhPKiS3_i_param_5
)
{
	.reg .pred 	%p<16>;
	.reg .b16 	%rs<80>;
	.reg .b32 	%r<160>;
	.reg .b64 	%rd<107>;

	ld.param.u64 	%rd8, [_Z21bmv4_bin_bin_bin_1024PKhS0_PhPKiS3_i_param_0];
	ld.param.u64 	%rd9, [_Z21bmv4_bin_bin_bin_1024PKhS0_PhPKiS3_i_param_1];
	ld.param.u64 	%rd6, [_Z21bmv4_bin_bin_bin_1024PKhS0_PhPKiS3_i_param_2];
	ld.param.u64 	%rd7, [_Z21bmv4_bin_bin_bin_1024PKhS0_PhPKiS3_i_param_3];
	ld.param.u64 	%rd10, [_Z21bmv4_bin_bin_bin_1024PKhS0_PhPKiS3_i_param_4];
	ld.param.u32 	%r31, [_Z21bmv4_bin_bin_bin_1024PKhS0_PhPKiS3_i_param_5];
	cvta.to.global.u64 	%rd1, %rd9;
	cvta.to.global.u64 	%rd2, %rd10;
	cvta.to.global.u64 	%rd3, %rd8;
	mov.u32 	%r32, %ctaid.x;
	mov.u32 	%r33, %nctaid.x;
	mov.u32 	%r34, %nctaid.y;
	mov.u32 	%r35, %ctaid.y;
	mov.u32 	%r36, %ctaid.z;
	mad.lo.s32 	%r37, %r32, %r33, %r35;
	mad.lo.s32 	%r38, %r37, %r34, %r36;
	mov.u32 	%r39, %tid.x;
	// begin inline asm
	mov.u32 %r30, %laneid;
	// end inline asm
	shl.b32 	%r40, %r38, 8;
	shr.u32 	%r41, %r39, 2;
	and.b32  	%r42, %r41, 248;
	or.b32  	%r2, %r40, %r42;
	shr.u32 	%r3, %r30, 2;
	add.s32 	%r4, %r3, %r2;
	setp.ge.s32 	%p3, %r4, %r31;
	@%p3 bra 	$L__BB1_15;
	cvta.to.global.u64 	%rd11, %rd7;
	mul.wide.s32 	%rd12, %r4, 4;
	add.s64 	%rd13, %rd11, %rd12;
	ld.global.nc.u32 	%r43, [%rd13];
	ld.global.nc.u32 	%r5, [%rd13+4];
	sub.s32 	%r6, %r5, %r43;
	shl.b32 	%r44, %r43, 2;
	cvt.s64.s32 	%rd4, %r44;
	cvt.s64.s32 	%rd5, %r43;
	setp.lt.s32 	%p5, %r6, 1;
	mov.pred 	%p15, 0;
	@%p5 bra 	$L__BB1_14;
	cvt.u32.u64 	%r47, %rd5;
	and.b32  	%r7, %r30, 3;
	and.b32  	%r8, %r6, 7;
	sub.s32 	%r48, %r47, %r5;
	setp.gt.u32 	%p6, %r48, -8;
	mov.b32 	%r154, 0;
	mov.u32 	%r159, %r154;
	@%p6 bra 	$L__BB1_5;
	and.b32  	%r154, %r6, 2147483640;
	mov.b32 	%r148, 0;
	mov.u32 	%r159, %r148;
$L__BB1_4:
	.pragma "nounroll";
	shl.b32 	%r50, %r148, 2;
	or.b32  	%r51, %r50, %r7;
	cvt.u64.u32 	%rd14, %r51;
	add.s64 	%rd15, %rd14, %rd4;
	add.s64 	%rd16, %rd3, %rd15;
	ld.global.nc.u8 	%rs1, [%rd16];
	cvt.u16.u8 	%rs2, %rs1;
	cvt.u64.u32 	%rd17, %r148;
	add.s64 	%rd18, %rd17, %rd5;
	shl.b64 	%rd19, %rd18, 2;
	add.s64 	%rd20, %rd2, %rd19;
	ld.global.nc.u32 	%r52, [%rd20];
	cvt.s64.s32 	%rd21, %r52;
	add.s64 	%rd22, %rd1, %rd21;
	ld.global.nc.u8 	%rs3, [%rd22];
	cvt.u16.u8 	%rs4, %rs3;
	and.b16  	%rs5, %rs4, %rs2;
	cvt.u32.u16 	%r53, %rs5;
	and.b32  	%r54, %r53, 255;
	popc.b32 	%r55, %r54;
	add.s32 	%r56, %r159, %r55;
	ld.global.nc.u8 	%rs6, [%rd16+4];
	cvt.u16.u8 	%rs7, %rs6;
	ld.global.nc.u32 	%r57, [%rd20+4];
	cvt.s64.s32 	%rd23, %r57;
	add.s64 	%rd24, %rd1, %rd23;
	ld.global.nc.u8 	%rs8, [%rd24];
	cvt.u16.u8 	%rs9, %rs8;
	and.b16  	%rs10, %rs9, %rs7;
	cvt.u32.u16 	%r58, %rs10;
	and.b32  	%r59, %r58, 255;
	popc.b32 	%r60, %r59;
	add.s32 	%r61, %r56, %r60;
	add.s32 	%r62, %r51, 8;
	cvt.u64.u32 	%rd25, %r62;
	add.s64 	%rd26, %rd25, %rd4;
	add.s64 	%rd27, %rd3, %rd26;
	ld.global.nc.u8 	%rs11, [%rd27];
	cvt.u16.u8 	%rs12, %rs11;
	ld.global.nc.u32 	%r63, [%rd20+8];
	cvt.s64.s32 	%rd28, %r63;
	add.s64 	%rd29, %rd1, %rd28;
	ld.global.nc.u8 	%rs13, [%rd29];
	cvt.u16.u8 	%rs14, %rs13;
	and.b16  	%rs15, %rs14, %rs12;
	cvt.u32.u16 	%r64, %rs15;
	and.b32  	%r65, %r64, 255;
	popc.b32 	%r66, %r65;
	add.s32 	%r67, %r61, %r66;
	add.s32 	%r68, %r51, 12;
	cvt.u64.u32 	%rd30, %r68;
	add.s64 	%rd31, %rd30, %rd4;
	add.s64 	%rd32, %rd3, %rd31;
	ld.global.nc.u8 	%rs16, [%rd32];
	cvt.u16.u8 	%rs17, %rs16;
	ld.global.nc.u32 	%r69, [%rd20+12];
	cvt.s64.s32 	%rd33, %r69;
	add.s64 	%rd34, %rd1, %rd33;
	ld.global.nc.u8 	%rs18, [%rd34];
	cvt.u16.u8 	%rs19, %rs18;
	and.b16  	%rs20, %rs19, %rs17;
	cvt.u32.u16 	%r70, %rs20;
	and.b32  	%r71, %r70, 255;
	popc.b32 	%r72, %r71;
	add.s32 	%r73, %r67, %r72;
	add.s32 	%r74, %r51, 16;
	cvt.u64.u32 	%rd35, %r74;
	add.s64 	%rd36, %rd35, %rd4;
	add.s64 	%rd37, %rd3, %rd36;
	ld.global.nc.u8 	%rs21, [%rd37];
	cvt.u16.u8 	%rs22, %rs21;
	ld.global.nc.u32 	%r75, [%rd20+16];
	cvt.s64.s32 	%rd38, %r75;
	add.s64 	%rd39, %rd1, %rd38;
	ld.global.nc.u8 	%rs23, [%rd39];
	cvt.u16.u8 	%rs24, %rs23;
	and.b16  	%rs25, %rs24, %rs22;
	cvt.u32.u16 	%r76, %rs25;
	and.b32  	%r77, %r76, 255;
	popc.b32 	%r78, %r77;
	add.s32 	%r79, %r73, %r78;
	add.s32 	%r80, %r51, 20;
	cvt.u64.u32 	%rd40, %r80;
	add.s64 	%rd41, %rd40, %rd4;
	add.s64 	%rd42, %rd3, %rd41;
	ld.global.nc.u8 	%rs26, [%rd42];
	cvt.u16.u8 	%rs27, %rs26;
	ld.global.nc.u32 	%r81, [%rd20+20];
	cvt.s64.s32 	%rd43, %r81;
	add.s64 	%rd44, %rd1, %rd43;
	ld.global.nc.u8 	%rs28, [%rd44];
	cvt.u16.u8 	%rs29, %rs28;
	and.b16  	%rs30, %rs29, %rs27;
	cvt.u32.u16 	%r82, %rs30;
	and.b32  	%r83, %r82, 255;
	popc.b32 	%r84, %r83;
	add.s32 	%r85, %r79, %r84;
	add.s32 	%r86, %r51, 24;
	cvt.u64.u32 	%rd45, %r86;
	add.s64 	%rd46, %rd45, %rd4;
	add.s64 	%rd47, %rd3, %rd46;
	ld.global.nc.u8 	%rs31, [%rd47];
	cvt.u16.u8 	%rs32, %rs31;
	ld.global.nc.u32 	%r87, [%rd20+24];
	cvt.s64.s32 	%rd48, %r87;
	add.s64 	%rd49, %rd1, %rd48;
	ld.global.nc.u8 	%rs33, [%rd49];
	cvt.u16.u8 	%rs34, %rs33;
	and.b16  	%rs35, %rs34, %rs32;
	cvt.u32.u16 	%r88, %rs35;
	and.b32  	%r89, %r88, 255;
	popc.b32 	%r90, %r89;
	add.s32 	%r91, %r85, %r90;
	add.s32 	%r92, %r51, 28;
	cvt.u64.u32 	%rd50, %r92;
	add.s64 	%rd51, %rd50, %rd4;
	add.s64 	%rd52, %rd3, %rd51;
	ld.global.nc.u8 	%rs36, [%rd52];
	cvt.u16.u8 	%rs37, %rs36;
	ld.global.nc.u32 	%r93, [%rd20+28];
	cvt.s64.s32 	%rd53, %r93;
	add.s64 	%rd54, %rd1, %rd53;
	ld.global.nc.u8 	%rs38, [%rd54];
	cvt.u16.u8 	%rs39, %rs38;
	and.b16  	%rs40, %rs39, %rs37;
	cvt.u32.u16 	%r94, %rs40;
	and.b32  	%r95, %r94, 255;
	popc.b32 	%r96, %r95;
	add.s32 	%r159, %r91, %r96;
	add.s32 	%r148, %r148, 8;
	setp.ne.s32 	%p7, %r148, %r154;
	@%p7 bra 	$L__BB1_4;
$L__BB1_5:
	setp.eq.s32 	%p8, %r8, 0;
	@%p8 bra 	$L__BB1_13;
	and.b32  	%r17, %r6, 3;
	setp.lt.u32 	%p9, %r8, 4;
	@%p9 bra 	$L__BB1_8;
	shl.b32 	%r98, %r154, 2;
	or.b32  	%r99, %r98, %r7;
	cvt.u64.u32 	%rd55, %r99;
	add.s64 	%rd56, %rd55, %rd4;
	add.s64 	%rd57, %rd3, %rd56;
	ld.global.nc.u8 	%rs41, [%rd57];
	cvt.u16.u8 	%rs42, %rs41;
	cvt.u64.u32 	%rd58, %r154;
	add.s64 	%rd59, %rd58, %rd5;
	shl.b64 	%rd60, %rd59, 2;
	add.s64 	%rd61, %rd2, %rd60;
	ld.global.nc.u32 	%r100, [%rd61];
	cvt.s64.s32 	%rd62, %r100;
	add.s64 	%rd63, %rd1, %rd62;
	ld.global.nc.u8 	%rs43, [%rd63];
	cvt.u16.u8 	%rs44, %rs43;
	and.b16  	%rs45, %rs44, %rs42;
	cvt.u32.u16 	%r101, %rs45;
	and.b32  	%r102, %r101, 255;
	popc.b32 	%r103, %r102;
	add.s32 	%r104, %r159, %r103;
	add.s32 	%r105, %r99, 4;
	cvt.u64.u32 	%rd64, %r105;
	add.s64 	%rd65, %rd64, %rd4;
	add.s64 	%rd66, %rd3, %rd65;
	ld.global.nc.u8 	%rs46, [%rd66];
	cvt.u16.u8 	%rs47, %rs46;
	ld.global.nc.u32 	%r106, [%rd61+4];
	cvt.s64.s32 	%rd67, %r106;
	add.s64 	%rd68, %rd1, %rd67;
	ld.global.nc.u8 	%rs48, [%rd68];
	cvt.u16.u8 	%rs49, %rs48;
	and.b16  	%rs50, %rs49, %rs47;
	cvt.u32.u16 	%r107, %rs50;
	and.b32  	%r108, %r107, 255;
	popc.b32 	%r109, %r108;
	add.s32 	%r110, %r104, %r109;
	add.s32 	%r111, %r99, 8;
	cvt.u64.u32 	%rd69, %r111;
	add.s64 	%rd70, %rd69, %rd4;
	add.s64 	%rd71, %rd3, %rd70;
	ld.global.nc.u8 	%rs51, [%rd71];
	cvt.u16.u8 	%rs52, %rs51;
	ld.global.nc.u32 	%r112, [%rd61+8];
	cvt.s64.s32 	%rd72, %r112;
	add.s64 	%rd73, %rd1, %rd72;
	ld.global.nc.u8 	%rs53, [%rd73];
	cvt.u16.u8 	%rs54, %rs53;
	and.b16  	%rs55, %rs54, %rs52;
	cvt.u32.u16 	%r113, %rs55;
	and.b32  	%r114, %r113, 255;
	popc.b32 	%r115, %r114;
	add.s32 	%r116, %r110, %r115;
	add.s32 	%r117, %r99, 12;
	cvt.u64.u32 	%rd74, %r117;
	add.s64 	%rd75, %rd74, %rd4;
	add.s64 	%rd76, %rd3, %rd75;
	ld.global.nc.u8 	%rs56, [%rd76];
	cvt.u16.u8 	%rs57, %rs56;
	ld.global.nc.u32 	%r118, [%rd61+12];
	cvt.s64.s32 	%rd77, %r118;
	add.s64 	%rd78, %rd1, %rd77;
	ld.global.nc.u8 	%rs58, [%rd78];
	cvt.u16.u8 	%rs59, %rs58;
	and.b16  	%rs60, %rs59, %rs57;
	cvt.u32.u16 	%r119, %rs60;
	and.b32  	%r120, %r119, 255;
	popc.b32 	%r121, %r120;
	add.s32 	%r159, %r116, %r121;
	add.s32 	%r154, %r154, 4;
$L__BB1_8:
	setp.eq.s32 	%p10, %r17, 0;
	@%p10 bra 	$L__BB1_13;
	setp.eq.s32 	%p11, %r17, 1;
	@%p11 bra 	$L__BB1_11;
	shl.b32 	%r123, %r154, 2;
	or.b32  	%r124, %r123, %r7;
	cvt.u64.u32 	%rd79, %r124;
	add.s64 	%rd80, %rd79, %rd4;
	add.s64 	%rd81, %rd3, %rd80;
	ld.global.nc.u8 	%rs61, [%rd81];
	cvt.u16.u8 	%rs62, %rs61;
	cvt.u64.u32 	%rd82, %r154;
	add.s64 	%rd83, %rd82, %rd5;
	shl.b64 	%rd84, %rd83, 2;
	add.s64 	%rd85, %rd2, %rd84;
	ld.global.nc.u32 	%r125, [%rd85];
	cvt.s64.s32 	%rd86, %r125;
	add.s64 	%rd87, %rd1, %rd86;
	ld.global.nc.u8 	%rs63, [%rd87];
	cvt.u16.u8 	%rs64, %rs63;
	and.b16  	%rs65, %rs64, %rs62;
	cvt.u32.u16 	%r126, %rs65;
	and.b32  	%r127, %r126, 255;
	popc.b32 	%r128, %r127;
	add.s32 	%r129, %r159, %r128;
	add.s32 	%r130, %r124, 4;
	cvt.u64.u32 	%rd88, %r130;
	add.s64 	%rd89, %rd88, %rd4;
	add.s64 	%rd90, %rd3, %rd89;
	ld.global.nc.u8 	%rs66, [%rd90];
	cvt.u16.u8 	%rs67, %rs66;
	ld.global.nc.u32 	%r131, [%rd85+4];
	cvt.s64.s32 	%rd91, %r131;
	add.s64 	%rd92, %rd1, %rd91;
	ld.global.nc.u8 	%rs68, [%rd92];
	cvt.u16.u8 	%rs69, %rs68;
	and.b16  	%rs70, %rs69, %rs67;
	cvt.u32.u16 	%r132, %rs70;
	and.b32  	%r133, %r132, 255;
	popc.b32 	%r134, %r133;
	add.s32 	%r159, %r129, %r134;
	add.s32 	%r154, %r154, 2;
$L__BB1_11:
	and.b32  	%r135, %r6, 1;
	setp.eq.b32 	%p12, %r135, 1;
	not.pred 	%p13, %p12;
	@%p13 bra 	$L__BB1_13;
	shl.b32 	%r136, %r154, 2;
	or.b32  	%r137, %r136, %r7;
	cvt.u64.u32 	%rd93, %r137;
	add.s64 	%rd94, %rd93, %rd4;
	add.s64 	%rd95, %rd3, %rd94;
	ld.global.nc.u8 	%rs71, [%rd95];
	cvt.u16.u8 	%rs72, %rs71;
	cvt.u64.u32 	%rd96, %r154;
	add.s64 	%rd97, %rd96, %rd5;
	shl.b64 	%rd98, %rd97, 2;
	add.s64 	%rd99, %rd2, %rd98;
	ld.global.nc.u32 	%r138, [%rd99];
	cvt.s64.s32 	%rd100, %r138;
	add.s64 	%rd101, %rd1, %rd100;
	ld.global.nc.u8 	%rs73, [%rd101];
	cvt.u16.u8 	%rs74, %rs73;
	and.b16  	%rs75, %rs74, %rs72;
	cvt.u32.u16 	%r139, %rs75;
	and.b32  	%r140, %r139, 255;
	popc.b32 	%r141, %r140;
	add.s32 	%r159, %r159, %r141;
$L__BB1_13:
	setp.ne.s32 	%p15, %r159, 0;
$L__BB1_14:
	mov.b32 	%r142, -1;
	vote.sync.ballot.b32 	%r143, %p15, %r142;
	brev.b32 	%r144, %r143;
	and.b32  	%r145, %r30, -4;
	sub.s32 	%r146, 28, %r145;
	shr.u32 	%r147, %r144, %r146;
	cvt.u64.u32 	%rd102, %r3;
	cvt.u64.u32 	%rd103, %r2;
	add.s64 	%rd104, %rd102, %rd103;
	cvta.to.global.u64 	%rd105, %rd6;
	add.s64 	%rd106, %rd105, %rd104;
	ld.global.u8 	%rs76, [%rd106];
	cvt.u16.u32 	%rs77, %r147;
	and.b16  	%rs78, %rs77, 15;
	or.b16  	%rs79, %rs78, %rs76;
	st.global.u8 	[%rd106], %rs79;
$L__BB1_15:
	ret;

}
	// .globl	_Z20bmv4_bin_bin_bin_newPKhS0_PhPKiS3_i
.visible .entry _Z20bmv4_bin_bin_bin_newPKhS0_PhPKiS3_i(
	.param .u64 .ptr .align 1 _Z20bmv4_bin_bin_bin_newPKhS0_PhPKiS3_i_param_0,
	.param .u64 .ptr .align 1 _Z20bmv4_bin_bin_bin_newPKhS0_PhPKiS3_i_param_1,
	.param .u64 .ptr .align 1 _Z20bmv4_bin_bin_bin_newPKhS0_PhPKiS3_i_param_2,
	.param .u64 .ptr .align 1 _Z20bmv4_bin_bin_bin_newPKhS0_PhPKiS3_i_param_3,
	.param .u64 .ptr .align 1 _Z20bmv4_bin_bin_bin_newPKhS0_PhPKiS3_i_param_4,
	.param .u32 _Z20bmv4_bin_bin_bin_newPKhS0_PhPKiS3_i_param_5
)
{
	.reg .pred 	%p<11>;
	.reg .b16 	%rs<19>;
	.reg .b32 	%r<108>;
	.reg .b64 	%rd<32>;
	// demoted variable
	.shared .align 1 .b8 _ZZ20bmv4_bin_bin_bin_newPKhS0_PhPKiS3_iE8A_shared[32];
	// demoted variable
	.shared .align 1 .b8 _ZZ20bmv4_bin_bin_bin_newPKhS0_PhPKiS3_iE8B_shared[8];
	ld.param.u64 	%rd7, [_Z20bmv4_bin_bin_bin_newPKhS0_PhPKiS3_i_param_0];
	ld.param.u64 	%rd8, [_Z20bmv4_bin_bin_bin_newPKhS0_PhPKiS3_i_param_1];
	ld.param.u64 	%rd9, [_Z20bmv4_bin_bin_bin_newPKhS0_PhPKiS3_i_param_2];
	ld.param.u64 	%rd10, [_Z20bmv4_bin_bin_bin_newPKhS0_PhPKiS3_i_param_3];
	ld.param.u64 	%rd11, [_Z20bmv4_bin_bin_bin_newPKhS0_PhPKiS3_i_param_4];
	ld.param.u32 	%r21, [_Z20bmv4_bin_bin_bin_newPKhS0_PhPKiS3_i_param_5];
	mov.u32 	%r22, %ctaid.x;
	mov.u32 	%r23, %nctaid.x;
	mov.u32 	%r24, %nctaid.y;
	mov.u32 	%r25, %ctaid.y;
	mov.u32 	%r26, %ctaid.z;
	mad.lo.s32 	%r27, %r22, %r23, %r25;
	mad.lo.s32 	%r1, %r27, %r24, %r26;
	// begin inline asm
	mov.u32 %r20, %laneid;
	// end inline asm
	setp.ge.s32 	%p3, %r1, %r21;
	@%p3 bra 	$L__BB2_10;
	cvta.to.global.u64 	%rd12, %rd10;
	mul.wide.s32 	%rd13, %r1, 4;
	add.s64 	%rd14, %rd12, %rd13;
	ld.global.nc.u32 	%r3, [%rd14];
	ld.global.nc.u32 	%r28, [%rd14+4];
	sub.s32 	%r4, %r28, %r3;
	shl.b32 	%r5, %r3, 2;
	setp.lt.s32 	%p5, %r4, 1;
	mov.pred 	%p10, 0;
	@%p5 bra 	$L__BB2_9;
	shr.u32 	%r104, %r20, 2;
	and.b32  	%r7, %r20, 3;
	mov.u32 	%r30, _ZZ20bmv4_bin_bin_bin_newPKhS0_PhPKiS3_iE8A_shared;
	add.s32 	%r8, %r30, %r20;
	mov.u32 	%r31, _ZZ20bmv4_bin_bin_bin_newPKhS0_PhPKiS3_iE8B_shared;
	add.s32 	%r9, %r31, %r104;
	add.s32 	%r10, %r30, %r7;
	cvt.u64.u32 	%rd15, %r20;
	shr.u64 	%rd16, %rd15, 2;
	cvt.s64.s32 	%rd17, %r3;
	add.s64 	%rd18, %rd16, %rd17;
	shl.b64 	%rd19, %rd18, 2;
	cvta.to.global.u64 	%rd20, %rd11;
	add.s64 	%rd31, %rd20, %rd19;
	cvta.to.global.u64 	%rd2, %rd7;
	cvta.to.global.u64 	%rd3, %rd8;
	add.s32 	%r32, %r4, 7;
	shr.s32 	%r33, %r32, 31;
	shr.u32 	%r34, %r33, 29;
	add.s32 	%r35, %r32, %r34;
	and.b32  	%r11, %r35, -8;
	cvt.s64.s32 	%rd4, %r5;
	mov.b32 	%r106, 0;
	mov.u32 	%r105, %r20;
	mov.u32 	%r107, %r106;
$L__BB2_3:
	setp.ge.u32 	%p6, %r104, %r4;
	mov.b16 	%rs17, 0;
	@%p6 bra 	$L__BB2_5;
	and.b32  	%r36, %r105, -4;
	or.b32  	%r37, %r36, %r7;
	cvt.u64.u32 	%rd21, %r37;
	add.s64 	%rd22, %rd21, %rd4;
	add.s64 	%rd23, %rd2, %rd22;
	ld.global.nc.u8 	%rs6, [%rd23];
	cvt.u16.u8 	%rs17, %rs6;
$L__BB2_5:
	setp.ge.u32 	%p7, %r104, %r4;
	st.shared.u8 	[%r8], %rs17;
	mov.b16 	%rs18, 0;
	@%p7 bra 	$L__BB2_7;
	ld.global.nc.u32 	%r38, [%rd31];
	cvt.s64.s32 	%rd24, %r38;
	add.s64 	%rd25, %rd3, %rd24;
	ld.global.nc.u8 	%rs8, [%rd25];
	cvt.u16.u8 	%rs18, %rs8;
$L__BB2_7:
	st.shared.u8 	[%r9], %rs18;
	ld.shared.u8 	%r39, [%r10];
	shl.b32 	%r40, %r39, 28;
	ld.shared.u8 	%r41, [%r10+4];
	shl.b32 	%r42, %r41, 24;
	and.b32  	%r43, %r42, 251658240;
	or.b32  	%r44, %r43, %r40;
	ld.shared.u8 	%r45, [%r10+8];
	shl.b32 	%r46, %r45, 20;
	and.b32  	%r47, %r46, 15728640;
	or.b32  	%r48, %r44, %r47;
	ld.shared.u8 	%r49, [%r10+12];
	shl.b32 	%r50, %r49, 16;
	and.b32  	%r51, %r50, 983040;
	or.b32  	%r52, %r48, %r51;
	ld.shared.u8 	%r53, [%r10+16];
	shl.b32 	%r54, %r53, 12;
	and.b32  	%r55, %r54, 61440;
	or.b32  	%r56, %r52, %r55;
	ld.shared.u8 	%r57, [%r10+20];
	shl.b32 	%r58, %r57, 8;
	and.b32  	%r59, %r58, 3840;
	or.b32  	%r60, %r56, %r59;
	ld.shared.u8 	%rs9, [%r10+24];
	shl.b16 	%rs10, %rs9, 4;
	cvt.u32.u16 	%r61, %rs10;
	and.b32  	%r62, %r61, 240;
	or.b32  	%r63, %r60, %r62;
	ld.shared.u8 	%r64, [%r10+28];
	and.b32  	%r65, %r64, 15;
	or.b32  	%r66, %r63, %r65;
	ld.shared.u8 	%r67, [_ZZ20bmv4_bin_bin_bin_newPKhS0_PhPKiS3_iE8B_shared];
	shl.b32 	%r68, %r67, 28;
	ld.shared.u8 	%r69, [_ZZ20bmv4_bin_bin_bin_newPKhS0_PhPKiS3_iE8B_shared+1];
	shl.b32 	%r70, %r69, 24;
	and.b32  	%r71, %r70, 251658240;
	or.b32  	%r72, %r71, %r68;
	ld.shared.u8 	%r73, [_ZZ20bmv4_bin_bin_bin_newPKhS0_PhPKiS3_iE8B_shared+2];
	shl.b32 	%r74, %r73, 20;
	and.b32  	%r75, %r74, 15728640;
	or.b32  	%r76, %r72, %r75;
	ld.shared.u8 	%r77, [_ZZ20bmv4_bin_bin_bin_newPKhS0_PhPKiS3_iE8B_shared+3];
	shl.b32 	%r78, %r77, 16;
	and.b32  	%r79, %r78, 983040;
	or.b32  	%r80, %r76, %r79;
	ld.shared.u8 	%r81, [_ZZ20bmv4_bin_bin_bin_newPKhS0_PhPKiS3_iE8B_shared+4];
	shl.b32 	%r82, %r81, 12;
	and.b32  	%r83, %r82, 61440;
	or.b32  	%r84, %r80, %r83;
	ld.shared.u8 	%r85, [_ZZ20bmv4_bin_bin_bin_newPKhS0_PhPKiS3_iE8B_shared+5];
	shl.b32 	%r86, %r85, 8;
	and.b32  	%r87, %r86, 3840;
	or.b32  	%r88, %r84, %r87;
	ld.shared.u8 	%rs11, [_ZZ20bmv4_bin_bin_bin_newPKhS0_PhPKiS3_iE8B_shared+6];
	shl.b16 	%rs12, %rs11, 4;
	cvt.u32.u16 	%r89, %rs12;
	and.b32  	%r90, %r89, 240;
	or.b32  	%r91, %r88, %r90;
	ld.shared.u8 	%r92, [_ZZ20bmv4_bin_bin_bin_newPKhS0_PhPKiS3_iE8B_shared+7];
	and.b32  	%r93, %r92, 15;
	or.b32  	%r94, %r91, %r93;
	and.b32  	%r95, %r94, %r66;
	popc.b32 	%r96, %r95;
	add.s32 	%r107, %r96, %r107;
	add.s32 	%r106, %r106, 8;
	add.s32 	%r105, %r105, 32;
	add.s64 	%rd31, %rd31, 32;
	add.s32 	%r104, %r104, 8;
	setp.lt.s32 	%p8, %r106, %r11;
	@%p8 bra 	$L__BB2_3;
	setp.ne.s32 	%p10, %r107, 0;
$L__BB2_9:
	mov.b32 	%r97, -1;
	vote.sync.ballot.b32 	%r98, %p10, %r97;
	brev.b32 	%r99, %r98;
	and.b32  	%r100, %r20, -4;
	sub.s32 	%r101, 28, %r100;
	shr.u32 	%r102, %r99, %r101;
	and.b32  	%r103, %r20, 3;
	cvt.u64.u32 	%rd26, %r103;
	cvt.u64.u32 	%rd27, %r1;
	add.s64 	%rd28, %rd26, %rd27;
	cvta.to.global.u64 	%rd29, %rd9;
	add.s64 	%rd30, %rd29, %rd28;
	ld.global.u8 	%rs13, [%rd30];
	cvt.u16.u32 	%rs14, %r102;
	and.b16  	%rs15, %rs14, 15;
	or.b16  	%rs16, %rs15, %rs13;
	st.global.u8 	[%rd30], %rs16;
$L__BB2_10:
	ret;

}
	// .globl	_Z25bmv4_bin_bin_bin_new_1024PKhS0_PhPKiS3_i
.visible .entry _Z25bmv4_bin_bin_bin_new_1024PKhS0_PhPKiS3_i(
	.param .u64 .ptr .align 1 _Z25bmv4_bin_bin_bin_new_1024PKhS0_PhPKiS3_i_param_0,
	.param .u64 .ptr .align 1 _Z25bmv4_bin_bin_bin_new_1024PKhS0_PhPKiS3_i_param_1,
	.param .u64 .ptr .align 1 _Z25bmv4_bin_bin_bin_new_1024PKhS0_PhPKiS3_i_param_2,
	.param .u64 .ptr .align 1 _Z25bmv4_bin_bin_bin_new_1024PKhS0_PhPKiS3_i_param_3,
	.param .u64 .ptr .align 1 _Z25bmv4_bin_bin_bin_new_1024PKhS0_PhPKiS3_i_param_4,
	.param .u32 _Z25bmv4_bin_bin_bin_new_1024PKhS0_PhPKiS3_i_param_5
)
{
	.reg .pred 	%p<11>;
	.reg .b16 	%rs<19>;
	.reg .b32 	%r<118>;
	.reg .b64 	%rd<32>;
	// demoted variable
	.shared .align 1 .b8 _ZZ25bmv4_bin_bin_bin_new_1024PKhS0_PhPKiS3_iE8A_shared[1024];
	// demoted variable
	.shared .align 1 .b8 _ZZ25bmv4_bin_bin_bin_new_1024PKhS0_PhPKiS3_iE8B_shared[256];
	ld.param.u64 	%rd8, [_Z25bmv4_bin_bin_bin_new_1024PKhS0_PhPKiS3_i_param_0];
	ld.param.u64 	%rd9, [_Z25bmv4_bin_bin_bin_new_1024PKhS0_PhPKiS3_i_param_1];
	ld.param.u64 	%rd10, [_Z25bmv4_bin_bin_bin_new_1024PKhS0_PhPKiS3_i_param_2];
	ld.param.u64 	%rd11, [_Z25bmv4_bin_bin_bin_new_1024PKhS0_PhPKiS3_i_param_3];
	ld.param.u64 	%rd12, [_Z25bmv4_bin_bin_bin_new_1024PKhS0_PhPKiS3_i_param_4];
	ld.param.u32 	%r24, [_Z25bmv4_bin_bin_bin_new_1024PKhS0_PhPKiS3_i_param_5];
	mov.u32 	%r25, %ctaid.x;
	mov.u32 	%r26, %nctaid.x;
	mov.u32 	%r27, %nctaid.y;
	mov.u32 	%r28, %ctaid.y;
	mov.u32 	%r29, %ctaid.z;
	mad.lo.s32 	%r30, %r25, %r26, %r28;
	mad.lo.s32 	%r31, %r30, %r27, %r29;
	// begin inline asm
	mov.u32 %r23, %laneid;
	// end inline asm
	mov.u32 	%r2, %tid.x;
	shr.u32 	%r3, %r2, 5;
	shl.b32 	%r32, %r31, 5;
	or.b32  	%r4, %r32, %r3;
	setp.ge.s32 	%p3, %r4, %r24;
	@%p3 bra 	$L__BB3_10;
	cvta.to.global.u64 	%rd13, %rd11;
	cvt.s64.s32 	%rd1, %r4;
	mul.wide.s32 	%rd14, %r4, 4;
	add.s64 	%rd15, %rd13, %rd14;
	ld.global.nc.u32 	%r5, [%rd15];
	ld.global.nc.u32 	%r33, [%rd15+4];
	sub.s32 	%r6, %r33, %r5;
	shl.b32 	%r7, %r5, 2;
	setp.lt.s32 	%p5, %r6, 1;
	mov.pred 	%p10, 0;
	@%p5 bra 	$L__BB3_9;
	shr.u32 	%r114, %r23, 2;
	and.b32  	%r9, %r23, 3;
	and.b32  	%r35, %r2, 992;
	add.s32 	%r36, %r23, %r35;
	mov.u32 	%r37, _ZZ25bmv4_bin_bin_bin_new_1024PKhS0_PhPKiS3_iE8A_shared;
	add.s32 	%r10, %r37, %r36;
	shl.b32 	%r38, %r3, 3;
	add.s32 	%r39, %r38, %r114;
	mov.u32 	%r40, _ZZ25bmv4_bin_bin_bin_new_1024PKhS0_PhPKiS3_iE8B_shared;
	add.s32 	%r11, %r40, %r39;
	or.b32  	%r41, %r9, %r35;
	add.s32 	%r12, %r37, %r41;
	add.s32 	%r13, %r40, %r38;
	cvt.u64.u32 	%rd16, %r23;
	shr.u64 	%rd17, %rd16, 2;
	cvt.s64.s32 	%rd18, %r5;
	add.s64 	%rd19, %rd17, %rd18;
	shl.b64 	%rd20, %rd19, 2;
	cvta.to.global.u64 	%rd21, %rd12;
	add.s64 	%rd31, %rd21, %rd20;
	cvta.to.global.u64 	%rd3, %rd8;
	cvta.to.global.u64 	%rd4, %rd9;
	add.s32 	%r42, %r6, 7;
	shr.s32 	%r43, %r42, 31;
	shr.u32 	%r44, %r43, 29;
	add.s32 	%r45, %r42, %r44;
	and.b32  	%r14, %r45, -8;
	cvt.s64.s32 	%rd5, %r7;
	mov.b32 	%r116, 0;
	mov.u32 	%r115, %r23;
	mov.u32 	%r117, %r116;
$L__BB3_3:
	setp.ge.u32 	%p6, %r114, %r6;
	mov.b16 	%rs17, 0;
	@%p6 bra 	$L__BB3_5;
	and.b32  	%r46, %r115, -4;
	or.b32  	%r47, %r46, %r9;
	cvt.u64.u32 	%rd22, %r47;
	add.s64 	%rd23, %rd22, %rd5;
	add.s64 	%rd24, %rd3, %rd23;
	ld.global.nc.u8 	%rs6, [%rd24];
	cvt.u16.u8 	%rs17, %rs6;
$L__BB3_5:
	setp.ge.u32 	%p7, %r114, %r6;
	st.shared.u8 	[%r10], %rs17;
	mov.b16 	%rs18, 0;
	@%p7 bra 	$L__BB3_7;
	ld.global.nc.u32 	%r48, [%rd31];
	cvt.s64.s32 	%rd25, %r48;
	add.s64 	%rd26, %rd4, %rd25;
	ld.global.nc.u8 	%rs8, [%rd26];
	cvt.u16.u8 	%rs18, %rs8;
$L__BB3_7:
	st.shared.u8 	[%r11], %rs18;
	ld.shared.u8 	%r49, [%r12];
	shl.b32 	%r50, %r49, 28;
	ld.shared.u8 	%r51, [%r12+4];
	shl.b32 	%r52, %r51, 24;
	and.b32  	%r53, %r52, 251658240;
	or.b32  	%r54, %r53, %r50;
	ld.shared.u8 	%r55, [%r12+8];
	shl.b32 	%r56, %r55, 20;
	and.b32  	%r57, %r56, 15728640;
	or.b32  	%r58, %r54, %r57;
	ld.shared.u8 	%r59, [%r12+12];
	shl.b32 	%r60, %r59, 16;
	and.b32  	%r61, %r60, 983040;
	or.b32  	%r62, %r58, %r61;
	ld.shared.u8 	%r63, [%r12+16];
	shl.b32 	%r64, %r63, 12;
	and.b32  	%r65, %r64, 61440;
	or.b32  	%r66, %r62, %r65;
	ld.shared.u8 	%r67, [%r12+20];
	shl.b32 	%r68, %r67, 8;
	and.b32  	%r69, %r68, 3840;
	or.b32  	%r70, %r66, %r69;
	ld.shared.u8 	%rs9, [%r12+24];
	shl.b16 	%rs10, %rs9, 4;
	cvt.u32.u16 	%r71, %rs10;
	and.b32  	%r72, %r71, 240;
	or.b32  	%r73, %r70, %r72;
	ld.shared.u8 	%r74, [%r12+28];
	and.b32  	%r75, %r74, 15;
	or.b32  	%r76, %r73, %r75;
	ld.shared.u8 	%r77, [%r13];
	shl.b32 	%r78, %r77, 28;
	ld.shared.u8 	%r79, [%r13+1];
	shl.b32 	%r80, %r79, 24;
	and.b32  	%r81, %r80, 251658240;
	or.b32  	%r82, %r81, %r78;
	ld.shared.u8 	%r83, [%r13+2];
	shl.b32 	%r84, %r83, 20;
	and.b32  	%r85, %r84, 15728640;
	or.b32  	%r86, %r82, %r85;
	ld.shared.u8 	%r87, [%r13+3];
	shl.b32 	%r88, %r87, 16;
	and.b32  	%r89, %r88, 983040;
	or.b32  	%r90, %r86, %r89;
	ld.shared.u8 	%r91, [%r13+4];
	shl.b32 	%r92, %r91, 12;
	and.b32  	%r93, %r92, 61440;
	or.b32  	%r94, %r90, %r93;
	ld.shared.u8 	%r95, [%r13+5];
	shl.b32 	%r96, %r95, 8;
	and.b32  	%r97, %r96, 3840;
	or.b32  	%r98, %r94, %r97;
	ld.shared.u8 	%rs11, [%r13+6];
	shl.b16 	%rs12, %rs11, 4;
	cvt.u32.u16 	%r99, %rs12;
	and.b32  	%r100, %r99, 240;
	or.b32  	%r101, %r98, %r100;
	ld.shared.u8 	%r102, [%r13+7];
	and.b32  	%r103, %r102, 15;
	or.b32  	%r104, %r101, %r103;
	and.b32  	%r105, %r104, %r76;
	popc.b32 	%r106, %r105;
	add.s32 	%r117, %r106, %r117;
	add.s32 	%r116, %r116, 8;
	add.s32 	%r115, %r115, 32;
	add.s64 	%rd31, %rd31, 32;
	add.s32 	%r114, %r114, 8;
	setp.lt.s32 	%p8, %r116, %r14;
	@%p8 bra 	$L__BB3_3;
	setp.ne.s32 	%p10, %r117, 0;
$L__BB3_9:
	mov.b32 	%r107, -1;
	vote.sync.ballot.b32 	%r108, %p10, %r107;
	brev.b32 	%r109, %r108;
	and.b32  	%r110, %r23, -4;
	sub.s32 	%r111, 28, %r110;
	shr.u32 	%r112, %r109, %r111;
	and.b32  	%r113, %r23, 3;
	cvt.u64.u32 	%rd27, %r113;
	add.s64 	%rd28, %rd27, %rd1;
	cvta.to.global.u64 	%rd29, %rd10;
	add.s64 	%rd30, %rd29, %rd28;
	ld.global.u8 	%rs13, [%rd30];
	cvt.u16.u32 	%rs14, %r112;
	and.b16  	%rs15, %rs14, 15;
	or.b16  	%rs16, %rs15, %rs13;
	st.global.u8 	[%rd30], %rs16;
$L__BB3_10:
	ret;

}
	// .globl	_Z16bmv8_bin_bin_binPKhS0_PhPKiS3_i
.visible .entry _Z16bmv8_bin_bin_binPKhS0_PhPKiS3_i(
	.param .u64 .ptr .align 1 _Z16bmv8_bin_bin_binPKhS0_PhPKiS3_i_param_0,
	.param .u64 .ptr .align 1 _Z16bmv8_bin_bin_binPKhS0_PhPKiS3_i_param_1,
	.param .u64 .ptr .align 1 _Z16bmv8_bin_bin_binPKhS0_PhPKiS3_i_param_2,
	.param .u64 .ptr .align 1 _Z16bmv8_bin_bin_binPKhS0_PhPKiS3_i_param_3,
	.param .u64 .ptr .align 1 _Z16bmv8_bin_bin_binPKhS0_PhPKiS3_i_param_4,
	.param .u32 _Z16bmv8_bin_bin_binPKhS0_PhPKiS3_i_param_5
)
{
	.reg .pred 	%p<16>;
	.reg .b16 	%rs<79>;
	.reg .b32 	%r<156>;
	.reg .b64 	%rd<107>;

	ld.param.u64 	%rd8, [_Z16bmv8_bin_bin_binPKhS0_PhPKiS3_i_param_0];
	ld.param.u64 	%rd9, [_Z16bmv8_bin_bin_binPKhS0_PhPKiS3_i_param_1];
	ld.param.u64 	%rd6, [_Z16bmv8_bin_bin_binPKhS0_PhPKiS3_i_param_2];
	ld.param.u64 	%rd7, [_Z16bmv8_bin_bin_binPKhS0_PhPKiS3_i_param_3];
	ld.param.u64 	%rd10, [_Z16bmv8_bin_bin_binPKhS0_PhPKiS3_i_param_4];
	ld.param.u32 	%r31, [_Z16bmv8_bin_bin_binPKhS0_PhPKiS3_i_param_5];
	cvta.to.global.u64 	%rd1, %rd9;
	cvta.to.global.u64 	%rd2, %rd10;
	cvta.to.global.u64 	%rd3, %rd8;
	mov.u32 	%r32, %ctaid.x;
	mov.u32 	%r33, %nctaid.x;
	mov.u32 	%r34, %nctaid.y;
	mov.u32 	%r35, %ctaid.y;
	mov.u32 	%r36, %ctaid.z;
	mad.lo.s32 	%r37, %r32, %r33, %r35;
	mad.lo.s32 	%r38, %r37, %r34, %r36;
	// begin inline asm
	mov.u32 %r30, %laneid;
	// end inline asm
	shl.b32 	%r2, %r38, 2;
	shr.u32 	%r3, %r30, 3;
	add.s32 	%r4, %r3, %r2;
	setp.ge.s32 	%p3, %r4, %r31;
	@%p3 bra 	$L__BB4_15;
	cvta.to.global.u64 	%rd11, %rd7;
	mul.wide.s32 	%rd12, %r4, 4;
	add.s64 	%rd13, %rd11, %rd12;
	ld.global.nc.u32 	%r39, [%rd13];
	ld.global.nc.u32 	%r5, [%rd13+4];
	sub.s32 	%r6, %r5, %r39;
	shl.b32 	%r40, %r39, 3;
	cvt.s64.s32 	%rd4, %r40;
	cvt.s64.s32 	%rd5, %r39;
	setp.lt.s32 	%p5, %r6, 1;
	mov.pred 	%p15, 0;
	@%p5 bra 	$L__BB4_14;
	cvt.u32.u64 	%r43, %rd5;
	and.b32  	%r7, %r30, 7;
	and.b32  	%r8, %r6, 7;
	sub.s32 	%r44, %r43, %r5;
	setp.gt.u32 	%p6, %r44, -8;
	mov.b32 	%r150, 0;
	mov.u32 	%r155, %r150;
	@%p6 bra 	$L__BB4_5;
	and.b32  	%r150, %r6, 2147483640;
	mov.b32 	%r144, 0;
	mov.u32 	%r155, %r144;
$L__BB4_4:
	.pragma "nounroll";
	shl.b32 	%r46, %r144, 3;
	or.b32  	%r47, %r46, %r7;
	cvt.u64.u32 	%rd14, %r47;
	add.s64 	%rd15, %rd14, %rd4;
	add.s64 	%rd16, %rd3, %rd15;
	ld.global.nc.u8 	%rs1, [%rd16];
	cvt.u16.u8 	%rs2, %rs1;
	cvt.u64.u32 	%rd17, %r144;
	add.s64 	%rd18, %rd17, %rd5;
	shl.b64 	%rd19, %rd18, 2;
	add.s64 	%rd20, %rd2, %rd19;
	ld.global.nc.u32 	%r48, [%rd20];
	cvt.s64.s32 	%rd21, %r48;
	add.s64 	%rd22, %rd1, %rd21;
	ld.global.nc.u8 	%rs3, [%rd22];
	cvt.u16.u8 	%rs4, %rs3;
	and.b16  	%rs5, %rs4, %rs2;
	cvt.u32.u16 	%r49, %rs5;
	and.b32  	%r50, %r49, 255;
	popc.b32 	%r51, %r50;
	add.s32 	%r52, %r155, %r51;
	ld.global.nc.u8 	%rs6, [%rd16+8];
	cvt.u16.u8 	%rs7, %rs6;
	ld.global.nc.u32 	%r53, [%rd20+4];
	cvt.s64.s32 	%rd23, %r53;
	add.s64 	%rd24, %rd1, %rd23;
	ld.global.nc.u8 	%rs8, [%rd24];
	cvt.u16.u8 	%rs9, %rs8;
	and.b16  	%rs10, %rs9, %rs7;
	cvt.u32.u16 	%r54, %rs10;
	and.b32  	%r55, %r54, 255;
	popc.b32 	%r56, %r55;
	add.s32 	%r57, %r52, %r56;
	add.s32 	%r58, %r47, 16;
	cvt.u64.u32 	%rd25, %r58;
	add.s64 	%rd26, %rd25, %rd4;
	add.s64 	%rd27, %rd3, %rd26;
	ld.global.nc.u8 	%rs11, [%rd27];
	cvt.u16.u8 	%rs12, %rs11;
	ld.global.nc.u32 	%r59, [%rd20+8];
	cvt.s64.s32 	%rd28, %r59;
	add.s64 	%rd29, %rd1, %rd28;
	ld.global.nc.u8 	%rs13, [%rd29];
	cvt.u16.u8 	%rs14, %rs13;
	and.b16  	%rs15, %rs14, %rs12;
	cvt.u32.u16 	%r60, %rs15;
	and.b32  	%r61, %r60, 255;
	popc.b32 	%r62, %r61;
	add.s32 	%r63, %r57, %r62;
	add.s32 	%r64, %r47, 24;
	cvt.u64.u32 	%rd30, %r64;
	add.s64 	%rd31, %rd30, %rd4;
	add.s64 	%rd32, %rd3, %rd31;
	ld.global.nc.u8 	%rs16, [%rd32];
	cvt.u16.u8 	%rs17, %rs16;
	ld.global.nc.u32 	%r65, [%rd20+12];
	cvt.s64.s32 	%rd33, %r65;
	add.s64 	%rd34, %rd1, %rd33;
	ld.global.nc.u8 	%rs18, [%rd34];
	cvt.u16.u8 	%rs19, %rs18;
	and.b16  	%rs20, %rs19, %rs17;
	cvt.u32.u16 	%r66, %rs20;
	and.b32  	%r67, %r66, 255;
	popc.b32 	%r68, %r67;
	add.s32 	%r69, %r63, %r68;
	add.s32 	%r70, %r47, 32;
	cvt.u64.u32 	%rd35, %r70;
	add.s64 	%rd36, %rd35, %rd4;
	add.s64 	%rd37, %rd3, %rd36;
	ld.global.nc.u8 	%rs21, [%rd37];
	cvt.u16.u8 	%rs22, %rs21;
	ld.global.nc.u32 	%r71, [%rd20+16];
	cvt.s64.s32 	%rd38, %r71;
	add.s64 	%rd39, %rd1, %rd38;
	ld.global.nc.u8 	%rs23, [%rd39];
	cvt.u16.u8 	%rs24, %rs23;
	and.b16  	%rs25, %rs24, %rs22;
	cvt.u32.u16 	%r72, %rs25;
	and.b32  	%r73, %r72, 255;
	popc.b32 	%r74, %r73;
	add.s32 	%r75, %r69, %r74;
	add.s32 	%r76, %r47, 40;
	cvt.u64.u32 	%rd40, %r76;
	add.s64 	%rd41, %rd40, %rd4;
	add.s64 	%rd42, %rd3, %rd41;
	ld.global.nc.u8 	%rs26, [%rd42];
	cvt.u16.u8 	%rs27, %rs26;
	ld.global.nc.u32 	%r77, [%rd20+20];
	cvt.s64.s32 	%rd43, %r77;
	add.s64 	%rd44, %rd1, %rd43;
	ld.global.nc.u8 	%rs28, [%rd44];
	cvt.u16.u8 	%rs29, %rs28;
	and.b16  	%rs30, %rs29, %rs27;
	cvt.u32.u16 	%r78, %rs30;
	and.b32  	%r79, %r78, 255;
	popc.b32 	%r80, %r79;
	add.s32 	%r81, %r75, %r80;
	add.s32 	%r82, %r47, 48;
	cvt.u64.u32 	%rd45, %r82;
	add.s64 	%rd46, %rd45, %rd4;
	add.s64 	%rd47, %rd3, %rd46;
	ld.global.nc.u8 	%rs31, [%rd47];
	cvt.u16.u8 	%rs32, %rs31;
	ld.global.nc.u32 	%r83, [%rd20+24];
	cvt.s64.s32 	%rd48, %r83;
	add.s64 	%rd49, %rd1, %rd48;
	ld.global.nc.u8 	%rs33, [%rd49];
	cvt.u16.u8 	%rs34, %rs33;
	and.b16  	%rs35, %rs34, %rs32;
	cvt.u32.u16 	%r84, %rs35;
	and.b32  	%r85, %r84, 255;
	popc.b32 	%r86, %r85;
	add.s32 	%r87, %r81, %r86;
	add.s32 	%r88, %r47, 56;
	cvt.u64.u32 	%rd50, %r88;
	add.s64 	%rd51, %rd50, %rd4;
	add.s64 	%rd52, %rd3, %rd51;
	ld.global.nc.u8 	%rs36, [%rd52];
	cvt.u16.u8 	%rs37, %rs36;
	ld.global.nc.u32 	%r89, [%rd20+28];
	cvt.s64.s32 	%rd53, %r89;
	add.s64 	%rd54, %rd1, %rd53;
	ld.global.nc.u8 	%rs38, [%rd54];
	cvt.u16.u8 	%rs39, %rs38;
	and.b16  	%rs40, %rs39, %rs37;
	cvt.u32.u16 	%r90, %rs40;
	and.b32  	%r91, %r90, 255;
	popc.b32 	%r92, %r91;
	add.s32 	%r155, %r87, %r92;
	add.s32 	%r144, %r144, 8;
	setp.ne.s32 	%p7, %r144, %r150;
	@%p7 bra 	$L__BB4_4;
$L__BB4_5:
	setp.eq.s32 	%p8, %r8, 0;
	@%p8 bra 	$L__BB4_13;
	and.b32  	%r17, %r6, 3;
	setp.lt.u32 	%p9, %r8, 4;
	@%p9 bra 	$L__BB4_8;
	shl.b32 	%r94, %r150, 3;
	or.b32  	%r95, %r94, %r7;
	cvt.u64.u32 	%rd55, %r95;
	add.s64 	%rd56, %rd55, %rd4;
	add.s64 	%rd57, %rd3, %rd56;
	ld.global.nc.u8 	%rs41, [%rd57];
	cvt.u16.u8 	%rs42, %rs41;
	cvt.u64.u32 	%rd58, %r150;
	add.s64 	%rd59, %rd58, %rd5;
	shl.b64 	%rd60, %rd59, 2;
	add.s64 	%rd61, %rd2, %rd60;
	ld.global.nc.u32 	%r96, [%rd61];
	cvt.s64.s32 	%rd62, %r96;
	add.s64 	%rd63, %rd1, %rd62;
	ld.global.nc.u8 	%rs43, [%rd63];
	cvt.u16.u8 	%rs44, %rs43;
	and.b16  	%rs45, %rs44, %rs42;
	cvt.u32.u16 	%r97, %rs45;
	and.b32  	%r98, %r97, 255;
	popc.b32 	%r99, %r98;
	add.s32 	%r100, %r155, %r99;
	add.s32 	%r101, %r95, 8;
	cvt.u64.u32 	%rd64, %r101;
	add.s64 	%rd65, %rd64, %rd4;
	add.s64 	%rd66, %rd3, %rd65;
	ld.global.nc.u8 	%rs46, [%rd66];
	cvt.u16.u8 	%rs47, %rs46;
	ld.global.nc.u32 	%r102, [%rd61+4];
	cvt.s64.s32 	%rd67, %r102;
	add.s64 	%rd68, %rd1, %rd67;
	ld.global.nc.u8 	%rs48, [%rd68];
	cvt.u16.u8 	%rs49, %rs48;
	and.b16  	%rs50, %rs49, %rs47;
	cvt.u32.u16 	%r103, %rs50;
	and.b32  	%r104, %r103, 255;
	popc.b32 	%r105, %r104;
	add.s32 	%r106, %r100, %r105;
	add.s32 	%r107, %r95, 16;
	cvt.u64.u32 	%rd69, %r107;
	add.s64 	%rd70, %rd69, %rd4;
	add.s64 	%rd71, %rd3, %rd70;
	ld.global.nc.u8 	%rs51, [%rd71];
	cvt.u16.u8 	%rs52, %rs51;
	ld.global.nc.u32 	%r108, [%rd61+8];
	cvt.s64.s32 	%rd72, %r108;
	add.s64 	%rd73, %rd1, %rd72;
	ld.global.nc.u8 	%rs53, [%rd73];
	cvt.u16.u8 	%rs54, %rs53;
	and.b16  	%rs55, %rs54, %rs52;
	cvt.u32.u16 	%r109, %rs55;
	and.b32  	%r110, %r109, 255;
	popc.b32 	%r111, %r110;
	add.s32 	%r112, %r106, %r111;
	add.s32 	%r113, %r95, 24;
	cvt.u64.u32 	%rd74, %r113;
	add.s64 	%rd75, %rd74, %rd4;
	add.s64 	%rd76, %rd3, %rd75;
	ld.global.nc.u8 	%rs56, [%rd76];
	cvt.u16.u8 	%rs57, %rs56;
	ld.global.nc.u32 	%r114, [%rd61+12];
	cvt.s64.s32 	%rd77, %r114;
	add.s64 	%rd78, %rd1, %rd77;
	ld.global.nc.u8 	%rs58, [%rd78];
	cvt.u16.u8 	%rs59, %rs58;
	and.b16  	%rs60, %rs59, %rs57;
	cvt.u32.u16 	%r115, %rs60;
	and.b32  	%r116, %r115, 255;
	popc.b32 	%r117, %r116;
	add.s32 	%r155, %r112, %r117;
	add.s32 	%r150, %r150, 4;
$L__BB4_8:
	setp.eq.s32 	%p10, %r17, 0;
	@%p10 bra 	$L__BB4_13;
	setp.eq.s32 	%p11, %r17, 1;
	@%p11 bra 	$L__BB4_11;
	shl.b32 	%r119, %r150, 3;
	or.b32  	%r120, %r119, %r7;
	cvt.u64.u32 	%rd79, %r120;
	add.s64 	%rd80, %rd79, %rd4;
	add.s64 	%rd81, %rd3, %rd80;
	ld.global.nc.u8 	%rs61, [%rd81];
	cvt.u16.u8 	%rs62, %rs61;
	cvt.u64.u32 	%rd82, %r150;
	add.s64 	%rd83, %rd82, %rd5;
	shl.b64 	%rd84, %rd83, 2;
	add.s64 	%rd85, %rd2, %rd84;
	ld.global.nc.u32 	%r121, [%rd85];
	cvt.s64.s32 	%rd86, %r121;
	add.s64 	%rd87, %rd1, %rd86;
	ld.global.nc.u8 	%rs63, [%rd87];
	cvt.u16.u8 	%rs64, %rs63;
	and.b16  	%rs65, %rs64, %rs62;
	cvt.u32.u16 	%r122, %rs65;
	and.b32  	%r123, %r122, 255;
	popc.b32 	%r124, %r123;
	add.s32 	%r125, %r155, %r124;
	add.s32 	%r126, %r120, 8;
	cvt.u64.u32 	%rd88, %r126;
	add.s64 	%rd89, %rd88, %rd4;
	add.s64 	%rd90, %rd3, %rd89;
	ld.global.nc.u8 	%rs66, [%rd90];
	cvt.u16.u8 	%rs67, %rs66;
	ld.global.nc.u32 	%r127, [%rd85+4];
	cvt.s64.s32 	%rd91, %r127;
	add.s64 	%rd92, %rd1, %rd91;
	ld.global.nc.u8 	%rs68, [%rd92];
	cvt.u16.u8 	%rs69, %rs68;
	and.b16  	%rs70, %rs69, %rs67;
	cvt.u32.u16 	%r128, %rs70;
	and.b32  	%r129, %r128, 255;
	popc.b32 	%r130, %r129;
	add.s32 	%r155, %r125, %r130;
	add.s32 	%r150, %r150, 2;
$L__BB4_11:
	and.b32  	%r131, %r6, 1;
	setp.eq.b32 	%p12, %r131, 1;
	not.pred 	%p13, %p12;
	@%p13 bra 	$L__BB4_13;
	shl.b32 	%r132, %r150, 3;
	or.b32  	%r133, %r132, %r7;
	cvt.u64.u32 	%rd93, %r133;
	add.s64 	%rd94, %rd93, %rd4;
	add.s64 	%rd95, %rd3, %rd94;
	ld.global.nc.u8 	%rs71, [%rd95];
	cvt.u16.u8 	%rs72, %rs71;
	cvt.u64.u32 	%rd96, %r150;
	add.s64 	%rd97, %rd96, %rd5;
	shl.b64 	%rd98, %rd97, 2;
	add.s64 	%rd99, %rd2, %rd98;
	ld.global.nc.u32 	%r134, [%rd99];
	cvt.s64.s32 	%rd100, %r134;
	add.s64 	%rd101, %rd1, %rd100;
	ld.global.nc.u8 	%rs73, [%rd101];
	cvt.u16.u8 	%rs74, %rs73;
	and.b16  	%rs75, %rs74, %rs72;
	cvt.u32.u16 	%r135, %rs75;
	and.b32  	%r136, %r135, 255;
	popc.b32 	%r137, %r136;
	add.s32 	%r155, %r155, %r137;
$L__BB4_13:
	setp.ne.s32 	%p15, %r155, 0;
$L__BB4_14:
	mov.b32 	%r138, -1;
	vote.sync.ballot.b32 	%r139, %p15, %r138;
	brev.b32 	%r140, %r139;
	and.b32  	%r141, %r30, -8;
	sub.s32 	%r142, 24, %r141;
	shr.u32 	%r143, %r140, %r142;
	cvt.u64.u32 	%rd102, %r3;
	cvt.u64.u32 	%rd103, %r2;
	add.s64 	%rd104, %rd102, %rd103;
	cvta.to.global.u64 	%rd105, %rd6;
	add.s64 	%rd106, %rd105, %rd104;
	ld.global.u8 	%rs76, [%rd106];
	cvt.u16.u32 	%rs77, %r143;
	or.b16  	%rs78, %rs76, %rs77;
	st.global.u8 	[%rd106], %rs78;
$L__BB4_15:
	ret;

}
	// .globl	_Z21bmv8_bin_bin_bin_1024PKhS0_PhPKiS3_i
.visible .entry _Z21bmv8_bin_bin_bin_1024PKhS0_PhPKiS3_i(
	.param .u64 .ptr .align 1 _Z21bmv8_bin_bin_bin_1024PKhS0_PhPKiS3_i_param_0,
	.param .u64 .ptr .align 1 _Z21bmv8_bin_bin_bin_1024PKhS0_PhPKiS3_i_param_1,
	.param .u64 .ptr .align 1 _Z21bmv8_bin_bin_bin_1024PKhS0_PhPKiS3_i_param_2,
	.param .u64 .ptr .align 1 _Z21bmv8_bin_bin_bin_1024PKhS0_PhPKiS3_i_param_3,
	.param .u64 .ptr .align 1 _Z21bmv8_bin_bin_bin_1024PKhS0_PhPKiS3_i_param_4,
	.param .u32 _Z21bmv8_bin_bin_bin_1024PKhS0_PhPKiS3_i_param_5
)
{
	.reg .pred 	%p<16>;
	.reg .b16 	%rs<79>;
	.reg .b32 	%r<160>;
	.reg .b64 	%rd<107>;

	ld.param.u64 	%rd8, [_Z21bmv8_bin_bin_bin_1024PKhS0_PhPKiS3_i_param_0];
	ld.param.u64 	%rd9, [_Z21bmv8_bin_bin_bin_1024PKhS0_PhPKiS3_i_param_1];
	ld.param.u64 	%rd6, [_Z21bmv8_bin_bin_bin_1024PKhS0_PhPKiS3_i_param_2];
	ld.param.u64 	%rd7, [_Z21bmv8_bin_bin_bin_1024PKhS0_PhPKiS3_i_param_3];
	ld.param.u64 	%rd10, [_Z21bmv8_bin_bin_bin_1024PKhS0_PhPKiS3_i_param_4];
	ld.param.u32 	%r31, [_Z21bmv8_bin_bin_bin_1024PKhS0_PhPKiS3_i_param_5];
	cvta.to.global.u64 	%rd1, %rd9;
	cvta.to.global.u64 	%rd2, %rd10;
	cvta.to.global.u64 	%rd3, %rd8;
	mov.u32 	%r32, %ctaid.x;
	mov.u32 	%r33, %nctaid.x;
	mov.u32 	%r34, %nctaid.y;
	mov.u32 	%r35, %ctaid.y;
	mov.u32 	%r36, %ctaid.z;
	mad.lo.s32 	%r37, %r32, %r33, %r35;
	mad.lo.s32 	%r38, %r37, %r34, %r36;
	mov.u32 	%r39, %tid.x;
	// begin inline asm
	mov.u32 %r30, %laneid;
	// end inline asm
	shl.b32 	%r40, %r38, 7;
	shr.u32 	%r41, %r39, 3;
	and.b32  	%r42, %r41, 124;
	or.b32  	%r2, %r40, %r42;
	shr.u32 	%r3, %r30, 3;
	add.s32 	%r4, %r3, %r2;
	setp.ge.s32 	%p3, %r4, %r31;
	@%p3 bra 	$L__BB5_15;
	cvta.to.global.u64 	%rd11, %rd7;
	mul.wide.s32 	%rd12, %r4, 4;
	add.s64 	%rd13, %rd11, %rd12;
	ld.global.nc.u32 	%r43, [%rd13];
	ld.global.nc.u32 	%r5, [%rd13+4];
	sub.s32 	%r6, %r5, %r43;
	shl.b32 	%r44, %r43, 3;
	cvt.s64.s32 	%rd4, %r44;
	cvt.s64.s32 	%rd5, %r43;
	setp.lt.s32 	%p5, %r6, 1;
	mov.pred 	%p15, 0;
	@%p5 bra 	$L__BB5_14;
	cvt.u32.u64 	%r47, %rd5;
	and.b32  	%r7, %r30, 7;
	and.b32  	%r8, %r6, 7;
	sub.s32 	%r48, %r47, %r5;
	setp.gt.u32 	%p6, %r48, -8;
	mov.b32 	%r154, 0;
	mov.u32 	%r159, %r154;
	@%p6 bra 	$L__BB5_5;
	and.b32  	%r154, %r6, 2147483640;
	mov.b32 	%r148, 0;
	mov.u32 	%r159, %r148;
$L__BB5_4:
	.pragma "nounroll";
	shl.b32 	%r50, %r148, 3;
	or.b32  	%r51, %r50, %r7;
	cvt.u64.u32 	%rd14, %r51;
	add.s64 	%rd15, %rd14, %rd4;
	add.s64 	%rd16, %rd3, %rd15;
	ld.global.nc.u8 	%rs1, [%rd16];
	cvt.u16.u8 	%rs2, %rs1;
	cvt.u64.u32 	%rd17, %r148;
	add.s64 	%rd18, %rd17, %rd5;
	shl.b64 	%rd19, %rd18, 2;
	add.s64 	%rd20, %rd2, %rd19;
	ld.global.nc.u32 	%r52, [%rd20];
	cvt.s64.s32 	%rd21, %r52;
	add.s64 	%rd22, %rd1, %rd21;
	ld.global.nc.u8 	%rs3, [%rd22];
	cvt.u16.u8 	%rs4, %rs3;
	and.b16  	%rs5, %rs4, %rs2;
	cvt.u32.u16 	%r53, %rs5;
	and.b32  	%r54, %r53, 255;
	popc.b32 	%r55, %r54;
	add.s32 	%r56, %r159, %r55;
	ld.global.nc.u8 	%rs6, [%rd16+8];
	cvt.u16.u8 	%rs7, %rs6;
	ld.global.nc.u32 	%r57, [%rd20+4];
	cvt.s64.s32 	%rd23, %r57;
	add.s64 	%rd24, %rd1, %rd23;
	ld.global.nc.u8 	%rs8, [%rd24];
	cvt.u16.u8 	%rs9, %rs8;
	and.b16  	%rs10, %rs9, %rs7;
	cvt.u32.u16 	%r58, %rs10;
	and.b32  	%r59, %r58, 255;
	popc.b32 	%r60, %r59;
	add.s32 	%r61, %r56, %r60;
	add.s32 	%r62, %r51, 16;
	cvt.u64.u32 	%rd25, %r62;
	add.s64 	%rd26, %rd25, %rd4;
	add.s64 	%rd27, %rd3, %rd26;
	ld.global.nc.u8 	%rs11, [%rd27];
	cvt.u16.u8 	%rs12, %rs11;
	ld.global.nc.u32 	%r63, [%rd20+8];
	cvt.s64.s32 	%rd28, %r63;
	add.s64 	%rd29, %rd1, %rd28;
	ld.global.nc.u8 	%rs13, [%rd29];
	cvt.u16.u8 	%rs14, %rs13;
	and.b16  	%rs15, %rs14, %rs12;
	cvt.u32.u16 	%r64, %rs15;
	and.b32  	%r65, %r64, 255;
	popc.b32 	%r66, %r65;
	add.s32 	%r67, %r61, %r66;
	add.s32 	%r68, %r51, 24;
	cvt.u64.u32 	%rd30, %r68;
	add.s64 	%rd31, %rd30, %rd4;
	add.s64 	%rd32, %rd3, %rd31;
	ld.global.nc.u8 	%rs16, [%rd32];
	cvt.u16.u8 	%rs17, %rs16;
	ld.global.nc.u32 	%r69, [%rd20+12];
	cvt.s64.s32 	%rd33, %r69;
	add.s64 	%rd34, %rd1, %rd33;
	ld.global.nc.u8 	%rs18, [%rd34];
	cvt.u16.u8 	%rs19, %rs18;
	and.b16  	%rs20, %rs19, %rs17;
	cvt.u32.u16 	%r70, %rs20;
	and.b32  	%r71, %r70, 255;
	popc.b32 	%r72, %r71;
	add.s32 	%r73, %r67, %r72;
	add.s32 	%r74, %r51, 32;
	cvt.u64.u32 	%rd35, %r74;
	add.s64 	%rd36, %rd35, %rd4;
	add.s64 	%rd37, %rd3, %rd36;
	ld.global.nc.u8 	%rs21, [%rd37];
	cvt.u16.u8 	%rs22, %rs21;
	ld.global.nc.u32 	%r75, [%rd20+16];
	cvt.s64.s32 	%rd38, %r75;
	add.s64 	%rd39, %rd1, %rd38;
	ld.global.nc.u8 	%rs23, [%rd39];
	cvt.u16.u8 	%rs24, %rs23;
	and.b16  	%rs25, %rs24, %rs22;
	cvt.u32.u16 	%r76, %rs25;
	and.b32  	%r77, %r76, 255;
	popc.b32 	%r78, %r77;
	add.s32 	%r79, %r73, %r78;
	add.s32 	%r80, %r51, 40;
	cvt.u64.u32 	%rd40, %r80;
	add.s64 	%rd41, %rd40, %rd4;
	add.s64 	%rd42, %rd3, %rd41;
	ld.global.nc.u8 	%rs26, [%rd42];
	cvt.u16.u8 	%rs27, %rs26;
	ld.global.nc.u32 	%r81, [%rd20+20];
	cvt.s64.s32 	%rd43, %r81;
	add.s64 	%rd44, %rd1, %rd43;
	ld.global.nc.u8 	%rs28, [%rd44];
	cvt.u16.u8 	%rs29, %rs28;
	and.b16  	%rs30, %rs29, %rs27;
	cvt.u32.u16 	%r82, %rs30;
	and.b32  	%r83, %r82, 255;
	popc.b32 	%r84, %r83;
	add.s32 	%r85, %r79, %r84;
	add.s32 	%r86, %r51, 48;
	cvt.u64.u32 	%rd45, %r86;
	add.s64 	%rd46, %rd45, %rd4;
	add.s64 	%rd47, %rd3, %rd46;
	ld.global.nc.u8 	%rs31, [%rd47];
	cvt.u16.u8 	%rs32, %rs31;
	ld.global.nc.u32 	%r87, [%rd20+24];
	cvt.s64.s32 	%rd48, %r87;
	add.s64 	%rd49, %rd1, %rd48;
	ld.global.nc.u8 	%rs33, [%rd49];
	cvt.u16.u8 	%rs34, %rs33;
	and.b16  	%rs35, %rs34, %rs32;
	cvt.u32.u16 	%r88, %rs35;
	and.b32  	%r89, %r88, 255;
	popc.b32 	%r90, %r89;
	add.s32 	%r91, %r85, %r90;
	add.s32 	%r92, %r51, 56;
	cvt.u64.u32 	%rd50, %r92;
	add.s64 	%rd51, %rd50, %rd4;
	add.s64 	%rd52, %rd3, %rd51;
	ld.global.nc.u8 	%rs36, [%rd52];
	cvt.u16.u8 	%rs37, %rs36;
	ld.global.nc.u32 	%r93, [%rd20+28];
	cvt.s64.s32 	%rd53, %r93;
	add.s64 	%rd54, %rd1, %rd53;
	ld.global.nc.u8 	%rs38, [%rd54];
	cvt.u16.u8 	%rs39, %rs38;
	and.b16  	%rs40, %rs39, %rs37;
	cvt.u32.u16 	%r94, %rs40;
	and.b32  	%r95, %r94, 255;
	popc.b32 	%r96, %r95;
	add.s32 	%r159, %r91, %r96;
	add.s32 	%r148, %r148, 8;
	setp.ne.s32 	%p7, %r148, %r154;
	@%p7 bra 	$L__BB5_4;
$L__BB5_5:
	setp.eq.s32 	%p8, %r8, 0;
	@%p8 bra 	$L__BB5_13;
	and.b32  	%r17, %r6, 3;
	setp.lt.u32 	%p9, %r8, 4;
	@%p9 bra 	$L__BB5_8;
	shl.b32 	%r98, %r154, 3;
	or.b32  	%r99, %r98, %r7;
	cvt.u64.u32 	%rd55, %r99;
	add.s64 	%rd56, %rd55, %rd4;
	add.s64 	%rd57, %rd3, %rd56;
	ld.global.nc.u8 	%rs41, [%rd57];
	cvt.u16.u8 	%rs42, %rs41;
	cvt.u64.u32 	%rd58, %r154;
	add.s64 	%rd59, %rd58, %rd5;
	shl.b64 	%rd60, %rd59, 2;
	add.s64 	%rd61, %rd2, %rd60;
	ld.global.nc.u32 	%r100, [%rd61];
	cvt.s64.s32 	%rd62, %r100;
	add.s64 	%rd63, %rd1, %rd62;
	ld.global.nc.u8 	%rs43, [%rd63];
	cvt.u16.u8 	%rs44, %rs43;
	and.b16  	%rs45, %rs44, %rs42;
	cvt.u32.u16 	%r101, %rs45;
	and.b32  	%r102, %r101, 255;
	popc.b32 	%r103, %r102;
	add.s32 	%r104, %r159, %r103;
	add.s32 	%r105, %r99, 8;
	cvt.u64.u32 	%rd64, %r105;
	add.s64 	%rd65, %rd64, %rd4;
	add.s64 	%rd66, %rd3, %rd65;
	ld.global.nc.u8 	%rs46, [%rd66];
	cvt.u16.u8 	%rs47, %rs46;
	ld.global.nc.u32 	%r106, [%rd61+4];
	cvt.s64.s32 	%rd67, %r106;
	add.s64 	%rd68, %rd1, %rd67;
	ld.global.nc.u8 	%rs48, [%rd68];
	cvt.u16.u8 	%rs49, %rs48;
	and.b16  	%rs50, %rs49, %rs47;
	cvt.u32.u16 	%r107, %rs50;
	and.b32  	%r108, %r107, 255;
	popc.b32 	%r109, %r108;
	add.s32 	%r110, %r104, %r109;
	add.s32 	%r111, %r99, 16;
	cvt.u64.u32 	%rd69, %r111;
	add.s64 	%rd70, %rd69, %rd4;
	add.s64 	%rd71, %rd3, %rd70;
	ld.global.nc.u8 	%rs51, [%rd71];
	cvt.u16.u8 	%rs52, %rs51;
	ld.global.nc.u32 	%r112, [%rd61+8];
	cvt.s64.s32 	%rd72, %r112;
	add.s64 	%rd73, %rd1, %rd72;
	ld.global.nc.u8 	%rs53, [%rd73];
	cvt.u16.u8 	%rs54, %rs53;
	and.b16  	%rs55, %rs54, %rs52;
	cvt.u32.u16 	%r113, %rs55;
	and.b32  	%r114, %r113, 255;
	popc.b32 	%r115, %r114;
	add.s32 	%r116, %r110, %r115;
	add.s32 	%r117, %r99, 24;
	cvt.u64.u32 	%rd74, %r117;
	add.s64 	%rd75, %rd74, %rd4;
	add.s64 	%rd76, %rd3, %rd75;
	ld.global.nc.u8 	%rs56, [%rd76];
	cvt.u16.u8 	%rs57, %rs56;
	ld.global.nc.u32 	%r118, [%rd61+12];
	cvt.s64.s32 	%rd77, %r118;
	add.s64 	%rd78, %rd1, %rd77;
	ld.global.nc.u8 	%rs58, [%rd78];
	cvt.u16.u8 	%rs59, %rs58;
	and.b16  	%rs60, %rs59, %rs57;
	cvt.u32.u16 	%r119, %rs60;
	and.b32  	%r120, %r119, 255;
	popc.b32 	%r121, %r120;
	add.s32 	%r159, %r116, %r121;
	add.s32 	%r154, %r154, 4;
$L__BB5_8:
	setp.eq.s32 	%p10, %r17, 0;
	@%p10 bra 	$L__BB5_13;
	setp.eq.s32 	%p11, %r17, 1;
	@%p11 bra 	$L__BB5_11;
	shl.b32 	%r123, %r154, 3;
	or.b32  	%r124, %r123, %r7;
	cvt.u64.u32 	%rd79, %r124;
	add.s64 	%rd80, %rd79, %rd4;
	add.s64 	%rd81, %rd3, %rd80;
	ld.global.nc.u8 	%rs61, [%rd81];
	cvt.u16.u8 	%rs62, %rs61;
	cvt.u64.u32 	%rd82, %r154;
	add.s64 	%rd83, %rd82, %rd5;
	shl.b64 	%rd84, %rd83, 2;
	add.s64 	%rd85, %rd2, %rd84;
	ld.global.nc.u32 	%r125, [%rd85];
	cvt.s64.s32 	%rd86, %r125;
	add.s64 	%rd87, %rd1, %rd86;
	ld.global.nc.u8 	%rs63, [%rd87];
	cvt.u16.u8 	%rs64, %rs63;
	and.b16  	%rs65, %rs64, %rs62;
	cvt.u32.u16 	%r126, %rs65;
	and.b32  	%r127, %r126, 255;
	popc.b32 	%r128, %r127;
	add.s32 	%r129, %r159, %r128;
	add.s32 	%r130, %r124, 8;
	cvt.u64.u32 	%rd88, %r130;
	add.s64 	%rd89, %rd88, %rd4;
	add.s64 	%rd90, %rd3, %rd89;
	ld.global.nc.u8 	%rs66, [%rd90];
	cvt.u16.u8 	%rs67, %rs66;
	ld.global.nc.u32 	%r131, [%rd85+4];
	cvt.s64.s32 	%rd91, %r131;
	add.s64 	%rd92, %rd1, %rd91;
	ld.global.nc.u8 	%rs68, [%rd92];
	cvt.u16.u8 	%rs69, %rs68;
	and.b16  	%rs70, %rs69, %rs67;
	cvt.u32.u16 	%r132, %rs70;
	and.b32  	%r133, %r132, 255;
	popc.b32 	%r134, %r133;
	add.s32 	%r159, %r129, %r134;
	add.s32 	%r154, %r154, 2;
$L__BB5_11:
	and.b32  	%r135, %r6, 1;
	setp.eq.b32 	%p12, %r135, 1;
	not.pred 	%p13, %p12;
	@%p13 bra 	$L__BB5_13;
	shl.b32 	%r136, %r154, 3;
	or.b32  	%r137, %r136, %r7;
	cvt.u64.u32 	%rd93, %r137;
	add.s64 	%rd94, %rd93, %rd4;
	add.s64 	%rd95, %rd3, %rd94;
	ld.global.nc.u8 	%rs71, [%rd95];
	cvt.u16.u8 	%rs72, %rs71;
	cvt.u64.u32 	%rd96, %r154;
	add.s64 	%rd97, %rd96, %rd5;
	shl.b64 	%rd98, %rd97, 2;
	add.s64 	%rd99, %rd2, %rd98;
	ld.global.nc.u32 	%r138, [%rd99];
	cvt.s64.s32 	%rd100, %r138;
	add.s64 	%rd101, %rd1, %rd100;
	ld.global.nc.u8 	%rs73, [%rd101];
	cvt.u16.u8 	%rs74, %rs73;
	and.b16  	%rs75, %rs74, %rs72;
	cvt.u32.u16 	%r139, %rs75;
	and.b32  	%r140, %r139, 255;
	popc.b32 	%r141, %r140;
	add.s32 	%r159, %r159, %r141;
$L__BB5_13:
	setp.ne.s32 	%p15, %r159, 0;
$L__BB5_14:
	mov.b32 	%r142, -1;
	vote.sync.ballot.b32 	%r143, %p15, %r142;
	brev.b32 	%r144, %r143;
	and.b32  	%r145, %r30, -8;
	sub.s32 	%r146, 24, %r145;
	shr.u32 	%r147, %r144, %r146;
	cvt.u64.u32 	%rd102, %r3;
	cvt.u64.u32 	%rd103, %r2;
	add.s64 	%rd104, %rd102, %rd103;
	cvta.to.global.u64 	%rd105, %rd6;
	add.s64 	%rd106, %rd105, %rd104;
	ld.global.u8 	%rs76, [%rd106];
	cvt.u16.u32 	%rs77, %r147;
	or.b16  	%rs78, %rs76, %rs77;
	st.global.u8 	[%rd106], %rs78;
$L__BB5_15:
	ret;

}
	// .globl	_Z17bmv16_bin_bin_binPKtS0_PtPKiS3_i
.visible .entry _Z17bmv16_bin_bin_binPKtS0_PtPKiS3_i(
	.param .u64 .ptr .align 1 _Z17bmv16_bin_bin_binPKtS0_PtPKiS3_i_param_0,
	.param .u64 .ptr .align 1 _Z17bmv16_bin_bin_binPKtS0_PtPKiS3_i_param_1,
	.param .u64 .ptr .align 1 _Z17bmv16_bin_bin_binPKtS0_PtPKiS3_i_param_2,
	.param .u64 .ptr .align 1 _Z17bmv16_bin_bin_binPKtS0_PtPKiS3_i_param_3,
	.param .u64 .ptr .align 1 _Z17bmv16_bin_bin_binPKtS0_PtPKiS3_i_param_4,
	.param .u32 _Z17bmv16_bin_bin_binPKtS0_PtPKiS3_i_param_5
)
{
	.reg .pred 	%p<16>;
	.reg .b16 	%rs<49>;
	.reg .b32 	%r<141>;
	.reg .b64 	%rd<122>;

	ld.param.u64 	%rd8, [_Z17bmv16_bin_bin_binPKtS0_PtPKiS3_i_param_0];
	ld.param.u64 	%rd9, [_Z17bmv16_bin_bin_binPKtS0_PtPKiS3_i_param_1];
	ld.param.u64 	%rd6, [_Z17bmv16_bin_bin_binPKtS0_PtPKiS3_i_param_2];
	ld.param.u64 	%rd7, [_Z17bmv16_bin_bin_binPKtS0_PtPKiS3_i_param_3];
	ld.param.u64 	%rd10, [_Z17bmv16_bin_bin_binPKtS0_PtPKiS3_i_param_4];
	ld.param.u32 	%r31, [_Z17bmv16_bin_bin_binPKtS0_PtPKiS3_i_param_5];
	cvta.to.global.u64 	%rd1, %rd9;
	cvta.to.global.u64 	%rd2, %rd10;
	cvta.to.global.u64 	%rd3, %rd8;
	mov.u32 	%r32, %ctaid.x;
	mov.u32 	%r33, %nctaid.x;
	mov.u32 	%r34, %nctaid.y;
	mov.u32 	%r35, %ctaid.y;
	mov.u32 	%r36, %ctaid.z;
	mad.lo.s32 	%r37, %r32, %r33, %r35;
	mad.lo.s32 	%r38, %r37, %r34, %r36;
	// begin inline asm
	mov.u32 %r30, %laneid;
	// end inline asm
	shl.b32 	%r2, %r38, 1;
	shr.u32 	%r3, %r30, 4;
	add.s32 	%r4, %r3, %r2;
	setp.ge.s32 	%p3, %r4, %r31;
	@%p3 bra 	$L__BB6_15;
	cvta.to.global.u64 	%rd11, %rd7;
	mul.wide.s32 	%rd12, %r4, 4;
	add.s64 	%rd13, %rd11, %rd12;
	ld.global.nc.u32 	%r39, [%rd13];
	ld.global.nc.u32 	%r5, [%rd13+4];
	sub.s32 	%r6, %r5, %r39;
	shl.b32 	%r40, %r39, 4;
	cvt.s64.s32 	%rd4, %r40;
	cvt.s64.s32 	%rd5, %r39;
	setp.lt.s32 	%p5, %r6, 1;
	mov.pred 	%p15, 0;
	@%p5 bra 	$L__BB6_14;
	cvt.u32.u64 	%r43, %rd5;
	and.b32  	%r7, %r30, 15;
	and.b32  	%r8, %r6, 7;
	sub.s32 	%r44, %r43, %r5;
	setp.gt.u32 	%p6, %r44, -8;
	mov.b32 	%r135, 0;
	mov.u32 	%r140, %r135;
	@%p6 bra 	$L__BB6_5;
	and.b32  	%r135, %r6, 2147483640;
	mov.b32 	%r129, 0;
	mov.u32 	%r140, %r129;
$L__BB6_4:
	.pragma "nounroll";
	shl.b32 	%r46, %r129, 4;
	or.b32  	%r47, %r46, %r7;
	cvt.u64.u32 	%rd14, %r47;
	add.s64 	%rd15, %rd14, %rd4;
	shl.b64 	%rd16, %rd15, 1;
	add.s64 	%rd17, %rd3, %rd16;
	ld.global.nc.u16 	%rs1, [%rd17];
	cvt.u64.u32 	%rd18, %r129;
	add.s64 	%rd19, %rd18, %rd5;
	shl.b64 	%rd20, %rd19, 2;
	add.s64 	%rd21, %rd2, %rd20;
	ld.global.nc.u32 	%r48, [%rd21];
	mul.wide.s32 	%rd22, %r48, 2;
	add.s64 	%rd23, %rd1, %rd22;
	ld.global.nc.u16 	%rs2, [%rd23];
	and.b16  	%rs3, %rs2, %rs1;
	cvt.u32.u16 	%r49, %rs3;
	popc.b32 	%r50, %r49;
	add.s32 	%r51, %r140, %r50;
	ld.global.nc.u16 	%rs4, [%rd17+32];
	ld.global.nc.u32 	%r52, [%rd21+4];
	mul.wide.s32 	%rd24, %r52, 2;
	add.s64 	%rd25, %rd1, %rd24;
	ld.global.nc.u16 	%rs5, [%rd25];
	and.b16  	%rs6, %rs5, %rs4;
	cvt.u32.u16 	%r53, %rs6;
	popc.b32 	%r54, %r53;
	add.s32 	%r55, %r51, %r54;
	add.s32 	%r56, %r47, 32;
	cvt.u64.u32 	%rd26, %r56;
	add.s64 	%rd27, %rd26, %rd4;
	shl.b64 	%rd28, %rd27, 1;
	add.s64 	%rd29, %rd3, %rd28;
	ld.global.nc.u16 	%rs7, [%rd29];
	ld.global.nc.u32 	%r57, [%rd21+8];
	mul.wide.s32 	%rd30, %r57, 2;
	add.s64 	%rd31, %rd1, %rd30;
	ld.global.nc.u16 	%rs8, [%rd31];
	and.b16  	%rs9, %rs8, %rs7;
	cvt.u32.u16 	%r58, %rs9;
	popc.b32 	%r59, %r58;
	add.s32 	%r60, %r55, %r59;
	add.s32 	%r61, %r47, 48;
	cvt.u64.u32 	%rd32, %r61;
	add.s64 	%rd33, %rd32, %rd4;
	shl.b64 	%rd34, %rd33, 1;
	add.s64 	%rd35, %rd3, %rd34;
	ld.global.nc.u16 	%rs10, [%rd35];
	ld.global.nc.u32 	%r62, [%rd21+12];
	mul.wide.s32 	%rd36, %r62, 2;
	add.s64 	%rd37, %rd1, %rd36;
	ld.global.nc.u16 	%rs11, [%rd37];
	and.b16  	%rs12, %rs11, %rs10;
	cvt.u32.u16 	%r63, %rs12;
	popc.b32 	%r64, %r63;
	add.s32 	%r65, %r60, %r64;
	add.s32 	%r66, %r47, 64;
	cvt.u64.u32 	%rd38, %r66;
	add.s64 	%rd39, %rd38, %rd4;
	shl.b64 	%rd40, %rd39, 1;
	add.s64 	%rd41, %rd3, %rd40;
	ld.global.nc.u16 	%rs13, [%rd41];
	ld.global.nc.u32 	%r67, [%rd21+16];
	mul.wide.s32 	%rd42, %r67, 2;
	add.s64 	%rd43, %rd1, %rd42;
	ld.global.nc.u16 	%rs14, [%rd43];
	and.b16  	%rs15, %rs14, %rs13;
	cvt.u32.u16 	%r68, %rs15;
	popc.b32 	%r69, %r68;
	add.s32 	%r70, %r65, %r69;
	add.s32 	%r71, %r47, 80;
	cvt.u64.u32 	%rd44, %r71;
	add.s64 	%rd45, %rd44, %rd4;
	shl.b64 	%rd46, %rd45, 1;
	add.s64 	%rd47, %rd3, %rd46;
	ld.global.nc.u16 	%rs16, [%rd47];
	ld.global.nc.u32 	%r72, [%rd21+20];
	mul.wide.s32 	%rd48, %r72, 2;
	add.s64 	%rd49, %rd1, %rd48;
	ld.global.nc.u16 	%rs17, [%rd49];
	and.b16  	%rs18, %rs17, %rs16;
	cvt.u32.u16 	%r73, %rs18;
	popc.b32 	%r74, %r73;
	add.s32 	%r75, %r70, %r74;
	add.s32 	%r76, %r47, 96;
	cvt.u64.u32 	%rd50, %r76;
	add.s64 	%rd51, %rd50, %rd4;
	shl.b64 	%rd52, %rd51, 1;
	add.s64 	%rd53, %rd3, %rd52;
	ld.global.nc.u16 	%rs19, [%rd53];
	ld.global.nc.u32 	%r77, [%rd21+24];
	mul.wide.s32 	%rd54, %r77, 2;
	add.s64 	%rd55, %rd1, %rd54;
	ld.global.nc.u16 	%rs20, [%rd55];
	and.b16  	%rs21, %rs20, %rs19;
	cvt.u32.u16 	%r78, %rs21;
	popc.b32 	%r79, %r78;
	add.s32 	%r80, %r75, %r79;
	add.s32 	%r81, %r47, 112;
	cvt.u64.u32 	%rd56, %r81;
	add.s64 	%rd57, %rd56, %rd4;
	shl.b64 	%rd58, %rd57, 1;
	add.s64 	%rd59, %rd3, %rd58;
	ld.global.nc.u16 	%rs22, [%rd59];
	ld.global.nc.u32 	%r82, [%rd21+28];
	mul.wide.s32 	%rd60, %r82, 2;
	add.s64 	%rd61, %rd1, %rd60;
	ld.global.nc.u16 	%rs23, [%rd61];
	and.b16  	%rs24, %rs23, %rs22;
	cvt.u32.u16 	%r83, %rs24;
	popc.b32 	%r84, %r83;
	add.s32 	%r140, %r80, %r84;
	add.s32 	%r129, %r129, 8;
	setp.ne.s32 	%p7, %r129, %r135;
	@%p7 bra 	$L__BB6_4;
$L__BB6_5:
	setp.eq.s32 	%p8, %r8, 0;
	@%p8 bra 	$L__BB6_13;
	and.b32  	%r17, %r6, 3;
	setp.lt.u32 	%p9, %r8, 4;
	@%p9 bra 	$L__BB6_8;
	shl.b32 	%r86, %r135, 4;
	or.b32  	%r87, %r86, %r7;
	cvt.u64.u32 	%rd62, %r87;
	add.s64 	%rd63, %rd62, %rd4;
	shl.b64 	%rd64, %rd63, 1;
	add.s64 	%rd65, %rd3, %rd64;
	ld.global.nc.u16 	%rs25, [%rd65];
	cvt.u64.u32 	%rd66, %r135;
	add.s64 	%rd67, %rd66, %rd5;
	shl.b64 	%rd68, %rd67, 2;
	add.s64 	%rd69, %rd2, %rd68;
	ld.global.nc.u32 	%r88, [%rd69];
	mul.wide.s32 	%rd70, %r88, 2;
	add.s64 	%rd71, %rd1, %rd70;
	ld.global.nc.u16 	%rs26, [%rd71];
	and.b16  	%rs27, %rs26, %rs25;
	cvt.u32.u16 	%r89, %rs27;
	popc.b32 	%r90, %r89;
	add.s32 	%r91, %r140, %r90;
	add.s32 	%r92, %r87, 16;
	cvt.u64.u32 	%rd72, %r92;
	add.s64 	%rd73, %rd72, %rd4;
	shl.b64 	%rd74, %rd73, 1;
	add.s64 	%rd75, %rd3, %rd74;
	ld.global.nc.u16 	%rs28, [%rd75];
	ld.global.nc.u32 	%r93, [%rd69+4];
	mul.wide.s32 	%rd76, %r93, 2;
	add.s64 	%rd77, %rd1, %rd76;
	ld.global.nc.u16 	%rs29, [%rd77];
	and.b16  	%rs30, %rs29, %rs28;
	cvt.u32.u16 	%r94, %rs30;
	popc.b32 	%r95, %r94;
	add.s32 	%r96, %r91, %r95;
	add.s32 	%r97, %r87, 32;
	cvt.u64.u32 	%rd78, %r97;
	add.s64 	%rd79, %rd78, %rd4;
	shl.b64 	%rd80, %rd79, 1;
	add.s64 	%rd81, %rd3, %rd80;
	ld.global.nc.u16 	%rs31, [%rd81];
	ld.global.nc.u32 	%r98, [%rd69+8];
	mul.wide.s32 	%rd82, %r98, 2;
	add.s64 	%rd83, %rd1, %rd82;
	ld.global.nc.u16 	%rs32, [%rd83];
	and.b16  	%rs33, %rs32, %rs31;
	cvt.u32.u16 	%r99, %rs33;
	popc.b32 	%r100, %r99;
	add.s32 	%r101, %r96, %r100;
	add.s32 	%r102, %r87, 48;
	cvt.u64.u32 	%rd84, %r102;
	add.s64 	%rd85, %rd84, %rd4;
	shl.b64 	%rd86, %rd85, 1;
	add.s64 	%rd87, %rd3, %rd86;
	ld.global.nc.u16 	%rs34, [%rd87];
	ld.global.nc.u32 	%r103, [%rd69+12];
	mul.wide.s32 	%rd88, %r103, 2;
	add.s64 	%rd89, %rd1, %rd88;
	ld.global.nc.u16 	%rs35, [%rd89];
	and.b16  	%rs36, %rs35, %rs34;
	cvt.u32.u16 	%r104, %rs36;
	popc.b32 	%r105, %r104;
	add.s32 	%r140, %r101, %r105;
	add.s32 	%r135, %r135, 4;
$L__BB6_8:
	setp.eq.s32 	%p10, %r17, 0;
	@%p10 bra 	$L__BB6_13;
	setp.eq.s32 	%p11, %r17, 1;
	@%p11 bra 	$L__BB6_11;
	shl.b32 	%r107, %r135, 4;
	or.b32  	%r108, %r107, %r7;
	cvt.u64.u32 	%rd90, %r108;
	add.s64 	%rd91, %rd90, %rd4;
	shl.b64 	%rd92, %rd91, 1;
	add.s64 	%rd93, %rd3, %rd92;
	ld.global.nc.u16 	%rs37, [%rd93];
	cvt.u64.u32 	%rd94, %r135;
	add.s64 	%rd95, %rd94, %rd5;
	shl.b64 	%rd96, %rd95, 2;
	add.s64 	%rd97, %rd2, %rd96;
	ld.global.nc.u32 	%r109, [%rd97];
	mul.wide.s32 	%rd98, %r109, 2;
	add.s64 	%rd99, %rd1, %rd98;
	ld.global.nc.u16 	%rs38, [%rd99];
	and.b16  	%rs39, %rs38, %rs37;
	cvt.u32.u16 	%r110, %rs39;
	popc.b32 	%r111, %r110;
	add.s32 	%r112, %r140, %r111;
	add.s32 	%r113, %r108, 16;
	cvt.u64.u32 	%rd100, %r113;
	add.s64 	%rd101, %rd100, %rd4;
	shl.b64 	%rd102, %rd101, 1;
	add.s64 	%rd103, %rd3, %rd102;
	ld.global.nc.u16 	%rs40, [%rd103];
	ld.global.nc.u32 	%r114, [%rd97+4];
	mul.wide.s32 	%rd104, %r114, 2;
	add.s64 	%rd105, %rd1, %rd104;
	ld.global.nc.u16 	%rs41, [%rd105];
	and.b16  	%rs42, %rs41, %rs40;
	cvt.u32.u16 	%r115, %rs42;
	popc.b32 	%r116, %r115;
	add.s32 	%r140, %r112, %r116;
	add.s32 	%r135, %r135, 2;
$L__BB6_11:
	and.b32  	%r117, %r6, 1;
	setp.eq.b32 	%p12, %r117, 1;
	not.pred 	%p13, %p12;
	@%p13 bra 	$L__BB6_13;
	shl.b32 	%r118, %r135, 4;
	or.b32  	%r119, %r118, %r7;
	cvt.u64.u32 	%rd106, %r119;
	add.s64 	%rd107, %rd106, %rd4;
	shl.b64 	%rd108, %rd107, 1;
	add.s64 	%rd109, %rd3, %rd108;
	ld.global.nc.u16 	%rs43, [%rd109];
	cvt.u64.u32 	%rd110, %r135;
	add.s64 	%rd111, %rd110, %rd5;
	shl.b64 	%rd112, %rd111, 2;
	add.s64 	%rd113, %rd2, %rd112;
	ld.global.nc.u32 	%r120, [%rd113];
	mul.wide.s32 	%rd114, %r120, 2;
	add.s64 	%rd115, %rd1, %rd114;
	ld.global.nc.u16 	%rs44, [%rd115];
	and.b16  	%rs45, %rs44, %rs43;
	cvt.u32.u16 	%r121, %rs45;
	popc.b32 	%r122, %r121;
	add.s32 	%r140, %r140, %r122;
$L__BB6_13:
	setp.ne.s32 	%p15, %r140, 0;
$L__BB6_14:
	mov.b32 	%r123, -1;
	vote.sync.ballot.b32 	%r124, %p15, %r123;
	brev.b32 	%r125, %r124;
	and.b32  	%r126, %r30, -16;
	sub.s32 	%r127, 16, %r126;
	shr.u32 	%r128, %r125, %r127;
	cvt.u64.u32 	%rd116, %r3;
	cvt.u64.u32 	%rd117, %r2;
	add.s64 	%rd118, %rd116, %rd117;
	cvta.to.global.u64 	%rd119, %rd6;
	shl.b64 	%rd120, %rd118, 1;
	add.s64 	%rd121, %rd119, %rd120;
	ld.global.u16 	%rs46, [%rd121];
	cvt.u16.u32 	%rs47, %r128;
	or.b16  	%rs48, %rs46, %rs47;
	st.global.u16 	[%rd121], %rs48;
$L__BB6_15:
	ret;

}
	// .globl	_Z22bmv16_bin_bin_bin_1024PKtS0_PtPKiS3_i
.visible .entry _Z22bmv16_bin_bin_bin_1024PKtS0_PtPKiS3_i(
	.param .u64 .ptr .align 1 _Z22bmv16_bin_bin_bin_1024PKtS0_PtPKiS3_i_param_0,
	.param .u64 .ptr .align 1 _Z22bmv16_bin_bin_bin_1024PKtS0_PtPKiS3_i_param_1,
	.param .u64 .ptr .align 1 _Z22bmv16_bin_bin_bin_1024PKtS0_PtPKiS3_i_param_2,
	.param .u64 .ptr .align 1 _Z22bmv16_bin_bin_bin_1024PKtS0_PtPKiS3_i_param_3,
	.param .u64 .ptr .align 1 _Z22bmv16_bin_bin_bin_1024PKtS0_PtPKiS3_i_param_4,
	.param .u32 _Z22bmv16_bin_bin_bin_1024PKtS0_PtPKiS3_i_param_5
)
{
	.reg .pred 	%p<16>;
	.reg .b16 	%rs<49>;
	.reg .b32 	%r<145>;
	.reg .b64 	%rd<122>;

	ld.param.u64 	%rd8, [_Z22bmv16_bin_bin_bin_1024PKtS0_PtPKiS3_i_param_0];
	ld.param.u64 	%rd9, [_Z22bmv16_bin_bin_bin_1024PKtS0_PtPKiS3_i_param_1];
	ld.param.u64 	%rd6, [_Z22bmv16_bin_bin_bin_1024PKtS0_PtPKiS3_i_param_2];
	ld.param.u64 	%rd7, [_Z22bmv16_bin_bin_bin_1024PKtS0_PtPKiS3_i_param_3];
	ld.param.u64 	%rd10, [_Z22bmv16_bin_bin_bin_1024PKtS0_PtPKiS3_i_param_4];
	ld.param.u32 	%r31, [_Z22bmv16_bin_bin_bin_1024PKtS0_PtPKiS3_i_param_5];
	cvta.to.global.u64 	%rd1, %rd9;
	cvta.to.global.u64 	%rd2, %rd10;
	cvta.to.global.u64 	%rd3, %rd8;
	mov.u32 	%r32, %ctaid.x;
	mov.u32 	%r33, %nctaid.x;
	mov.u32 	%r34, %nctaid.y;
	mov.u32 	%r35, %ctaid.y;
	mov.u32 	%r36, %ctaid.z;
	mad.lo.s32 	%r37, %r32, %r33, %r35;
	mad.lo.s32 	%r38, %r37, %r34, %r36;
	mov.u32 	%r39, %tid.x;
	// begin inline asm
	mov.u32 %r30, %laneid;
	// end inline asm
	shl.b32 	%r40, %r38, 6;
	shr.u32 	%r41, %r39, 4;
	and.b32  	%r42, %r41, 62;
	or.b32  	%r2, %r40, %r42;
	shr.u32 	%r3, %r30, 4;
	add.s32 	%r4, %r3, %r2;
	setp.ge.s32 	%p3, %r4, %r31;
	@%p3 bra 	$L__BB7_15;
	cvta.to.global.u64 	%rd11, %rd7;
	mul.wide.s32 	%rd12, %r4, 4;
	add.s64 	%rd13, %rd11, %rd12;
	ld.global.nc.u32 	%r43, [%rd13];
	ld.global.nc.u32 	%r5, [%rd13+4];
	sub.s32 	%r6, %r5, %r43;
	shl.b32 	%r44, %r43, 4;
	cvt.s64.s32 	%rd4, %r44;
	cvt.s64.s32 	%rd5, %r43;
	setp.lt.s32 	%p5, %r6, 1;
	mov.pred 	%p15, 0;
	@%p5 bra 	$L__BB7_14;
	cvt.u32.u64 	%r47, %rd5;
	and.b32  	%r7, %r30, 15;
	and.b32  	%r8, %r6, 7;
	sub.s32 	%r48, %r47, %r5;
	setp.gt.u32 	%p6, %r48, -8;
	mov.b32 	%r139, 0;
	mov.u32 	%r144, %r139;
	@%p6 bra 	$L__BB7_5;
	and.b32  	%r139, %r6, 2147483640;
	mov.b32 	%r133, 0;
	mov.u32 	%r144, %r133;
$L__BB7_4:
	.pragma "nounroll";
	shl.b32 	%r50, %r133, 4;
	or.b32  	%r51, %r50, %r7;
	cvt.u64.u32 	%rd14, %r51;
	add.s64 	%rd15, %rd14, %rd4;
	shl.b64 	%rd16, %rd15, 1;
	add.s64 	%rd17, %rd3, %rd16;
	ld.global.nc.u16 	%rs1, [%rd17];
	cvt.u64.u32 	%rd18, %r133;
	add.s64 	%rd19, %rd18, %rd5;
	shl.b64 	%rd20, %rd19, 2;
	add.s64 	%rd21, %rd2, %rd20;
	ld.global.nc.u32 	%r52, [%rd21];
	mul.wide.s32 	%rd22, %r52, 2;
	add.s64 	%rd23, %rd1, %rd22;
	ld.global.nc.u16 	%rs2, [%rd23];
	and.b16  	%rs3, %rs2, %rs1;
	cvt.u32.u16 	%r53, %rs3;
	popc.b32 	%r54, %r53;
	add.s32 	%r55, %r144, %r54;
	ld.global.nc.u16 	%rs4, [%rd17+32];
	ld.global.nc.u32 	%r56, [%rd21+4];
	mul.wide.s32 	%rd24, %r56, 2;
	add.s64 	%rd25, %rd1, %rd24;
	ld.global.nc.u16 	%rs5, [%rd25];
	and.b16  	%rs6, %rs5, %rs4;
	cvt.u32.u16 	%r57, %rs6;
	popc.b32 	%r58, %r57;
	add.s32 	%r59, %r55, %r58;
	add.s32 	%r60, %r51, 32;
	cvt.u64.u32 	%rd26, %r60;
	add.s64 	%rd27, %rd26, %rd4;
	shl.b64 	%rd28, %rd27, 1;
	add.s64 	%rd29, %rd3, %rd28;
	ld.global.nc.u16 	%rs7, [%rd29];
	ld.global.nc.u32 	%r61, [%rd21+8];
	mul.wide.s32 	%rd30, %r61, 2;
	add.s64 	%rd31, %rd1, %rd30;
	ld.global.nc.u16 	%rs8, [%rd31];
	and.b16  	%rs9, %rs8, %rs7;
	cvt.u32.u16 	%r62, %rs9;
	popc.b32 	%r63, %r62;
	add.s32 	%r64, %r59, %r63;
	add.s32 	%r65, %r51, 48;
	cvt.u64.u32 	%rd32, %r65;
	add.s64 	%rd33, %rd32, %rd4;
	shl.b64 	%rd34, %rd33, 1;
	add.s64 	%rd35, %rd3, %rd34;
	ld.global.nc.u16 	%rs10, [%rd35];
	ld.global.nc.u32 	%r66, [%rd21+12];
	mul.wide.s32 	%rd36, %r66, 2;
	add.s64 	%rd37, %rd1, %rd36;
	ld.global.nc.u16 	%rs11, [%rd37];
	and.b16  	%rs12, %rs11, %rs10;
	cvt.u32.u16 	%r67, %rs12;
	popc.b32 	%r68, %r67;
	add.s32 	%r69, %r64, %r68;
	add.s32 	%r70, %r51, 64;
	cvt.u64.u32 	%rd38, %r70;
	add.s64 	%rd39, %rd38, %rd4;
	shl.b64 	%rd40, %rd39, 1;
	add.s64 	%rd41, %rd3, %rd40;
	ld.global.nc.u16 	%rs13, [%rd41];
	ld.global.nc.u32 	%r71, [%rd21+16];
	mul.wide.s32 	%rd42, %r71, 2;
	add.s64 	%rd43, %rd1, %rd42;
	ld.global.nc.u16 	%rs14, [%rd43];
	and.b16  	%rs15, %rs14, %rs13;
	cvt.u32.u16 	%r72, %rs15;
	popc.b32 	%r73, %r72;
	add.s32 	%r74, %r69, %r73;
	add.s32 	%r75, %r51, 80;
	cvt.u64.u32 	%rd44, %r75;
	add.s64 	%rd45, %rd44, %rd4;
	shl.b64 	%rd46, %rd45, 1;
	add.s64 	%rd47, %rd3, %rd46;
	ld.global.nc.u16 	%rs16, [%rd47];
	ld.global.nc.u32 	%r76, [%rd21+20];
	mul.wide.s32 	%rd48, %r76, 2;
	add.s64 	%rd49, %rd1, %rd48;
	ld.global.nc.u16 	%rs17, [%rd49];
	and.b16  	%rs18, %rs17, %rs16;
	cvt.u32.u16 	%r77, %rs18;
	popc.b32 	%r78, %r77;
	add.s32 	%r79, %r74, %r78;
	add.s32 	%r80, %r51, 96;
	cvt.u64.u32 	%rd50, %r80;
	add.s64 	%rd51, %rd50, %rd4;
	shl.b64 	%rd52, %rd51, 1;
	add.s64 	%rd53, %rd3, %rd52;
	ld.global.nc.u16 	%rs19, [%rd53];
	ld.global.nc.u32 	%r81, [%rd21+24];
	mul.wide.s32 	%rd54, %r81, 2;
	add.s64 	%rd55, %rd1, %rd54;
	ld.global.nc.u16 	%rs20, [%rd55];
	and.b16  	%rs21, %rs20, %rs19;
	cvt.u32.u16 	%r82, %rs21;
	popc.b32 	%r83, %r82;
	add.s32 	%r84, %r79, %r83;
	add.s32 	%r85, %r51, 112;
	cvt.u64.u32 	%rd56, %r85;
	add.s64 	%rd57, %rd56, %rd4;
	shl.b64 	%rd58, %rd57, 1;
	add.s64 	%rd59, %rd3, %rd58;
	ld.global.nc.u16 	%rs22, [%rd59];
	ld.global.nc.u32 	%r86, [%rd21+28];
	mul.wide.s32 	%rd60, %r86, 2;
	add.s64 	%rd61, %rd1, %rd60;
	ld.global.nc.u16 	%rs23, [%rd61];
	and.b16  	%rs24, %rs23, %rs22;
	cvt.u32.u16 	%r87, %rs24;
	popc.b32 	%r88, %r87;
	add.s32 	%r144, %r84, %r88;
	add.s32 	%r133, %r133, 8;
	setp.ne.s32 	%p7, %r133, %r139;
	@%p7 bra 	$L__BB7_4;
$L__BB7_5:
	setp.eq.s32 	%p8, %r8, 0;
	@%p8 bra 	$L__BB7_13;
	and.b32  	%r17, %r6, 3;
	setp.lt.u32 	%p9, %r8, 4;
	@%p9 bra 	$L__BB7_8;
	shl.b32 	%r90, %r139, 4;
	or.b32  	%r91, %r90, %r7;
	cvt.u64.u32 	%rd62, %r91;
	add.s64 	%rd63, %rd62, %rd4;
	shl.b64 	%rd64, %rd63, 1;
	add.s64 	%rd65, %rd3, %rd64;
	ld.global.nc.u16 	%rs25, [%rd65];
	cvt.u64.u32 	%rd66, %r139;
	add.s64 	%rd67, %rd66, %rd5;
	shl.b64 	%rd68, %rd67, 2;
	add.s64 	%rd69, %rd2, %rd68;
	ld.global.nc.u32 	%r92, [%rd69];
	mul.wide.s32 	%rd70, %r92, 2;
	add.s64 	%rd71, %rd1, %rd70;
	ld.global.nc.u16 	%rs26, [%rd71];
	and.b16  	%rs27, %rs26, %rs25;
	cvt.u32.u16 	%r93, %rs27;
	popc.b32 	%r94, %r93;
	add.s32 	%r95, %r144, %r94;
	add.s32 	%r96, %r91, 16;
	cvt.u64.u32 	%rd72, %r96;
	add.s64 	%rd73, %rd72, %rd4;
	shl.b64 	%rd74, %rd73, 1;
	add.s64 	%rd75, %rd3, %rd74;
	ld.global.nc.u16 	%rs28, [%rd75];
	ld.global.nc.u32 	%r97, [%rd69+4];
	mul.wide.s32 	%rd76, %r97, 2;
	add.s64 	%rd77, %rd1, %rd76;
	ld.global.nc.u16 	%rs29, [%rd77];
	and.b16  	%rs30, %rs29, %rs28;
	cvt.u32.u16 	%r98, %rs30;
	popc.b32 	%r99, %r98;
	add.s32 	%r100, %r95, %r99;
	add.s32 	%r101, %r91, 32;
	cvt.u64.u32 	%rd78, %r101;
	add.s64 	%rd79, %rd78, %rd4;
	shl.b64 	%rd80, %rd79, 1;
	add.s64 	%rd81, %rd3, %rd80;
	ld.global.nc.u16 	%rs31, [%rd81];
	ld.global.nc.u32 	%r102, [%rd69+8];
	mul.wide.s32 	%rd82, %r102, 2;
	add.s64 	%rd83, %rd1, %rd82;
	ld.global.nc.u16 	%rs32, [%rd83];
	and.b16  	%rs33, %rs32, %rs31;
	cvt.u32.u16 	%r103, %rs33;
	popc.b32 	%r104, %r103;
	add.s32 	%r105, %r100, %r104;
	add.s32 	%r106, %r91, 48;
	cvt.u64.u32 	%rd84, %r106;
	add.s64 	%rd85, %rd84, %rd4;
	shl.b64 	%rd86, %rd85, 1;
	add.s64 	%rd87, %rd3, %rd86;
	ld.global.nc.u16 	%rs34, [%rd87];
	ld.global.nc.u32 	%r107, [%rd69+12];
	mul.wide.s32 	%rd88, %r107, 2;
	add.s64 	%rd89, %rd1, %rd88;
	ld.global.nc.u16 	%rs35, [%rd89];
	and.b16  	%rs36, %rs35, %rs34;
	cvt.u32.u16 	%r108, %rs36;
	popc.b32 	%r109, %r108;
	add.s32 	%r144, %r105, %r109;
	add.s32 	%r139, %r139, 4;
$L__BB7_8:
	setp.eq.s32 	%p10, %r17, 0;
	@%p10 bra 	$L__BB7_13;
	setp.eq.s32 	%p11, %r17, 1;
	@%p11 bra 	$L__BB7_11;
	shl.b32 	%r111, %r139, 4;
	or.b32  	%r112, %r111, %r7;
	cvt.u64.u32 	%rd90, %r112;
	add.s64 	%rd91, %rd90, %rd4;
	shl.b64 	%rd92, %rd91, 1;
	add.s64 	%rd93, %rd3, %rd92;
	ld.global.nc.u16 	%rs37, [%rd93];
	cvt.u64.u32 	%rd94, %r139;
	add.s64 	%rd95, %rd94, %rd5;
	shl.b64 	%rd96, %rd95, 2;
	add.s64 	%rd97, %rd2, %rd96;
	ld.global.nc.u32 	%r113, [%rd97];
	mul.wide.s32 	%rd98, %r113, 2;
	add.s64 	%rd99, %rd1, %rd98;
	ld.global.nc.u16 	%rs38, [%rd99];
	and.b16  	%rs39, %rs38, %rs37;
	cvt.u32.u16 	%r114, %rs39;
	popc.b32 	%r115, %r114;
	add.s32 	%r116, %r144, %r115;
	add.s32 	%r117, %r112, 16;
	cvt.u64.u32 	%rd100, %r117;
	add.s64 	%rd101, %rd100, %rd4;
	shl.b64 	%rd102, %rd101, 1;
	add.s64 	%rd103, %rd3, %rd102;
	ld.global.nc.u16 	%rs40, [%rd103];
	ld.global.nc.u32 	%r118, [%rd97+4];
	mul.wide.s32 	%rd104, %r118, 2;
	add.s64 	%rd105, %rd1, %rd104;
	ld.global.nc.u16 	%rs41, [%rd105];
	and.b16  	%rs42, %rs41, %rs40;
	cvt.u32.u16 	%r119, %rs42;
	popc.b32 	%r120, %r119;
	add.s32 	%r144, %r116, %r120;
	add.s32 	%r139, %r139, 2;
$L__BB7_11:
	and.b32  	%r121, %r6, 1;
	setp.eq.b32 	%p12, %r121, 1;
	not.pred 	%p13, %p12;
	@%p13 bra 	$L__BB7_13;
	shl.b32 	%r122, %r139, 4;
	or.b32  	%r123, %r122, %r7;
	cvt.u64.u32 	%rd106, %r123;
	add.s64 	%rd107, %rd106, %rd4;
	shl.b64 	%rd108, %rd107, 1;
	add.s64 	%rd109, %rd3, %rd108;
	ld.global.nc.u16 	%rs43, [%rd109];
	cvt.u64.u32 	%rd110, %r139;
	add.s64 	%rd111, %rd110, %rd5;
	shl.b64 	%rd112, %rd111, 2;
	add.s64 	%rd113, %rd2, %rd112;
	ld.global.nc.u32 	%r124, [%rd113];
	mul.wide.s32 	%rd114, %r124, 2;
	add.s64 	%rd115, %rd1, %rd114;
	ld.global.nc.u16 	%rs44, [%rd115];
	and.b16  	%rs45, %rs44, %rs43;
	cvt.u32.u16 	%r125, %rs45;
	popc.b32 	%r126, %r125;
	add.s32 	%r144, %r144, %r126;
$L__BB7_13:
	setp.ne.s32 	%p15, %r144, 0;
$L__BB7_14:
	mov.b32 	%r127, -1;
	vote.sync.ballot.b32 	%r128, %p15, %r127;
	brev.b32 	%r129, %r128;
	and.b32  	%r130, %r30, -16;
	sub.s32 	%r131, 16, %r130;
	shr.u32 	%r132, %r129, %r131;
	cvt.u64.u32 	%rd116, %r3;
	cvt.u64.u32 	%rd117, %r2;
	add.s64 	%rd118, %rd116, %rd117;
	cvta.to.global.u64 	%rd119, %rd6;
	shl.b64 	%rd120, %rd118, 1;
	add.s64 	%rd121, %rd119, %rd120;
	ld.global.u16 	%rs46, [%rd121];
	cvt.u16.u32 	%rs47, %r132;
	or.b16  	%rs48, %rs46, %rs47;
	st.global.u16 	[%rd121], %rs48;
$L__BB7_15:
	ret;

}
	// .globl	_Z17bmv32_bin_bin_binPKjS0_PjPKiS3_i
.visible .entry _Z17bmv32_bin_bin_binPKjS0_PjPKiS3_i(
	.param .u64 .ptr .align 1 _Z17bmv32_bin_bin_binPKjS0_PjPKiS3_i_param_0,
	.param .u64 .ptr .align 1 _Z17bmv32_bin_bin_binPKjS0_PjPKiS3_i_param_1,
	.param .u64 .ptr .align 1 _Z17bmv32_bin_bin_binPKjS0_PjPKiS3_i_param_2,
	.param .u64 .ptr .align 1 _Z17bmv32_bin_bin_binPKjS0_PjPKiS3_i_param_3,
	.param .u64 .ptr .align 1 _Z17bmv32_bin_bin_binPKjS0_PjPKiS3_i_param_4,
	.param .u32 _Z17bmv32_bin_bin_binPKjS0_PjPKiS3_i_param_5
)
{
	.reg .pred 	%p<16>;
	.reg .b32 	%r<171>;
	.reg .b64 	%rd<123>;

	ld.param.u64 	%rd8, [_Z17bmv32_bin_bin_binPKjS0_PjPKiS3_i_param_0];
	ld.param.u64 	%rd9, [_Z17bmv32_bin_bin_binPKjS0_PjPKiS3_i_param_1];
	ld.param.u64 	%rd6, [_Z17bmv32_bin_bin_binPKjS0_PjPKiS3_i_param_2];
	ld.param.u64 	%rd7, [_Z17bmv32_bin_bin_binPKjS0_PjPKiS3_i_param_3];
	ld.param.u64 	%rd10, [_Z17bmv32_bin_bin_binPKjS0_PjPKiS3_i_param_4];
	ld.param.u32 	%r28, [_Z17bmv32_bin_bin_binPKjS0_PjPKiS3_i_param_5];
	cvta.to.global.u64 	%rd1, %rd9;
	cvta.to.global.u64 	%rd2, %rd10;
	cvta.to.global.u64 	%rd3, %rd8;
	mov.u32 	%r29, %ctaid.x;
	mov.u32 	%r30, %nctaid.x;
	mov.u32 	%r31, %nctaid.y;
	mov.u32 	%r32, %ctaid.y;
	mov.u32 	%r33, %ctaid.z;
	mad.lo.s32 	%r34, %r29, %r30, %r32;
	mad.lo.s32 	%r35, %r34, %r31, %r33;
	mov.u32 	%r36, %tid.x;
	shr.u32 	%r37, %r36, 5;
	// begin inline asm
	mov.u32 %r27, %laneid;
	// end inline asm
	shl.b32 	%r38, %r35, 5;
	or.b32  	%r2, %r38, %r37;
	setp.ge.s32 	%p3, %r2, %r28;
	@%p3 bra 	$L__BB8_15;
	cvta.to.global.u64 	%rd11, %rd7;
	mul.wide.s32 	%rd12, %r2, 4;
	add.s64 	%rd13, %rd11, %rd12;
	ld.global.nc.u32 	%r39, [%rd13];
	ld.global.nc.u32 	%r3, [%rd13+4];
	sub.s32 	%r4, %r3, %r39;
	shl.b32 	%r40, %r39, 5;
	cvt.s64.s32 	%rd4, %r40;
	cvt.s64.s32 	%rd5, %r39;
	setp.lt.s32 	%p5, %r4, 1;
	mov.pred 	%p15, 0;
	@%p5 bra 	$L__BB8_14;
	cvt.u32.u64 	%r43, %rd5;
	and.b32  	%r5, %r4, 7;
	sub.s32 	%r44, %r43, %r3;
	setp.gt.u32 	%p6, %r44, -8;
	mov.b32 	%r165, 0;
	mov.u32 	%r170, %r165;
	@%p6 bra 	$L__BB8_5;
	and.b32  	%r165, %r4, 2147483640;
	mov.b32 	%r159, 0;
	mov.u32 	%r170, %r159;
$L__BB8_4:
	.pragma "nounroll";
	shl.b32 	%r46, %r159, 5;
	add.s32 	%r47, %r46, %r27;
	cvt.u64.u32 	%rd14, %r47;
	add.s64 	%rd15, %rd14, %rd4;
	shl.b64 	%rd16, %rd15, 2;
	add.s64 	%rd17, %rd3, %rd16;
	ld.global.nc.u32 	%r48, [%rd17];
	cvt.u64.u32 	%rd18, %r159;
	add.s64 	%rd19, %rd18, %rd5;
	shl.b64 	%rd20, %rd19, 2;
	add.s64 	%rd21, %rd2, %rd20;
	ld.global.nc.u32 	%r49, [%rd21];
	mul.wide.s32 	%rd22, %r49, 4;
	add.s64 	%rd23, %rd1, %rd22;
	ld.global.nc.u32 	%r50, [%rd23];
	and.b32  	%r51, %r50, %r48;
	popc.b32 	%r52, %r51;
	add.s32 	%r53, %r52, %r170;
	add.s32 	%r54, %r47, 32;
	cvt.u64.u32 	%rd24, %r54;
	add.s64 	%rd25, %rd24, %rd4;
	shl.b64 	%rd26, %rd25, 2;
	add.s64 	%rd27, %rd3, %rd26;
	ld.global.nc.u32 	%r55, [%rd27];
	ld.global.nc.u32 	%r56, [%rd21+4];
	mul.wide.s32 	%rd28, %r56, 4;
	add.s64 	%rd29, %rd1, %rd28;
	ld.global.nc.u32 	%r57, [%rd29];
	and.b32  	%r58, %r57, %r55;
	popc.b32 	%r59, %r58;
	add.s32 	%r60, %r59, %r53;
	add.s32 	%r61, %r47, 64;
	cvt.u64.u32 	%rd30, %r61;
	add.s64 	%rd31, %rd30, %rd4;
	shl.b64 	%rd32, %rd31, 2;
	add.s64 	%rd33, %rd3, %rd32;
	ld.global.nc.u32 	%r62, [%rd33];
	ld.global.nc.u32 	%r63, [%rd21+8];
	mul.wide.s32 	%rd34, %r63, 4;
	add.s64 	%rd35, %rd1, %rd34;
	ld.global.nc.u32 	%r64, [%rd35];
	and.b32  	%r65, %r64, %r62;
	popc.b32 	%r66, %r65;
	add.s32 	%r67, %r66, %r60;
	add.s32 	%r68, %r47, 96;
	cvt.u64.u32 	%rd36, %r68;
	add.s64 	%rd37, %rd36, %rd4;
	shl.b64 	%rd38, %rd37, 2;
	add.s64 	%rd39, %rd3, %rd38;
	ld.global.nc.u32 	%r69, [%rd39];
	ld.global.nc.u32 	%r70, [%rd21+12];
	mul.wide.s32 	%rd40, %r70, 4;
	add.s64 	%rd41, %rd1, %rd40;
	ld.global.nc.u32 	%r71, [%rd41];
	and.b32  	%r72, %r71, %r69;
	popc.b32 	%r73, %r72;
	add.s32 	%r74, %r73, %r67;
	add.s32 	%r75, %r47, 128;
	cvt.u64.u32 	%rd42, %r75;
	add.s64 	%rd43, %rd42, %rd4;
	shl.b64 	%rd44, %rd43, 2;
	add.s64 	%rd45, %rd3, %rd44;
	ld.global.nc.u32 	%r76, [%rd45];
	ld.global.nc.u32 	%r77, [%rd21+16];
	mul.wide.s32 	%rd46, %r77, 4;
	add.s64 	%rd47, %rd1, %rd46;
	ld.global.nc.u32 	%r78, [%rd47];
	and.b32  	%r79, %r78, %r76;
	popc.b32 	%r80, %r79;
	add.s32 	%r81, %r80, %r74;
	add.s32 	%r82, %r47, 160;
	cvt.u64.u32 	%rd48, %r82;
	add.s64 	%rd49, %rd48, %rd4;
	shl.b64 	%rd50, %rd49, 2;
	add.s64 	%rd51, %rd3, %rd50;
	ld.global.nc.u32 	%r83, [%rd51];
	ld.global.nc.u32 	%r84, [%rd21+20];
	mul.wide.s32 	%rd52, %r84, 4;
	add.s64 	%rd53, %rd1, %rd52;
	ld.global.nc.u32 	%r85, [%rd53];
	and.b32  	%r86, %r85, %r83;
	popc.b32 	%r87, %r86;
	add.s32 	%r88, %r87, %r81;
	add.s32 	%r89, %r47, 192;
	cvt.u64.u32 	%rd54, %r89;
	add.s64 	%rd55, %rd54, %rd4;
	shl.b64 	%rd56, %rd55, 2;
	add.s64 	%rd57, %rd3, %rd56;
	ld.global.nc.u32 	%r90, [%rd57];
	ld.global.nc.u32 	%r91, [%rd21+24];
	mul.wide.s32 	%rd58, %r91, 4;
	add.s64 	%rd59, %rd1, %rd58;
	ld.global.nc.u32 	%r92, [%rd59];
	and.b32  	%r93, %r92, %r90;
	popc.b32 	%r94, %r93;
	add.s32 	%r95, %r94, %r88;
	add.s32 	%r96, %r47, 224;
	cvt.u64.u32 	%rd60, %r96;
	add.s64 	%rd61, %rd60, %rd4;
	shl.b64 	%rd62, %rd61, 2;
	add.s64 	%rd63, %rd3, %rd62;
	ld.global.nc.u32 	%r97, [%rd63];
	ld.global.nc.u32 	%r98, [%rd21+28];
	mul.wide.s32 	%rd64, %r98, 4;
	add.s64 	%rd65, %rd1, %rd64;
	ld.global.nc.u32 	%r99, [%rd65];
	and.b32  	%r100, %r99, %r97;
	popc.b32 	%r101, %r100;
	add.s32 	%r170, %r101, %r95;
	add.s32 	%r159, %r159, 8;
	setp.ne.s32 	%p7, %r159, %r165;
	@%p7 bra 	$L__BB8_4;
$L__BB8_5:
	setp.eq.s32 	%p8, %r5, 0;
	@%p8 bra 	$L__BB8_13;
	and.b32  	%r14, %r4, 3;
	setp.lt.u32 	%p9, %r5, 4;
	@%p9 bra 	$L__BB8_8;
	shl.b32 	%r103, %r165, 5;
	add.s32 	%r104, %r103, %r27;
	cvt.u64.u32 	%rd66, %r104;
	add.s64 	%rd67, %rd66, %rd4;
	shl.b64 	%rd68, %rd67, 2;
	add.s64 	%rd69, %rd3, %rd68;
	ld.global.nc.u32 	%r105, [%rd69];
	cvt.u64.u32 	%rd70, %r165;
	add.s64 	%rd71, %rd70, %rd5;
	shl.b64 	%rd72, %rd71, 2;
	add.s64 	%rd73, %rd2, %rd72;
	ld.global.nc.u32 	%r106, [%rd73];
	mul.wide.s32 	%rd74, %r106, 4;
	add.s64 	%rd75, %rd1, %rd74;
	ld.global.nc.u32 	%r107, [%rd75];
	and.b32  	%r108, %r107, %r105;
	popc.b32 	%r109, %r108;
	add.s32 	%r110, %r109, %r170;
	add.s32 	%r111, %r104, 32;
	cvt.u64.u32 	%rd76, %r111;
	add.s64 	%rd77, %rd76, %rd4;
	shl.b64 	%rd78, %rd77, 2;
	add.s64 	%rd79, %rd3, %rd78;
	ld.global.nc.u32 	%r112, [%rd79];
	ld.global.nc.u32 	%r113, [%rd73+4];
	mul.wide.s32 	%rd80, %r113, 4;
	add.s64 	%rd81, %rd1, %rd80;
	ld.global.nc.u32 	%r114, [%rd81];
	and.b32  	%r115, %r114, %r112;
	popc.b32 	%r116, %r115;
	add.s32 	%r117, %r116, %r110;
	add.s32 	%r118, %r104, 64;
	cvt.u64.u32 	%rd82, %r118;
	add.s64 	%rd83, %rd82, %rd4;
	shl.b64 	%rd84, %rd83, 2;
	add.s64 	%rd85, %rd3, %rd84;
	ld.global.nc.u32 	%r119, [%rd85];
	ld.global.nc.u32 	%r120, [%rd73+8];
	mul.wide.s32 	%rd86, %r120, 4;
	add.s64 	%rd87, %rd1, %rd86;
	ld.global.nc.u32 	%r121, [%rd87];
	and.b32  	%r122, %r121, %r119;
	popc.b32 	%r123, %r122;
	add.s32 	%r124, %r123, %r117;
	add.s32 	%r125, %r104, 96;
	cvt.u64.u32 	%rd88, %r125;
	add.s64 	%rd89, %rd88, %rd4;
	shl.b64 	%rd90, %rd89, 2;
	add.s64 	%rd91, %rd3, %rd90;
	ld.global.nc.u32 	%r126, [%rd91];
	ld.global.nc.u32 	%r127, [%rd73+12];
	mul.wide.s32 	%rd92, %r127, 4;
	add.s64 	%rd93, %rd1, %rd92;
	ld.global.nc.u32 	%r128, [%rd93];
	and.b32  	%r129, %r128, %r126;
	popc.b32 	%r130, %r129;
	add.s32 	%r170, %r130, %r124;
	add.s32 	%r165, %r165, 4;
$L__BB8_8:
	setp.eq.s32 	%p10, %r14, 0;
	@%p10 bra 	$L__BB8_13;
	setp.eq.s32 	%p11, %r14, 1;
	@%p11 bra 	$L__BB8_11;
	shl.b32 	%r132, %r165, 5;
	add.s32 	%r133, %r132, %r27;
	cvt.u64.u32 	%rd94, %r133;
	add.s64 	%rd95, %rd94, %rd4;
	shl.b64 	%rd96, %rd95, 2;
	add.s64 	%rd97, %rd3, %rd96;
	ld.global.nc.u32 	%r134, [%rd97];
	cvt.u64.u32 	%rd98, %r165;
	add.s64 	%rd99, %rd98, %rd5;
	shl.b64 	%rd100, %rd99, 2;
	add.s64 	%rd101, %rd2, %rd100;
	ld.global.nc.u32 	%r135, [%rd101];
	mul.wide.s32 	%rd102, %r135, 4;
	add.s64 	%rd103, %rd1, %rd102;
	ld.global.nc.u32 	%r136, [%rd103];
	and.b32  	%r137, %r136, %r134;
	popc.b32 	%r138, %r137;
	add.s32 	%r139, %r138, %r170;
	add.s32 	%r140, %r133, 32;
	cvt.u64.u32 	%rd104, %r140;
	add.s64 	%rd105, %rd104, %rd4;
	shl.b64 	%rd106, %rd105, 2;
	add.s64 	%rd107, %rd3, %rd106;
	ld.global.nc.u32 	%r141, [%rd107];
	ld.global.nc.u32 	%r142, [%rd101+4];
	mul.wide.s32 	%rd108, %r142, 4;
	add.s64 	%rd109, %rd1, %rd108;
	ld.global.nc.u32 	%r143, [%rd109];
	and.b32  	%r144, %r143, %r141;
	popc.b32 	%r145, %r144;
	add.s32 	%r170, %r145, %r139;
	add.s32 	%r165, %r165, 2;
$L__BB8_11:
	and.b32  	%r146, %r4, 1;
	setp.eq.b32 	%p12, %r146, 1;
	not.pred 	%p13, %p12;
	@%p13 bra 	$L__BB8_13;
	shl.b32 	%r147, %r165, 5;
	add.s32 	%r148, %r147, %r27;
	cvt.u64.u32 	%rd110, %r148;
	add.s64 	%rd111, %rd110, %rd4;
	shl.b64 	%rd112, %rd111, 2;
	add.s64 	%rd113, %rd3, %rd112;
	ld.global.nc.u32 	%r149, [%rd113];
	cvt.u64.u32 	%rd114, %r165;
	add.s64 	%rd115, %rd114, %rd5;
	shl.b64 	%rd116, %rd115, 2;
	add.s64 	%rd117, %rd2, %rd116;
	ld.global.nc.u32 	%r150, [%rd117];
	mul.wide.s32 	%rd118, %r150, 4;
	add.s64 	%rd119, %rd1, %rd118;
	ld.global.nc.u32 	%r151, [%rd119];
	and.b32  	%r152, %r151, %r149;
	popc.b32 	%r153, %r152;
	add.s32 	%r170, %r153, %r170;
$L__BB8_13:
	setp.ne.s32 	%p15, %r170, 0;
$L__BB8_14:
	mov.b32 	%r154, -1;
	vote.sync.ballot.b32 	%r155, %p15, %r154;
	brev.b32 	%r156, %r155;
	cvta.to.global.u64 	%rd120, %rd6;
	mul.wide.u32 	%rd121, %r2, 4;
	add.s64 	%rd122, %rd120, %rd121;
	ld.global.u32 	%r157, [%rd122];
	or.b32  	%r158, %r156, %r157;
	st.global.u32 	[%rd122], %r158;
$L__BB8_15:
	ret;

}
	// .globl	_Z17bmv4_bin_bin_fullPKhS0_PfPKiS3_i
.visible .entry _Z17bmv4_bin_bin_fullPKhS0_PfPKiS3_i(
	.param .u64 .ptr .align 1 _Z17bmv4_bin_bin_fullPKhS0_PfPKiS3_i_param_0,
	.param .u64 .ptr .align 1 _Z17bmv4_bin_bin_fullPKhS0_PfPKiS3_i_param_1,
	.param .u64 .ptr .align 1 _Z17bmv4_bin_bin_fullPKhS0_PfPKiS3_i_param_2,
	.param .u64 .ptr .align 1 _Z17bmv4_bin_bin_fullPKhS0_PfPKiS3_i_param_3,
	.param .u64 .ptr .align 1 _Z17bmv4_bin_bin_fullPKhS0_PfPKiS3_i_param_4,
	.param .u32 _Z17bmv4_bin_bin_fullPKhS0_PfPKiS3_i_param_5
)
{
	.reg .pred 	%p<14>;
	.reg .b16 	%rs<41>;
	.reg .b32 	%r<192>;
	.reg .b32 	%f<7>;
	.reg .b64 	%rd<68>;

	ld.param.u64 	%rd6, [_Z17bmv4_bin_bin_fullPKhS0_PfPKiS3_i_param_0];
	ld.param.u64 	%rd10, [_Z17bmv4_bin_bin_fullPKhS0_PfPKiS3_i_param_1];
	ld.param.u64 	%rd7, [_Z17bmv4_bin_bin_fullPKhS0_PfPKiS3_i_param_2];
	ld.param.u64 	%rd8, [_Z17bmv4_bin_bin_fullPKhS0_PfPKiS3_i_param_3];
	ld.param.u64 	%rd9, [_Z17bmv4_bin_bin_fullPKhS0_PfPKiS3_i_param_4];
	ld.param.u32 	%r49, [_Z17bmv4_bin_bin_fullPKhS0_PfPKiS3_i_param_5];
	cvta.to.global.u64 	%rd1, %rd10;
	mov.u32 	%r50, %ctaid.x;
	mov.u32 	%r51, %nctaid.x;
	mov.u32 	%r52, %nctaid.y;
	mov.u32 	%r53, %ctaid.y;
	mov.u32 	%r54, %ctaid.z;
	mad.lo.s32 	%r55, %r50, %r51, %r53;
	mad.lo.s32 	%r1, %r55, %r52, %r54;
	// begin inline asm
	mov.u32 %r48, %laneid;
	// end inline asm
	shl.b32 	%r56, %r1, 3;
	shr.u32 	%r57, %r48, 2;
	add.s32 	%r3, %r57, %r56;
	setp.ge.s32 	%p1, %r3, %r49;
	@%p1 bra 	$L__BB9_24;
	cvta.to.global.u64 	%rd11, %rd8;
	cvta.to.global.u64 	%rd12, %rd6;
	cvta.to.global.u64 	%rd13, %rd9;
	mul.wide.s32 	%rd14, %r3, 4;
	add.s64 	%rd15, %rd11, %rd14;
	ld.global.nc.u32 	%r59, [%rd15];
	ld.global.nc.u32 	%r60, [%rd15+4];
	sub.s32 	%r4, %r60, %r59;
	shl.b32 	%r61, %r59, 2;
	cvt.s64.s32 	%rd16, %r61;
	add.s64 	%rd2, %rd12, %rd16;
	mul.wide.s32 	%rd17, %r59, 4;
	add.s64 	%rd3, %rd13, %rd17;
	shl.b32 	%r5, %r1, 5;
	cvt.rn.f32.s32 	%f1, %r4;
	mul.f32 	%f2, %f1, 0f3E800000;
	cvt.rpi.f32.f32 	%f3, %f2;
	cvt.rzi.s32.f32 	%r6, %f3;
	setp.lt.s32 	%p2, %r6, 2;
	mov.b32 	%r178, 0;
	mov.u32 	%r179, %r178;
	@%p2 bra 	$L__BB9_7;
	shl.b32 	%r64, %r6, 2;
	add.s32 	%r65, %r64, -4;
	and.b32  	%r7, %r48, 3;
	max.s32 	%r66, %r65, 4;
	add.s32 	%r8, %r66, -1;
	setp.eq.s32 	%p3, %r8, 3;
	mov.b32 	%r179, 0;
	mov.u32 	%r178, %r179;
	@%p3 bra 	$L__BB9_5;
	shr.u32 	%r68, %r8, 2;
	add.s32 	%r69, %r68, 1;
	and.b32  	%r70, %r69, 2147483646;
	neg.s32 	%r174, %r70;
	mov.b32 	%r179, 0;
	mov.u32 	%r175, %r7;
$L__BB9_4:
	add.s32 	%r71, %r175, 16;
	cvt.u64.u32 	%rd18, %r175;
	add.s64 	%rd19, %rd2, %rd18;
	ld.global.nc.u8 	%rs1, [%rd19+4];
	cvt.u32.u8 	%r72, %rs1;
	ld.global.nc.u8 	%rs2, [%rd19+8];
	cvt.u16.u8 	%rs3, %rs2;
	ld.global.nc.u8 	%rs4, [%rd19+12];
	cvt.u32.u8 	%r73, %rs4;
	ld.global.nc.u8 	%rs5, [%rd19];
	cvt.u32.u8 	%r74, %rs5;
	shl.b32 	%r75, %r74, 24;
	shl.b32 	%r76, %r72, 16;
	or.b32  	%r77, %r76, %r75;
	mul.wide.u16 	%r78, %rs3, 256;
	or.b32  	%r79, %r77, %r78;
	or.b32  	%r80, %r79, %r73;
	mul.wide.u32 	%rd20, %r179, 4;
	add.s64 	%rd21, %rd3, %rd20;
	ld.global.nc.u32 	%r81, [%rd21];
	cvt.s64.s32 	%rd22, %r81;
	add.s64 	%rd23, %rd1, %rd22;
	ld.global.nc.u32 	%r82, [%rd21+4];
	cvt.s64.s32 	%rd24, %r82;
	add.s64 	%rd25, %rd1, %rd24;
	ld.global.nc.u8 	%rs6, [%rd25];
	cvt.u32.u8 	%r83, %rs6;
	ld.global.nc.u32 	%r84, [%rd21+8];
	cvt.s64.s32 	%rd26, %r84;
	add.s64 	%rd27, %rd1, %rd26;
	ld.global.nc.u8 	%rs7, [%rd27];
	cvt.u16.u8 	%rs8, %rs7;
	ld.global.nc.u32 	%r85, [%rd21+12];
	cvt.s64.s32 	%rd28, %r85;
	add.s64 	%rd29, %rd1, %rd28;
	ld.global.nc.u8 	%rs9, [%rd29];
	cvt.u32.u8 	%r86, %rs9;
	ld.global.nc.u8 	%rs10, [%rd23];
	cvt.u32.u8 	%r87, %rs10;
	shl.b32 	%r88, %r87, 24;
	shl.b32 	%r89, %r83, 16;
	or.b32  	%r90, %r89, %r88;
	mul.wide.u16 	%r91, %rs8, 256;
	or.b32  	%r92, %r90, %r91;
	or.b32  	%r93, %r92, %r86;
	and.b32  	%r94, %r93, %r80;
	popc.b32 	%r95, %r94;
	add.s32 	%r96, %r95, %r178;
	cvt.u64.u32 	%rd30, %r71;
	add.s64 	%rd31, %rd2, %rd30;
	ld.global.nc.u8 	%rs11, [%rd19+20];
	cvt.u32.u8 	%r97, %rs11;
	ld.global.nc.u8 	%rs12, [%rd19+24];
	cvt.u16.u8 	%rs13, %rs12;
	ld.global.nc.u8 	%rs14, [%rd19+28];
	cvt.u32.u8 	%r98, %rs14;
	ld.global.nc.u8 	%rs15, [%rd31];
	cvt.u32.u8 	%r99, %rs15;
	shl.b32 	%r100, %r99, 24;
	shl.b32 	%r101, %r97, 16;
	or.b32  	%r102, %r101, %r100;
	mul.wide.u16 	%r103, %rs13, 256;
	or.b32  	%r104, %r102, %r103;
	or.b32  	%r105, %r104, %r98;
	ld.global.nc.u32 	%r106, [%rd21+16];
	cvt.s64.s32 	%rd32, %r106;
	add.s64 	%rd33, %rd1, %rd32;
	ld.global.nc.u32 	%r107, [%rd21+20];
	cvt.s64.s32 	%rd34, %r107;
	add.s64 	%rd35, %rd1, %rd34;
	ld.global.nc.u8 	%rs16, [%rd35];
	cvt.u32.u8 	%r108, %rs16;
	ld.global.nc.u32 	%r109, [%rd21+24];
	cvt.s64.s32 	%rd36, %r109;
	add.s64 	%rd37, %rd1, %rd36;
	ld.global.nc.u8 	%rs17, [%rd37];
	cvt.u16.u8 	%rs18, %rs17;
	ld.global.nc.u32 	%r110, [%rd21+28];
	cvt.s64.s32 	%rd38, %r110;
	add.s64 	%rd39, %rd1, %rd38;
	ld.global.nc.u8 	%rs19, [%rd39];
	cvt.u32.u8 	%r111, %rs19;
	ld.global.nc.u8 	%rs20, [%rd33];
	cvt.u32.u8 	%r112, %rs20;
	shl.b32 	%r113, %r112, 24;
	shl.b32 	%r114, %r108, 16;
	or.b32  	%r115, %r114, %r113;
	mul.wide.u16 	%r116, %rs18, 256;
	or.b32  	%r117, %r115, %r116;
	or.b32  	%r118, %r117, %r111;
	and.b32  	%r119, %r118, %r105;
	popc.b32 	%r120, %r119;
	add.s32 	%r178, %r120, %r96;
	add.s32 	%r179, %r179, 8;
	add.s32 	%r175, %r175, 32;
	add.s32 	%r174, %r174, 2;
	setp.ne.s32 	%p4, %r174, 0;
	@%p4 bra 	$L__BB9_4;
$L__BB9_5:
	and.b32  	%r121, %r8, 4;
	setp.ne.s32 	%p5, %r121, 0;
	@%p5 bra 	$L__BB9_7;
	shl.b32 	%r122, %r179, 2;
	or.b32  	%r123, %r122, %r7;
	cvt.u64.u32 	%rd40, %r123;
	add.s64 	%rd41, %rd2, %rd40;
	ld.global.nc.u8 	%rs21, [%rd41+4];
	cvt.u32.u8 	%r124, %rs21;
	ld.global.nc.u8 	%rs22, [%rd41+8];
	cvt.u16.u8 	%rs23, %rs22;
	ld.global.nc.u8 	%rs24, [%rd41+12];
	cvt.u32.u8 	%r125, %rs24;
	ld.global.nc.u8 	%rs25, [%rd41];
	cvt.u32.u8 	%r126, %rs25;
	shl.b32 	%r127, %r126, 24;
	shl.b32 	%r128, %r124, 16;
	or.b32  	%r129, %r128, %r127;
	mul.wide.u16 	%r130, %rs23, 256;
	or.b32  	%r131, %r129, %r130;
	or.b32  	%r132, %r131, %r125;
	mul.wide.u32 	%rd42, %r179, 4;
	add.s64 	%rd43, %rd3, %rd42;
	ld.global.nc.u32 	%r133, [%rd43];
	cvt.s64.s32 	%rd44, %r133;
	add.s64 	%rd45, %rd1, %rd44;
	ld.global.nc.u32 	%r134, [%rd43+4];
	cvt.s64.s32 	%rd46, %r134;
	add.s64 	%rd47, %rd1, %rd46;
	ld.global.nc.u8 	%rs26, [%rd47];
	cvt.u32.u8 	%r135, %rs26;
	ld.global.nc.u32 	%r136, [%rd43+8];
	cvt.s64.s32 	%rd48, %r136;
	add.s64 	%rd49, %rd1, %rd48;
	ld.global.nc.u8 	%rs27, [%rd49];
	cvt.u16.u8 	%rs28, %rs27;
	ld.global.nc.u32 	%r137, [%rd43+12];
	cvt.s64.s32 	%rd50, %r137;
	add.s64 	%rd51, %rd1, %rd50;
	ld.global.nc.u8 	%rs29, [%rd51];
	cvt.u32.u8 	%r138, %rs29;
	ld.global.nc.u8 	%rs30, [%rd45];
	cvt.u32.u8 	%r139, %rs30;
	shl.b32 	%r140, %r139, 24;
	shl.b32 	%r141, %r135, 16;
	or.b32  	%r142, %r141, %r140;
	mul.wide.u16 	%r143, %rs28, 256;
	or.b32  	%r144, %r142, %r143;
	or.b32  	%r145, %r144, %r138;
	and.b32  	%r146, %r145, %r132;
	popc.b32 	%r147, %r146;
	add.s32 	%r178, %r147, %r178;
	add.s32 	%r179, %r179, 4;
$L__BB9_7:
	shl.b32 	%r149, %r179, 2;
	and.b32  	%r150, %r48, 3;
	or.b32  	%r26, %r149, %r150;
	shl.b32 	%r27, %r4, 2;
	setp.ge.u32 	%p6, %r26, %r27;
	cvt.u64.u32 	%rd52, %r26;
	add.s64 	%rd4, %rd2, %rd52;
	mov.b32 	%r184, 0;
	@%p6 bra 	$L__BB9_9;
	ld.global.nc.u8 	%rs31, [%rd4];
	cvt.u32.u8 	%r151, %rs31;
	shl.b32 	%r184, %r151, 24;
$L__BB9_9:
	add.s32 	%r30, %r26, 4;
	setp.ge.u32 	%p7, %r30, %r27;
	mov.b32 	%r185, 0;
	@%p7 bra 	$L__BB9_11;
	ld.global.nc.u8 	%rs32, [%rd4+4];
	cvt.u32.u8 	%r153, %rs32;
	shl.b32 	%r185, %r153, 16;
$L__BB9_11:
	add.s32 	%r33, %r26, 8;
	setp.ge.u32 	%p8, %r33, %r27;
	mov.b32 	%r186, 0;
	@%p8 bra 	$L__BB9_13;
	ld.global.nc.u8 	%rs33, [%rd4+8];
	cvt.u16.u8 	%rs34, %rs33;
	mul.wide.u16 	%r186, %rs34, 256;
$L__BB9_13:
	add.s32 	%r36, %r26, 12;
	setp.ge.u32 	%p9, %r36, %r27;
	mov.b32 	%r187, 0;
	@%p9 bra 	$L__BB9_15;
	ld.global.nc.u8 	%rs35, [%rd4+12];
	cvt.u32.u8 	%r187, %rs35;
$L__BB9_15:
	setp.ge.u32 	%p10, %r26, %r27;
	or.b32  	%r157, %r185, %r184;
	or.b32  	%r158, %r157, %r186;
	or.b32  	%r39, %r158, %r187;
	mul.wide.u32 	%rd53, %r179, 4;
	add.s64 	%rd5, %rd3, %rd53;
	mov.b32 	%r188, 0;
	@%p10 bra 	$L__BB9_17;
	ld.global.nc.u32 	%r159, [%rd5];
	cvt.s64.s32 	%rd54, %r159;
	add.s64 	%rd55, %rd1, %rd54;
	ld.global.nc.u8 	%rs36, [%rd55];
	cvt.u32.u8 	%r160, %rs36;
	shl.b32 	%r188, %r160, 24;
$L__BB9_17:
	setp.ge.u32 	%p11, %r30, %r27;
	mov.b32 	%r189, 0;
	@%p11 bra 	$L__BB9_19;
	ld.global.nc.u32 	%r162, [%rd5+4];
	cvt.s64.s32 	%rd56, %r162;
	add.s64 	%rd57, %rd1, %rd56;
	ld.global.nc.u8 	%rs37, [%rd57];
	cvt.u32.u8 	%r163, %rs37;
	shl.b32 	%r189, %r163, 16;
$L__BB9_19:
	setp.ge.u32 	%p12, %r33, %r27;
	mov.b32 	%r190, 0;
	@%p12 bra 	$L__BB9_21;
	ld.global.nc.u32 	%r165, [%rd5+8];
	cvt.s64.s32 	%rd58, %r165;
	add.s64 	%rd59, %rd1, %rd58;
	ld.global.nc.u8 	%rs38, [%rd59];
	cvt.u16.u8 	%rs39, %rs38;
	mul.wide.u16 	%r190, %rs39, 256;
$L__BB9_21:
	setp.ge.u32 	%p13, %r36, %r27;
	mov.b32 	%r191, 0;
	@%p13 bra 	$L__BB9_23;
	ld.global.nc.u32 	%r167, [%rd5+12];
	cvt.s64.s32 	%rd60, %r167;
	add.s64 	%rd61, %rd1, %rd60;
	ld.global.nc.u8 	%rs40, [%rd61];
	cvt.u32.u8 	%r191, %rs40;
$L__BB9_23:
	or.b32  	%r168, %r189, %r188;
	or.b32  	%r169, %r168, %r190;
	or.b32  	%r170, %r169, %r191;
	and.b32  	%r171, %r170, %r39;
	popc.b32 	%r172, %r171;
	add.s32 	%r173, %r172, %r178;
	cvt.rn.f32.u32 	%f4, %r173;
	cvt.u64.u32 	%rd62, %r48;
	cvt.u64.u32 	%rd63, %r5;
	add.s64 	%rd64, %rd62, %rd63;
	cvta.to.global.u64 	%rd65, %rd7;
	shl.b64 	%rd66, %rd64, 2;
	add.s64 	%rd67, %rd65, %rd66;
	ld.global.f32 	%f5, [%rd67];
	add.f32 	%f6, %f5, %f4;
	st.global.f32 	[%rd67], %f6;
$L__BB9_24:
	ret;

}
	// .globl	_Z17bmv8_bin_bin_fullPKhS0_PfPKiS3_i
.visible .entry _Z17bmv8_bin_bin_fullPKhS0_PfPKiS3_i(
	.param .u64 .ptr .align 1 _Z17bmv8_bin_bin_fullPKhS0_PfPKiS3_i_param_0,
	.param .u64 .ptr .align 1 _Z17bmv8_bin_bin_fullPKhS0_PfPKiS3_i_param_1,
	.param .u64 .ptr .align 1 _Z17bmv8_bin_bin_fullPKhS0_PfPKiS3_i_param_2,
	.param .u64 .ptr .align 1 _Z17bmv8_bin_bin_fullPKhS0_PfPKiS3_i_param_3,
	.param .u64 .ptr .align 1 _Z17bmv8_bin_bin_fullPKhS0_PfPKiS3_i_param_4,
	.param .u32 _Z17bmv8_bin_bin_fullPKhS0_PfPKiS3_i_param_5
)
{
	.reg .pred 	%p<14>;
	.reg .b16 	%rs<41>;
	.reg .b32 	%r<192>;
	.reg .b32 	%f<7>;
	.reg .b64 	%rd<68>;

	ld.param.u64 	%rd6, [_Z17bmv8_bin_bin_fullPKhS0_PfPKiS3_i_param_0];
	ld.param.u64 	%rd10, [_Z17bmv8_bin_bin_fullPKhS0_PfPKiS3_i_param_1];
	ld.param.u64 	%rd7, [_Z17bmv8_bin_bin_fullPKhS0_PfPKiS3_i_param_2];
	ld.param.u64 	%rd8, [_Z17bmv8_bin_bin_fullPKhS0_PfPKiS3_i_param_3];
	ld.param.u64 	%rd9, [_Z17bmv8_bin_bin_fullPKhS0_PfPKiS3_i_param_4];
	ld.param.u32 	%r49, [_Z17bmv8_bin_bin_fullPKhS0_PfPKiS3_i_param_5];
	cvta.to.global.u64 	%rd1, %rd10;
	mov.u32 	%r50, %ctaid.x;
	mov.u32 	%r51, %nctaid.x;
	mov.u32 	%r52, %nctaid.y;
	mov.u32 	%r53, %ctaid.y;
	mov.u32 	%r54, %ctaid.z;
	mad.lo.s32 	%r55, %r50, %r51, %r53;
	mad.lo.s32 	%r1, %r55, %r52, %r54;
	// begin inline asm
	mov.u32 %r48, %laneid;
	// end inline asm
	shl.b32 	%r56, %r1, 2;
	shr.u32 	%r57, %r48, 3;
	add.s32 	%r3, %r57, %r56;
	setp.ge.s32 	%p1, %r3, %r49;
	@%p1 bra 	$L__BB10_24;
	cvta.to.global.u64 	%rd11, %rd8;
	cvta.to.global.u64 	%rd12, %rd6;
	cvta.to.global.u64 	%rd13, %rd9;
	mul.wide.s32 	%rd14, %r3, 4;
	add.s64 	%rd15, %rd11, %rd14;
	ld.global.nc.u32 	%r59, [%rd15];
	ld.global.nc.u32 	%r60, [%rd15+4];
	sub.s32 	%r4, %r60, %r59;
	shl.b32 	%r61, %r59, 3;
	cvt.s64.s32 	%rd16, %r61;
	add.s64 	%rd2, %rd12, %rd16;
	mul.wide.s32 	%rd17, %r59, 4;
	add.s64 	%rd3, %rd13, %rd17;
	shl.b32 	%r5, %r1, 5;
	cvt.rn.f32.s32 	%f1, %r4;
	mul.f32 	%f2, %f1, 0f3E800000;
	cvt.rpi.f32.f32 	%f3, %f2;
	cvt.rzi.s32.f32 	%r6, %f3;
	setp.lt.s32 	%p2, %r6, 2;
	mov.b32 	%r178, 0;
	mov.u32 	%r179, %r178;
	@%p2 bra 	$L__BB10_7;
	shl.b32 	%r64, %r6, 2;
	add.s32 	%r65, %r64, -4;
	and.b32  	%r7, %r48, 7;
	max.s32 	%r66, %r65, 4;
	add.s32 	%r8, %r66, -1;
	setp.eq.s32 	%p3, %r8, 3;
	mov.b32 	%r179, 0;
	mov.u32 	%r178, %r179;
	@%p3 bra 	$L__BB10_5;
	shr.u32 	%r68, %r8, 2;
	add.s32 	%r69, %r68, 1;
	and.b32  	%r70, %r69, 2147483646;
	neg.s32 	%r174, %r70;
	mov.b32 	%r179, 0;
	mov.u32 	%r175, %r7;
$L__BB10_4:
	add.s32 	%r71, %r175, 32;
	cvt.u64.u32 	%rd18, %r175;
	add.s64 	%rd19, %rd2, %rd18;
	ld.global.nc.u8 	%rs1, [%rd19+8];
	cvt.u32.u8 	%r72, %rs1;
	ld.global.nc.u8 	%rs2, [%rd19+16];
	cvt.u16.u8 	%rs3, %rs2;
	ld.global.nc.u8 	%rs4, [%rd19+24];
	cvt.u32.u8 	%r73, %rs4;
	ld.global.nc.u8 	%rs5, [%rd19];
	cvt.u32.u8 	%r74, %rs5;
	shl.b32 	%r75, %r74, 24;
	shl.b32 	%r76, %r72, 16;
	or.b32  	%r77, %r76, %r75;
	mul.wide.u16 	%r78, %rs3, 256;
	or.b32  	%r79, %r77, %r78;
	or.b32  	%r80, %r79, %r73;
	mul.wide.u32 	%rd20, %r179, 4;
	add.s64 	%rd21, %rd3, %rd20;
	ld.global.nc.u32 	%r81, [%rd21];
	cvt.s64.s32 	%rd22, %r81;
	add.s64 	%rd23, %rd1, %rd22;
	ld.global.nc.u32 	%r82, [%rd21+4];
	cvt.s64.s32 	%rd24, %r82;
	add.s64 	%rd25, %rd1, %rd24;
	ld.global.nc.u8 	%rs6, [%rd25];
	cvt.u32.u8 	%r83, %rs6;
	ld.global.nc.u32 	%r84, [%rd21+8];
	cvt.s64.s32 	%rd26, %r84;
	add.s64 	%rd27, %rd1, %rd26;
	ld.global.nc.u8 	%rs7, [%rd27];
	cvt.u16.u8 	%rs8, %rs7;
	ld.global.nc.u32 	%r85, [%rd21+12];
	cvt.s64.s32 	%rd28, %r85;
	add.s64 	%rd29, %rd1, %rd28;
	ld.global.nc.u8 	%rs9, [%rd29];
	cvt.u32.u8 	%r86, %rs9;
	ld.global.nc.u8 	%rs10, [%rd23];
	cvt.u32.u8 	%r87, %rs10;
	shl.b32 	%r88, %r87, 24;
	shl.b32 	%r89, %r83, 16;
	or.b32  	%r90, %r89, %r88;
	mul.wide.u16 	%r91, %rs8, 256;
	or.b32  	%r92, %r90, %r91;
	or.b32  	%r93, %r92, %r86;
	and.b32  	%r94, %r93, %r80;
	popc.b32 	%r95, %r94;
	add.s32 	%r96, %r95, %r178;
	cvt.u64.u32 	%rd30, %r71;
	add.s64 	%rd31, %rd2, %rd30;
	ld.global.nc.u8 	%rs11, [%rd19+40];
	cvt.u32.u8 	%r97, %rs11;
	ld.global.nc.u8 	%rs12, [%rd19+48];
	cvt.u16.u8 	%rs13, %rs12;
	ld.global.nc.u8 	%rs14, [%rd19+56];
	cvt.u32.u8 	%r98, %rs14;
	ld.global.nc.u8 	%rs15, [%rd31];
	cvt.u32.u8 	%r99, %rs15;
	shl.b32 	%r100, %r99, 24;
	shl.b32 	%r101, %r97, 16;
	or.b32  	%r102, %r101, %r100;
	mul.wide.u16 	%r103, %rs13, 256;
	or.b32  	%r104, %r102, %r103;
	or.b32  	%r105, %r104, %r98;
	ld.global.nc.u32 	%r106, [%rd21+16];
	cvt.s64.s32 	%rd32, %r106;
	add.s64 	%rd33, %rd1, %rd32;
	ld.global.nc.u32 	%r107, [%rd21+20];
	cvt.s64.s32 	%rd34, %r107;
	add.s64 	%rd35, %rd1, %rd34;
	ld.global.nc.u8 	%rs16, [%rd35];
	cvt.u32.u8 	%r108, %rs16;
	ld.global.nc.u32 	%r109, [%rd21+24];
	cvt.s64.s32 	%rd36, %r109;
	add.s64 	%rd37, %rd1, %rd36;
	ld.global.nc.u8 	%rs17, [%rd37];
	cvt.u16.u8 	%rs18, %rs17;
	ld.global.nc.u32 	%r110, [%rd21+28];
	cvt.s64.s32 	%rd38, %r110;
	add.s64 	%rd39, %rd1, %rd38;
	ld.global.nc.u8 	%rs19, [%rd39];
	cvt.u32.u8 	%r111, %rs19;
	ld.global.nc.u8 	%rs20, [%rd33];
	cvt.u32.u8 	%r112, %rs20;
	shl.b32 	%r113, %r112, 24;
	shl.b32 	%r114, %r108, 16;
	or.b32  	%r115, %r114, %r113;
	mul.wide.u16 	%r116, %rs18, 256;
	or.b32  	%r117, %r115, %r116;
	or.b32  	%r118, %r117, %r111;
	and.b32  	%r119, %r118, %r105;
	popc.b32 	%r120, %r119;
	add.s32 	%r178, %r120, %r96;
	add.s32 	%r179, %r179, 8;
	add.s32 	%r175, %r175, 64;
	add.s32 	%r174, %r174, 2;
	setp.ne.s32 	%p4, %r174, 0;
	@%p4 bra 	$L__BB10_4;
$L__BB10_5:
	and.b32  	%r121, %r8, 4;
	setp.ne.s32 	%p5, %r121, 0;
	@%p5 bra 	$L__BB10_7;
	shl.b32 	%r122, %r179, 3;
	or.b32  	%r123, %r122, %r7;
	cvt.u64.u32 	%rd40, %r123;
	add.s64 	%rd41, %rd2, %rd40;
	ld.global.nc.u8 	%rs21, [%rd41+8];
	cvt.u32.u8 	%r124, %rs21;
	ld.global.nc.u8 	%rs22, [%rd41+16];
	cvt.u16.u8 	%rs23, %rs22;
	ld.global.nc.u8 	%rs24, [%rd41+24];
	cvt.u32.u8 	%r125, %rs24;
	ld.global.nc.u8 	%rs25, [%rd41];
	cvt.u32.u8 	%r126, %rs25;
	shl.b32 	%r127, %r126, 24;
	shl.b32 	%r128, %r124, 16;
	or.b32  	%r129, %r128, %r127;
	mul.wide.u16 	%r130, %rs23, 256;
	or.b32  	%r131, %r129, %r130;
	or.b32  	%r132, %r131, %r125;
	mul.wide.u32 	%rd42, %r179, 4;
	add.s64 	%rd43, %rd3, %rd42;
	ld.global.nc.u32 	%r133, [%rd43];
	cvt.s64.s32 	%rd44, %r133;
	add.s64 	%rd45, %rd1, %rd44;
	ld.global.nc.u32 	%r134, [%rd43+4];
	cvt.s64.s32 	%rd46, %r134;
	add.s64 	%rd47, %rd1, %rd46;
	ld.global.nc.u8 	%rs26, [%rd47];
	cvt.u32.u8 	%r135, %rs26;
	ld.global.nc.u32 	%r136, [%rd43+8];
	cvt.s64.s32 	%rd48, %r136;
	add.s64 	%rd49, %rd1, %rd48;
	ld.global.nc.u8 	%rs27, [%rd49];
	cvt.u16.u8 	%rs28, %rs27;
	ld.global.nc.u32 	%r137, [%rd43+12];
	cvt.s64.s32 	%rd50, %r137;
	add.s64 	%rd51, %rd1, %rd50;
	ld.global.nc.u8 	%rs29, [%rd51];
	cvt.u32.u8 	%r138, %rs29;
	ld.global.nc.u8 	%rs30, [%rd45];
	cvt.u32.u8 	%r139, %rs30;
	shl.b32 	%r140, %r139, 24;
	shl.b32 	%r141, %r135, 16;
	or.b32  	%r142, %r141, %r140;
	mul.wide.u16 	%r143, %rs28, 256;
	or.b32  	%r144, %r142, %r143;
	or.b32  	%r145, %r144, %r138;
	and.b32  	%r146, %r145, %r132;
	popc.b32 	%r147, %r146;
	add.s32 	%r178, %r147, %r178;
	add.s32 	%r179, %r179, 4;
$L__BB10_7:
	shl.b32 	%r149, %r179, 3;
	and.b32  	%r150, %r48, 7;
	or.b32  	%r26, %r149, %r150;
	shl.b32 	%r27, %r4, 3;
	setp.ge.u32 	%p6, %r26, %r27;
	cvt.u64.u32 	%rd52, %r26;
	add.s64 	%rd4, %rd2, %rd52;
	mov.b32 	%r184, 0;
	@%p6 bra 	$L__BB10_9;
	ld.global.nc.u8 	%rs31, [%rd4];
	cvt.u32.u8 	%r151, %rs31;
	shl.b32 	%r184, %r151, 24;
$L__BB10_9:
	add.s32 	%r30, %r26, 8;
	setp.ge.u32 	%p7, %r30, %r27;
	mov.b32 	%r185, 0;
	@%p7 bra 	$L__BB10_11;
	ld.global.nc.u8 	%rs32, [%rd4+8];
	cvt.u32.u8 	%r153, %rs32;
	shl.b32 	%r185, %r153, 16;
$L__BB10_11:
	add.s32 	%r33, %r26, 16;
	setp.ge.u32 	%p8, %r33, %r27;
	mov.b32 	%r186, 0;
	@%p8 bra 	$L__BB10_13;
	ld.global.nc.u8 	%rs33, [%rd4+16];
	cvt.u16.u8 	%rs34, %rs33;
	mul.wide.u16 	%r186, %rs34, 256;
$L__BB10_13:
	add.s32 	%r36, %r26, 24;
	setp.ge.u32 	%p9, %r36, %r27;
	mov.b32 	%r187, 0;
	@%p9 bra 	$L__BB10_15;
	ld.global.nc.u8 	%rs35, [%rd4+24];
	cvt.u32.u8 	%r187, %rs35;
$L__BB10_15:
	setp.ge.u32 	%p10, %r26, %r27;
	or.b32  	%r157, %r185, %r184;
	or.b32  	%r158, %r157, %r186;
	or.b32  	%r39, %r158, %r187;
	mul.wide.u32 	%rd53, %r179, 4;
	add.s64 	%rd5, %rd3, %rd53;
	mov.b32 	%r188, 0;
	@%p10 bra 	$L__BB10_17;
	ld.global.nc.u32 	%r159, [%rd5];
	cvt.s64.s32 	%rd54, %r159;
	add.s64 	%rd55, %rd1, %rd54;
	ld.global.nc.u8 	%rs36, [%rd55];
	cvt.u32.u8 	%r160, %rs36;
	shl.b32 	%r188, %r160, 24;
$L__BB10_17:
	setp.ge.u32 	%p11, %r30, %r27;
	mov.b32 	%r189, 0;
	@%p11 bra 	$L__BB10_19;
	ld.global.nc.u32 	%r162, [%rd5+4];
	cvt.s64.s32 	%rd56, %r162;
	add.s64 	%rd57, %rd1, %rd56;
	ld.global.nc.u8 	%rs37, [%rd57];
	cvt.u32.u8 	%r163, %rs37;
	shl.b32 	%r189, %r163, 16;
$L__BB10_19:
	setp.ge.u32 	%p12, %r33, %r27;
	mov.b32 	%r190, 0;
	@%p12 bra 	$L__BB10_21;
	ld.global.nc.u32 	%r165, [%rd5+8];
	cvt.s64.s32 	%rd58, %r165;
	add.s64 	%rd59, %rd1, %rd58;
	ld.global.nc.u8 	%rs38, [%rd59];
	cvt.u16.u8 	%rs39, %rs38;
	mul.wide.u16 	%r190, %rs39, 256;
$L__BB10_21:
	setp.ge.u32 	%p13, %r36, %r27;
	mov.b32 	%r191, 0;
	@%p13 bra 	$L__BB10_23;
	ld.global.nc.u32 	%r167, [%rd5+12];
	cvt.s64.s32 	%rd60, %r167;
	add.s64 	%rd61, %rd1, %rd60;
	ld.global.nc.u8 	%rs40, [%rd61];
	cvt.u32.u8 	%r191, %rs40;
$L__BB10_23:
	or.b32  	%r168, %r189, %r188;
	or.b32  	%r169, %r168, %r190;
	or.b32  	%r170, %r169, %r191;
	and.b32  	%r171, %r170, %r39;
	popc.b32 	%r172, %r171;
	add.s32 	%r173, %r172, %r178;
	cvt.rn.f32.u32 	%f4, %r173;
	cvt.u64.u32 	%rd62, %r48;
	cvt.u64.u32 	%rd63, %r5;
	add.s64 	%rd64, %rd62, %rd63;
	cvta.to.global.u64 	%rd65, %rd7;
	shl.b64 	%rd66, %rd64, 2;
	add.s64 	%rd67, %rd65, %rd66;
	ld.global.f32 	%f5, [%rd67];
	add.f32 	%f6, %f5, %f4;
	st.global.f32 	[%rd67], %f6;
$L__BB10_24:
	ret;

}
	// .globl	_Z18bmv16_bin_bin_fullPKtS0_PfPKiS3_i
.visible .entry _Z18bmv16_bin_bin_fullPKtS0_PfPKiS3_i(
	.param .u64 .ptr .align 1 _Z18bmv16_bin_bin_fullPKtS0_PfPKiS3_i_param_0,
	.param .u64 .ptr .align 1 _Z18bmv16_bin_bin_fullPKtS0_PfPKiS3_i_param_1,
	.param .u64 .ptr .align 1 _Z18bmv16_bin_bin_fullPKtS0_PfPKiS3_i_param_2,
	.param .u64 .ptr .align 1 _Z18bmv16_bin_bin_fullPKtS0_PfPKiS3_i_param_3,
	.param .u64 .ptr .align 1 _Z18bmv16_bin_bin_fullPKtS0_PfPKiS3_i_param_4,
	.param .u32 _Z18bmv16_bin_bin_fullPKtS0_PfPKiS3_i_param_5
)
{
	.reg .pred 	%p<12>;
	.reg .b16 	%rs<33>;
	.reg .b32 	%r<199>;
	.reg .b32 	%f<7>;
	.reg .b64 	%rd<78>;

	ld.param.u64 	%rd6, [_Z18bmv16_bin_bin_fullPKtS0_PfPKiS3_i_param_0];
	ld.param.u64 	%rd10, [_Z18bmv16_bin_bin_fullPKtS0_PfPKiS3_i_param_1];
	ld.param.u64 	%rd7, [_Z18bmv16_bin_bin_fullPKtS0_PfPKiS3_i_param_2];
	ld.param.u64 	%rd8, [_Z18bmv16_bin_bin_fullPKtS0_PfPKiS3_i_param_3];
	ld.param.u64 	%rd9, [_Z18bmv16_bin_bin_fullPKtS0_PfPKiS3_i_param_4];
	ld.param.u32 	%r47, [_Z18bmv16_bin_bin_fullPKtS0_PfPKiS3_i_param_5];
	cvta.to.global.u64 	%rd1, %rd10;
	mov.u32 	%r48, %ctaid.x;
	mov.u32 	%r49, %nctaid.x;
	mov.u32 	%r50, %nctaid.y;
	mov.u32 	%r51, %ctaid.y;
	mov.u32 	%r52, %ctaid.z;
	mad.lo.s32 	%r53, %r48, %r49, %r51;
	mad.lo.s32 	%r1, %r53, %r50, %r52;
	// begin inline asm
	mov.u32 %r46, %laneid;
	// end inline asm
	shl.b32 	%r54, %r1, 1;
	shr.u32 	%r55, %r46, 4;
	add.s32 	%r3, %r55, %r54;
	setp.ge.s32 	%p1, %r3, %r47;
	@%p1 bra 	$L__BB11_19;
	cvta.to.global.u64 	%rd11, %rd8;
	cvta.to.global.u64 	%rd12, %rd6;
	cvta.to.global.u64 	%rd13, %rd9;
	mul.wide.s32 	%rd14, %r3, 4;
	add.s64 	%rd15, %rd11, %rd14;
	ld.global.nc.u32 	%r57, [%rd15];
	ld.global.nc.u32 	%r58, [%rd15+4];
	sub.s32 	%r4, %r58, %r57;
	shl.b32 	%r59, %r57, 4;
	mul.wide.s32 	%rd16, %r59, 2;
	add.s64 	%rd2, %rd12, %rd16;
	mul.wide.s32 	%rd17, %r57, 4;
	add.s64 	%rd3, %rd13, %rd17;
	shl.b32 	%r5, %r1, 5;
	cvt.rn.f32.s32 	%f1, %r4;
	mul.f32 	%f2, %f1, 0f3F000000;
	cvt.rpi.f32.f32 	%f3, %f2;
	cvt.rzi.s32.f32 	%r6, %f3;
	setp.lt.s32 	%p2, %r6, 2;
	mov.b32 	%r193, 0;
	mov.u32 	%r194, %r193;
	@%p2 bra 	$L__BB11_10;
	shl.b32 	%r62, %r6, 1;
	add.s32 	%r63, %r62, -2;
	and.b32  	%r7, %r46, 15;
	max.s32 	%r64, %r63, 2;
	add.s32 	%r8, %r64, -1;
	shr.u32 	%r65, %r8, 1;
	add.s32 	%r9, %r65, 1;
	setp.lt.s32 	%p3, %r63, 7;
	mov.b32 	%r194, 0;
	mov.u32 	%r193, %r194;
	@%p3 bra 	$L__BB11_5;
	or.b32  	%r182, %r7, 64;
	and.b32  	%r67, %r9, 2147483644;
	neg.s32 	%r181, %r67;
	mov.b32 	%r194, 0;
$L__BB11_4:
	.pragma "nounroll";
	add.s32 	%r68, %r182, -64;
	mul.wide.u32 	%rd18, %r68, 2;
	add.s64 	%rd19, %rd2, %rd18;
	ld.global.nc.u16 	%rs1, [%rd19+32];
	cvt.u32.u16 	%r69, %rs1;
	ld.global.nc.u16 	%rs2, [%rd19];
	cvt.u32.u16 	%r70, %rs2;
	shl.b32 	%r71, %r70, 16;
	or.b32  	%r72, %r71, %r69;
	mul.wide.u32 	%rd20, %r194, 4;
	add.s64 	%rd21, %rd3, %rd20;
	ld.global.nc.u32 	%r73, [%rd21];
	mul.wide.s32 	%rd22, %r73, 2;
	add.s64 	%rd23, %rd1, %rd22;
	ld.global.nc.u32 	%r74, [%rd21+4];
	mul.wide.s32 	%rd24, %r74, 2;
	add.s64 	%rd25, %rd1, %rd24;
	ld.global.nc.u16 	%rs3, [%rd25];
	cvt.u32.u16 	%r75, %rs3;
	ld.global.nc.u16 	%rs4, [%rd23];
	cvt.u32.u16 	%r76, %rs4;
	shl.b32 	%r77, %r76, 16;
	or.b32  	%r78, %r77, %r75;
	and.b32  	%r79, %r78, %r72;
	popc.b32 	%r80, %r79;
	add.s32 	%r81, %r80, %r193;
	add.s32 	%r82, %r182, -32;
	mul.wide.u32 	%rd26, %r82, 2;
	add.s64 	%rd27, %rd2, %rd26;
	ld.global.nc.u16 	%rs5, [%rd19+96];
	cvt.u32.u16 	%r83, %rs5;
	ld.global.nc.u16 	%rs6, [%rd27];
	cvt.u32.u16 	%r84, %rs6;
	shl.b32 	%r85, %r84, 16;
	or.b32  	%r86, %r85, %r83;
	ld.global.nc.u32 	%r87, [%rd21+8];
	mul.wide.s32 	%rd28, %r87, 2;
	add.s64 	%rd29, %rd1, %rd28;
	ld.global.nc.u32 	%r88, [%rd21+12];
	mul.wide.s32 	%rd30, %r88, 2;
	add.s64 	%rd31, %rd1, %rd30;
	ld.global.nc.u16 	%rs7, [%rd31];
	cvt.u32.u16 	%r89, %rs7;
	ld.global.nc.u16 	%rs8, [%rd29];
	cvt.u32.u16 	%r90, %rs8;
	shl.b32 	%r91, %r90, 16;
	or.b32  	%r92, %r91, %r89;
	and.b32  	%r93, %r92, %r86;
	popc.b32 	%r94, %r93;
	add.s32 	%r95, %r94, %r81;
	add.s32 	%r96, %r182, 32;
	mul.wide.u32 	%rd32, %r182, 2;
	add.s64 	%rd33, %rd2, %rd32;
	ld.global.nc.u16 	%rs9, [%rd19+160];
	cvt.u32.u16 	%r97, %rs9;
	ld.global.nc.u16 	%rs10, [%rd33];
	cvt.u32.u16 	%r98, %rs10;
	shl.b32 	%r99, %r98, 16;
	or.b32  	%r100, %r99, %r97;
	ld.global.nc.u32 	%r101, [%rd21+16];
	mul.wide.s32 	%rd34, %r101, 2;
	add.s64 	%rd35, %rd1, %rd34;
	ld.global.nc.u32 	%r102, [%rd21+20];
	mul.wide.s32 	%rd36, %r102, 2;
	add.s64 	%rd37, %rd1, %rd36;
	ld.global.nc.u16 	%rs11, [%rd37];
	cvt.u32.u16 	%r103, %rs11;
	ld.global.nc.u16 	%rs12, [%rd35];
	cvt.u32.u16 	%r104, %rs12;
	shl.b32 	%r105, %r104, 16;
	or.b32  	%r106, %r105, %r103;
	and.b32  	%r107, %r106, %r100;
	popc.b32 	%r108, %r107;
	add.s32 	%r109, %r108, %r95;
	mul.wide.u32 	%rd38, %r96, 2;
	add.s64 	%rd39, %rd2, %rd38;
	ld.global.nc.u16 	%rs13, [%rd19+224];
	cvt.u32.u16 	%r110, %rs13;
	ld.global.nc.u16 	%rs14, [%rd39];
	cvt.u32.u16 	%r111, %rs14;
	shl.b32 	%r112, %r111, 16;
	or.b32  	%r113, %r112, %r110;
	ld.global.nc.u32 	%r114, [%rd21+24];
	mul.wide.s32 	%rd40, %r114, 2;
	add.s64 	%rd41, %rd1, %rd40;
	ld.global.nc.u32 	%r115, [%rd21+28];
	mul.wide.s32 	%rd42, %r115, 2;
	add.s64 	%rd43, %rd1, %rd42;
	ld.global.nc.u16 	%rs15, [%rd43];
	cvt.u32.u16 	%r116, %rs15;
	ld.global.nc.u16 	%rs16, [%rd41];
	cvt.u32.u16 	%r117, %rs16;
	shl.b32 	%r118, %r117, 16;
	or.b32  	%r119, %r118, %r116;
	and.b32  	%r120, %r119, %r113;
	popc.b32 	%r121, %r120;
	add.s32 	%r193, %r121, %r109;
	add.s32 	%r194, %r194, 8;
	add.s32 	%r182, %r182, 128;
	add.s32 	%r181, %r181, 4;
	setp.ne.s32 	%p4, %r181, 0;
	@%p4 bra 	$L__BB11_4;
$L__BB11_5:
	and.b32  	%r123, %r9, 3;
	setp.eq.s32 	%p5, %r123, 0;
	@%p5 bra 	$L__BB11_10;
	setp.eq.s32 	%p6, %r123, 1;
	@%p6 bra 	$L__BB11_8;
	shl.b32 	%r124, %r194, 4;
	or.b32  	%r125, %r124, %r7;
	mul.wide.u32 	%rd44, %r125, 2;
	add.s64 	%rd45, %rd2, %rd44;
	ld.global.nc.u16 	%rs17, [%rd45+32];
	cvt.u32.u16 	%r126, %rs17;
	ld.global.nc.u16 	%rs18, [%rd45];
	cvt.u32.u16 	%r127, %rs18;
	shl.b32 	%r128, %r127, 16;
	or.b32  	%r129, %r128, %r126;
	mul.wide.u32 	%rd46, %r194, 4;
	add.s64 	%rd47, %rd3, %rd46;
	ld.global.nc.u32 	%r130, [%rd47];
	mul.wide.s32 	%rd48, %r130, 2;
	add.s64 	%rd49, %rd1, %rd48;
	ld.global.nc.u32 	%r131, [%rd47+4];
	mul.wide.s32 	%rd50, %r131, 2;
	add.s64 	%rd51, %rd1, %rd50;
	ld.global.nc.u16 	%rs19, [%rd51];
	cvt.u32.u16 	%r132, %rs19;
	ld.global.nc.u16 	%rs20, [%rd49];
	cvt.u32.u16 	%r133, %rs20;
	shl.b32 	%r134, %r133, 16;
	or.b32  	%r135, %r134, %r132;
	and.b32  	%r136, %r135, %r129;
	popc.b32 	%r137, %r136;
	add.s32 	%r138, %r137, %r193;
	add.s32 	%r139, %r125, 32;
	mul.wide.u32 	%rd52, %r139, 2;
	add.s64 	%rd53, %rd2, %rd52;
	ld.global.nc.u16 	%rs21, [%rd53+32];
	cvt.u32.u16 	%r140, %rs21;
	ld.global.nc.u16 	%rs22, [%rd53];
	cvt.u32.u16 	%r141, %rs22;
	shl.b32 	%r142, %r141, 16;
	or.b32  	%r143, %r142, %r140;
	ld.global.nc.u32 	%r144, [%rd47+8];
	mul.wide.s32 	%rd54, %r144, 2;
	add.s64 	%rd55, %rd1, %rd54;
	ld.global.nc.u32 	%r145, [%rd47+12];
	mul.wide.s32 	%rd56, %r145, 2;
	add.s64 	%rd57, %rd1, %rd56;
	ld.global.nc.u16 	%rs23, [%rd57];
	cvt.u32.u16 	%r146, %rs23;
	ld.global.nc.u16 	%rs24, [%rd55];
	cvt.u32.u16 	%r147, %rs24;
	shl.b32 	%r148, %r147, 16;
	or.b32  	%r149, %r148, %r146;
	and.b32  	%r150, %r149, %r143;
	popc.b32 	%r151, %r150;
	add.s32 	%r193, %r151, %r138;
	add.s32 	%r194, %r194, 4;
$L__BB11_8:
	and.b32  	%r152, %r8, 2;
	setp.ne.s32 	%p7, %r152, 0;
	@%p7 bra 	$L__BB11_10;
	shl.b32 	%r153, %r194, 4;
	or.b32  	%r154, %r153, %r7;
	mul.wide.u32 	%rd58, %r154, 2;
	add.s64 	%rd59, %rd2, %rd58;
	ld.global.nc.u16 	%rs25, [%rd59+32];
	cvt.u32.u16 	%r155, %rs25;
	ld.global.nc.u16 	%rs26, [%rd59];
	cvt.u32.u16 	%r156, %rs26;
	shl.b32 	%r157, %r156, 16;
	or.b32  	%r158, %r157, %r155;
	mul.wide.u32 	%rd60, %r194, 4;
	add.s64 	%rd61, %rd3, %rd60;
	ld.global.nc.u32 	%r159, [%rd61];
	mul.wide.s32 	%rd62, %r159, 2;
	add.s64 	%rd63, %rd1, %rd62;
	ld.global.nc.u32 	%r160, [%rd61+4];
	mul.wide.s32 	%rd64, %r160, 2;
	add.s64 	%rd65, %rd1, %rd64;
	ld.global.nc.u16 	%rs27, [%rd65];
	cvt.u32.u16 	%r161, %rs27;
	ld.global.nc.u16 	%rs28, [%rd63];
	cvt.u32.u16 	%r162, %rs28;
	shl.b32 	%r163, %r162, 16;
	or.b32  	%r164, %r163, %r161;
	and.b32  	%r165, %r164, %r158;
	popc.b32 	%r166, %r165;
	add.s32 	%r193, %r166, %r193;
	add.s32 	%r194, %r194, 2;
$L__BB11_10:
	shl.b32 	%r168, %r194, 4;
	and.b32  	%r169, %r46, 15;
	or.b32  	%r34, %r168, %r169;
	shl.b32 	%r35, %r4, 4;
	setp.ge.u32 	%p8, %r34, %r35;
	mul.wide.u32 	%rd66, %r34, 2;
	add.s64 	%rd4, %rd2, %rd66;
	mov.b32 	%r195, 0;
	@%p8 bra 	$L__BB11_12;
	ld.global.nc.u16 	%rs29, [%rd4];
	cvt.u32.u16 	%r170, %rs29;
	shl.b32 	%r195, %r170, 16;
$L__BB11_12:
	add.s32 	%r38, %r34, 16;
	setp.ge.u32 	%p9, %r38, %r35;
	mov.b32 	%r196, 0;
	@%p9 bra 	$L__BB11_14;
	ld.global.nc.u16 	%rs30, [%rd4+32];
	cvt.u32.u16 	%r196, %rs30;
$L__BB11_14:
	setp.ge.u32 	%p10, %r34, %r35;
	or.b32  	%r41, %r196, %r195;
	mul.wide.u32 	%rd67, %r194, 4;
	add.s64 	%rd5, %rd3, %rd67;
	mov.b32 	%r197, 0;
	@%p10 bra 	$L__BB11_16;
	ld.global.nc.u32 	%r173, [%rd5];
	mul.wide.s32 	%rd68, %r173, 2;
	add.s64 	%rd69, %rd1, %rd68;
	ld.global.nc.u16 	%rs31, [%rd69];
	cvt.u32.u16 	%r174, %rs31;
	shl.b32 	%r197, %r174, 16;
$L__BB11_16:
	setp.ge.u32 	%p11, %r38, %r35;
	mov.b32 	%r198, 0;
	@%p11 bra 	$L__BB11_18;
	ld.global.nc.u32 	%r176, [%rd5+4];
	mul.wide.s32 	%rd70, %r176, 2;
	add.s64 	%rd71, %rd1, %rd70;
	ld.global.nc.u16 	%rs32, [%rd71];
	cvt.u32.u16 	%r198, %rs32;
$L__BB11_18:
	or.b32  	%r177, %r198, %r197;
	and.b32  	%r178, %r177, %r41;
	popc.b32 	%r179, %r178;
	add.s32 	%r180, %r179, %r193;
	cvt.rn.f32.u32 	%f4, %r180;
	cvt.u64.u32 	%rd72, %r46;
	cvt.u64.u32 	%rd73, %r5;
	add.s64 	%rd74, %rd72, %rd73;
	cvta.to.global.u64 	%rd75, %rd7;
	shl.b64 	%rd76, %rd74, 2;
	add.s64 	%rd77, %rd75, %rd76;
	ld.global.f32 	%f5, [%rd77];
	add.f32 	%f6, %f5, %f4;
	st.global.f32 	[%rd77], %f6;
$L__BB11_19:
	ret;

}
	// .globl	_Z18bmv32_bin_bin_fullPKjS0_PfPKiS3_i
.visible .entry _Z18bmv32_bin_bin_fullPKjS0_PfPKiS3_i(
	.param .u64 .ptr .align 1 _Z18bmv32_bin_bin_fullPKjS0_PfPKiS3_i_param_0,
	.param .u64 .ptr .align 1 _Z18bmv32_bin_bin_fullPKjS0_PfPKiS3_i_param_1,
	.param .u64 .ptr .align 1 _Z18bmv32_bin_bin_fullPKjS0_PfPKiS3_i_param_2,
	.param .u64 .ptr .align 1 _Z18bmv32_bin_bin_fullPKjS0_PfPKiS3_i_param_3,
	.param .u64 .ptr .align 1 _Z18bmv32_bin_bin_fullPKjS0_PfPKiS3_i_param_4,
	.param .u32 _Z18bmv32_bin_bin_fullPKjS0_PfPKiS3_i_param_5
)
{
	.reg .pred 	%p<11>;
	.reg .b32 	%r<174>;
	.reg .b32 	%f<7>;
	.reg .b64 	%rd<126>;

	ld.param.u64 	%rd8, [_Z18bmv32_bin_bin_fullPKjS0_PfPKiS3_i_param_0];
	ld.param.u64 	%rd9, [_Z18bmv32_bin_bin_fullPKjS0_PfPKiS3_i_param_1];
	ld.param.u64 	%rd6, [_Z18bmv32_bin_bin_fullPKjS0_PfPKiS3_i_param_2];
	ld.param.u64 	%rd7, [_Z18bmv32_bin_bin_fullPKjS0_PfPKiS3_i_param_3];
	ld.param.u64 	%rd10, [_Z18bmv32_bin_bin_fullPKjS0_PfPKiS3_i_param_4];
	ld.param.u32 	%r36, [_Z18bmv32_bin_bin_fullPKjS0_PfPKiS3_i_param_5];
	cvta.to.global.u64 	%rd1, %rd9;
	cvta.to.global.u64 	%rd2, %rd10;
	cvta.to.global.u64 	%rd3, %rd8;
	mov.u32 	%r37, %ctaid.x;
	mov.u32 	%r38, %nctaid.x;
	mov.u32 	%r39, %nctaid.y;
	mov.u32 	%r40, %ctaid.y;
	mov.u32 	%r41, %ctaid.z;
	mad.lo.s32 	%r42, %r37, %r38, %r40;
	mad.lo.s32 	%r1, %r42, %r39, %r41;
	setp.ge.s32 	%p1, %r1, %r36;
	@%p1 bra 	$L__BB12_15;
	cvta.to.global.u64 	%rd11, %rd7;
	// begin inline asm
	mov.u32 %r43, %laneid;
	// end inline asm
	mul.wide.s32 	%rd12, %r1, 4;
	add.s64 	%rd13, %rd11, %rd12;
	ld.global.nc.u32 	%r3, [%rd13];
	ld.global.nc.u32 	%r4, [%rd13+4];
	shl.b32 	%r44, %r3, 5;
	cvt.s64.s32 	%rd4, %r44;
	cvt.s64.s32 	%rd5, %r3;
	shl.b32 	%r5, %r1, 5;
	setp.ge.s32 	%p2, %r3, %r4;
	mov.f32 	%f6, 0f00000000;
	@%p2 bra 	$L__BB12_14;
	sub.s32 	%r6, %r4, %r3;
	and.b32  	%r7, %r6, 7;
	sub.s32 	%r47, %r3, %r4;
	setp.gt.u32 	%p3, %r47, -8;
	mov.b32 	%r173, 0;
	mov.u32 	%r165, %r3;
	@%p3 bra 	$L__BB12_5;
	add.s32 	%r160, %r43, 128;
	and.b32  	%r49, %r6, -8;
	neg.s32 	%r159, %r49;
	mov.b32 	%r173, 0;
	mov.u32 	%r165, %r3;
	mov.u32 	%r163, %r173;
$L__BB12_4:
	.pragma "nounroll";
	add.s32 	%r50, %r160, -128;
	cvt.u64.u32 	%rd14, %r50;
	add.s64 	%rd15, %rd14, %rd4;
	shl.b64 	%rd16, %rd15, 2;
	add.s64 	%rd17, %rd3, %rd16;
	ld.global.nc.u32 	%r51, [%rd17];
	cvt.s64.s32 	%rd18, %r163;
	add.s64 	%rd19, %rd18, %rd5;
	shl.b64 	%rd20, %rd19, 2;
	add.s64 	%rd21, %rd2, %rd20;
	ld.global.nc.u32 	%r52, [%rd21];
	mul.wide.s32 	%rd22, %r52, 4;
	add.s64 	%rd23, %rd1, %rd22;
	ld.global.nc.u32 	%r53, [%rd23];
	and.b32  	%r54, %r53, %r51;
	popc.b32 	%r55, %r54;
	add.s32 	%r56, %r55, %r173;
	add.s32 	%r57, %r160, -96;
	cvt.u64.u32 	%rd24, %r57;
	add.s64 	%rd25, %rd24, %rd4;
	shl.b64 	%rd26, %rd25, 2;
	add.s64 	%rd27, %rd3, %rd26;
	ld.global.nc.u32 	%r58, [%rd27];
	ld.global.nc.u32 	%r59, [%rd21+4];
	mul.wide.s32 	%rd28, %r59, 4;
	add.s64 	%rd29, %rd1, %rd28;
	ld.global.nc.u32 	%r60, [%rd29];
	and.b32  	%r61, %r60, %r58;
	popc.b32 	%r62, %r61;
	add.s32 	%r63, %r62, %r56;
	add.s32 	%r64, %r160, -64;
	cvt.u64.u32 	%rd30, %r64;
	add.s64 	%rd31, %rd30, %rd4;
	shl.b64 	%rd32, %rd31, 2;
	add.s64 	%rd33, %rd3, %rd32;
	ld.global.nc.u32 	%r65, [%rd33];
	ld.global.nc.u32 	%r66, [%rd21+8];
	mul.wide.s32 	%rd34, %r66, 4;
	add.s64 	%rd35, %rd1, %rd34;
	ld.global.nc.u32 	%r67, [%rd35];
	and.b32  	%r68, %r67, %r65;
	popc.b32 	%r69, %r68;
	add.s32 	%r70, %r69, %r63;
	add.s32 	%r71, %r160, -32;
	cvt.u64.u32 	%rd36, %r71;
	add.s64 	%rd37, %rd36, %rd4;
	shl.b64 	%rd38, %rd37, 2;
	add.s64 	%rd39, %rd3, %rd38;
	ld.global.nc.u32 	%r72, [%rd39];
	ld.global.nc.u32 	%r73, [%rd21+12];
	mul.wide.s32 	%rd40, %r73, 4;
	add.s64 	%rd41, %rd1, %rd40;
	ld.global.nc.u32 	%r74, [%rd41];
	and.b32  	%r75, %r74, %r72;
	popc.b32 	%r76, %r75;
	add.s32 	%r77, %r76, %r70;
	add.s32 	%r78, %r160, 96;
	cvt.u64.u32 	%rd42, %r160;
	add.s64 	%rd43, %rd42, %rd4;
	shl.b64 	%rd44, %rd43, 2;
	add.s64 	%rd45, %rd3, %rd44;
	ld.global.nc.u32 	%r79, [%rd45];
	ld.global.nc.u32 	%r80, [%rd21+16];
	mul.wide.s32 	%rd46, %r80, 4;
	add.s64 	%rd47, %rd1, %rd46;
	ld.global.nc.u32 	%r81, [%rd47];
	and.b32  	%r82, %r81, %r79;
	popc.b32 	%r83, %r82;
	add.s32 	%r84, %r83, %r77;
	add.s32 	%r85, %r160, 32;
	cvt.u64.u32 	%rd48, %r85;
	add.s64 	%rd49, %rd48, %rd4;
	shl.b64 	%rd50, %rd49, 2;
	add.s64 	%rd51, %rd3, %rd50;
	ld.global.nc.u32 	%r86, [%rd51];
	ld.global.nc.u32 	%r87, [%rd21+20];
	mul.wide.s32 	%rd52, %r87, 4;
	add.s64 	%rd53, %rd1, %rd52;
	ld.global.nc.u32 	%r88, [%rd53];
	and.b32  	%r89, %r88, %r86;
	popc.b32 	%r90, %r89;
	add.s32 	%r91, %r90, %r84;
	add.s32 	%r92, %r160, 64;
	cvt.u64.u32 	%rd54, %r92;
	add.s64 	%rd55, %rd54, %rd4;
	shl.b64 	%rd56, %rd55, 2;
	add.s64 	%rd57, %rd3, %rd56;
	ld.global.nc.u32 	%r93, [%rd57];
	ld.global.nc.u32 	%r94, [%rd21+24];
	mul.wide.s32 	%rd58, %r94, 4;
	add.s64 	%rd59, %rd1, %rd58;
	ld.global.nc.u32 	%r95, [%rd59];
	and.b32  	%r96, %r95, %r93;
	popc.b32 	%r97, %r96;
	add.s32 	%r98, %r97, %r91;
	cvt.u64.u32 	%rd60, %r78;
	add.s64 	%rd61, %rd60, %rd4;
	shl.b64 	%rd62, %rd61, 2;
	add.s64 	%rd63, %rd3, %rd62;
	ld.global.nc.u32 	%r99, [%rd63];
	ld.global.nc.u32 	%r100, [%rd21+28];
	mul.wide.s32 	%rd64, %r100, 4;
	add.s64 	%rd65, %rd1, %rd64;
	ld.global.nc.u32 	%r101, [%rd65];
	and.b32  	%r102, %r101, %r99;
	popc.b32 	%r103, %r102;
	add.s32 	%r173, %r103, %r98;
	add.s32 	%r165, %r165, 8;
	add.s32 	%r163, %r163, 8;
	add.s32 	%r160, %r160, 256;
	add.s32 	%r159, %r159, 8;
	setp.ne.s32 	%p4, %r159, 0;
	@%p4 bra 	$L__BB12_4;
$L__BB12_5:
	setp.eq.s32 	%p5, %r7, 0;
	@%p5 bra 	$L__BB12_13;
	and.b32  	%r23, %r6, 3;
	setp.lt.u32 	%p6, %r7, 4;
	@%p6 bra 	$L__BB12_8;
	sub.s32 	%r105, %r165, %r3;
	shl.b32 	%r106, %r105, 5;
	add.s32 	%r107, %r106, %r43;
	cvt.u64.u32 	%rd66, %r107;
	add.s64 	%rd67, %rd66, %rd4;
	shl.b64 	%rd68, %rd67, 2;
	add.s64 	%rd69, %rd3, %rd68;
	ld.global.nc.u32 	%r108, [%rd69];
	cvt.s64.s32 	%rd70, %r105;
	add.s64 	%rd71, %rd70, %rd5;
	shl.b64 	%rd72, %rd71, 2;
	add.s64 	%rd73, %rd2, %rd72;
	ld.global.nc.u32 	%r109, [%rd73];
	mul.wide.s32 	%rd74, %r109, 4;
	add.s64 	%rd75, %rd1, %rd74;
	ld.global.nc.u32 	%r110, [%rd75];
	and.b32  	%r111, %r110, %r108;
	popc.b32 	%r112, %r111;
	add.s32 	%r113, %r112, %r173;
	add.s32 	%r114, %r107, 32;
	cvt.u64.u32 	%rd76, %r114;
	add.s64 	%rd77, %rd76, %rd4;
	shl.b64 	%rd78, %rd77, 2;
	add.s64 	%rd79, %rd3, %rd78;
	ld.global.nc.u32 	%r115, [%rd79];
	ld.global.nc.u32 	%r116, [%rd73+4];
	mul.wide.s32 	%rd80, %r116, 4;
	add.s64 	%rd81, %rd1, %rd80;
	ld.global.nc.u32 	%r117, [%rd81];
	and.b32  	%r118, %r117, %r115;
	popc.b32 	%r119, %r118;
	add.s32 	%r120, %r119, %r113;
	add.s32 	%r121, %r107, 64;
	cvt.u64.u32 	%rd82, %r121;
	add.s64 	%rd83, %rd82, %rd4;
	shl.b64 	%rd84, %rd83, 2;
	add.s64 	%rd85, %rd3, %rd84;
	ld.global.nc.u32 	%r122, [%rd85];
	ld.global.nc.u32 	%r123, [%rd73+8];
	mul.wide.s32 	%rd86, %r123, 4;
	add.s64 	%rd87, %rd1, %rd86;
	ld.global.nc.u32 	%r124, [%rd87];
	and.b32  	%r125, %r124, %r122;
	popc.b32 	%r126, %r125;
	add.s32 	%r127, %r126, %r120;
	add.s32 	%r128, %r107, 96;
	cvt.u64.u32 	%rd88, %r128;
	add.s64 	%rd89, %rd88, %rd4;
	shl.b64 	%rd90, %rd89, 2;
	add.s64 	%rd91, %rd3, %rd90;
	ld.global.nc.u32 	%r129, [%rd91];
	ld.global.nc.u32 	%r130, [%rd73+12];
	mul.wide.s32 	%rd92, %r130, 4;
	add.s64 	%rd93, %rd1, %rd92;
	ld.global.nc.u32 	%r131, [%rd93];
	and.b32  	%r132, %r131, %r129;
	popc.b32 	%r133, %r132;
	add.s32 	%r173, %r133, %r127;
	add.s32 	%r165, %r165, 4;
$L__BB12_8:
	setp.eq.s32 	%p7, %r23, 0;
	@%p7 bra 	$L__BB12_13;
	setp.eq.s32 	%p8, %r23, 1;
	@%p8 bra 	$L__BB12_11;
	sub.s32 	%r135, %r165, %r3;
	shl.b32 	%r136, %r135, 5;
	add.s32 	%r137, %r136, %r43;
	cvt.u64.u32 	%rd94, %r137;
	add.s64 	%rd95, %rd94, %rd4;
	shl.b64 	%rd96, %rd95, 2;
	add.s64 	%rd97, %rd3, %rd96;
	ld.global.nc.u32 	%r138, [%rd97];
	cvt.s64.s32 	%rd98, %r135;
	add.s64 	%rd99, %rd98, %rd5;
	shl.b64 	%rd100, %rd99, 2;
	add.s64 	%rd101, %rd2, %rd100;
	ld.global.nc.u32 	%r139, [%rd101];
	mul.wide.s32 	%rd102, %r139, 4;
	add.s64 	%rd103, %rd1, %rd102;
	ld.global.nc.u32 	%r140, [%rd103];
	and.b32  	%r141, %r140, %r138;
	popc.b32 	%r142, %r141;
	add.s32 	%r143, %r142, %r173;
	add.s32 	%r144, %r137, 32;
	cvt.u64.u32 	%rd104, %r144;
	add.s64 	%rd105, %rd104, %rd4;
	shl.b64 	%rd106, %rd105, 2;
	add.s64 	%rd107, %rd3, %rd106;
	ld.global.nc.u32 	%r145, [%rd107];
	ld.global.nc.u32 	%r146, [%rd101+4];
	mul.wide.s32 	%rd108, %r146, 4;
	add.s64 	%rd109, %rd1, %rd108;
	ld.global.nc.u32 	%r147, [%rd109];
	and.b32  	%r148, %r147, %r145;
	popc.b32 	%r149, %r148;
	add.s32 	%r173, %r149, %r143;
	add.s32 	%r165, %r165, 2;
$L__BB12_11:
	and.b32  	%r150, %r6, 1;
	setp.eq.b32 	%p9, %r150, 1;
	not.pred 	%p10, %p9;
	@%p10 bra 	$L__BB12_13;
	sub.s32 	%r151, %r165, %r3;
	shl.b32 	%r152, %r151, 5;
	add.s32 	%r153, %r152, %r43;
	cvt.u64.u32 	%rd110, %r153;
	add.s64 	%rd111, %rd110, %rd4;
	shl.b64 	%rd112, %rd111, 2;
	add.s64 	%rd113, %rd3, %rd112;
	ld.global.nc.u32 	%r154, [%rd113];
	cvt.s64.s32 	%rd114, %r151;
	add.s64 	%rd115, %rd114, %rd5;
	shl.b64 	%rd116, %rd115, 2;
	add.s64 	%rd117, %rd2, %rd116;
	ld.global.nc.u32 	%r155, [%rd117];
	mul.wide.s32 	%rd118, %r155, 4;
	add.s64 	%rd119, %rd1, %rd118;
	ld.global.nc.u32 	%r156, [%rd119];
	and.b32  	%r157, %r156, %r154;
	popc.b32 	%r158, %r157;
	add.s32 	%r173, %r158, %r173;
$L__BB12_13:
	cvt.rn.f32.u32 	%f6, %r173;
$L__BB12_14:
	cvt.u64.u32 	%rd120, %r43;
	cvt.u64.u32 	%rd121, %r5;
	add.s64 	%rd122, %rd120, %rd121;
	cvta.to.global.u64 	%rd123, %rd6;
	shl.b64 	%rd124, %rd122, 2;
	add.s64 	%rd125, %rd123, %rd124;
	ld.global.f32 	%f4, [%rd125];
	add.f32 	%f5, %f6, %f4;
	st.global.f32 	[%rd125], %f5;
$L__BB12_15:
	ret;

}
	// .globl	_Z18bmv4_bin_full_fullPKhPKfPfPKiS5_i
.visible .entry _Z18bmv4_bin_full_fullPKhPKfPfPKiS5_i(
	.param .u64 .ptr .align 1 _Z18bmv4_bin_full_fullPKhPKfPfPKiS5_i_param_0,
	.param .u64 .ptr .align 1 _Z18bmv4_bin_full_fullPKhPKfPfPKiS5_i_param_1,
	.param .u64 .ptr .align 1 _Z18bmv4_bin_full_fullPKhPKfPfPKiS5_i_param_2,
	.param .u64 .ptr .align 1 _Z18bmv4_bin_full_fullPKhPKfPfPKiS5_i_param_3,
	.param .u64 .ptr .align 1 _Z18bmv4_bin_full_fullPKhPKfPfPKiS5_i_param_4,
	.param .u32 _Z18bmv4_bin_full_fullPKhPKfPfPKiS5_i_param_5
)
{
	.reg .pred 	%p<43>;
	.reg .b16 	%rs<15>;
	.reg .b32 	%r<137>;
	.reg .b32 	%f<153>;
	.reg .b64 	%rd<33>;
	// demoted variable
	.shared .align 4 .b8 _ZZ18bmv4_bin_full_fullPKhPKfPfPKiS5_iE8shared_B[16384];
	ld.param.u64 	%rd5, [_Z18bmv4_bin_full_fullPKhPKfPfPKiS5_i_param_0];
	ld.param.u64 	%rd9, [_Z18bmv4_bin_full_fullPKhPKfPfPKiS5_i_param_1];
	ld.param.u64 	%rd6, [_Z18bmv4_bin_full_fullPKhPKfPfPKiS5_i_param_2];
	ld.param.u64 	%rd7, [_Z18bmv4_bin_full_fullPKhPKfPfPKiS5_i_param_3];
	ld.param.u64 	%rd8, [_Z18bmv4_bin_full_fullPKhPKfPfPKiS5_i_param_4];
	ld.param.u32 	%r36, [_Z18bmv4_bin_full_fullPKhPKfPfPKiS5_i_param_5];
	cvta.to.global.u64 	%rd1, %rd9;
	mov.u32 	%r37, %ctaid.x;
	mov.u32 	%r38, %nctaid.x;
	mov.u32 	%r39, %nctaid.y;
	mov.u32 	%r40, %ctaid.y;
	mov.u32 	%r41, %ctaid.z;
	mad.lo.s32 	%r42, %r37, %r38, %r40;
	mad.lo.s32 	%r1, %r42, %r39, %r41;
	mov.u32 	%r43, %tid.x;
	shr.u32 	%r2, %r43, 5;
	// begin inline asm
	mov.u32 %r35, %laneid;
	// end inline asm
	shl.b32 	%r44, %r1, 5;
	or.b32  	%r4, %r44, %r2;
	setp.ge.s32 	%p1, %r4, %r36;
	@%p1 bra 	$L__BB13_79;
	cvta.to.global.u64 	%rd10, %rd7;
	cvta.to.global.u64 	%rd11, %rd5;
	cvta.to.global.u64 	%rd12, %rd8;
	mul.wide.s32 	%rd13, %r4, 4;
	add.s64 	%rd14, %rd10, %rd13;
	ld.global.nc.u32 	%r46, [%rd14];
	ld.global.nc.u32 	%r47, [%rd14+4];
	sub.s32 	%r5, %r47, %r46;
	shl.b32 	%r48, %r46, 2;
	cvt.s64.s32 	%rd15, %r48;
	add.s64 	%rd2, %rd11, %rd15;
	mul.wide.s32 	%rd16, %r46, 4;
	add.s64 	%rd3, %rd12, %rd16;
	setp.lt.s32 	%p2, %r5, 33;
	mov.b32 	%r132, 0;
	mov.f32 	%f116, 0f00000000;
	@%p2 bra 	$L__BB13_36;
	and.b32  	%r50, %r35, 3;
	shl.b32 	%r51, %r2, 7;
	shl.b32 	%r52, %r35, 2;
	add.s32 	%r53, %r51, %r52;
	shl.b32 	%r54, %r53, 2;
	mov.u32 	%r55, _ZZ18bmv4_bin_full_fullPKhPKfPfPKiS5_iE8shared_B;
	add.s32 	%r6, %r55, %r54;
	and.b32  	%r56, %r52, -16;
	add.s32 	%r57, %r56, %r51;
	shl.b32 	%r58, %r57, 2;
	add.s32 	%r7, %r55, %r58;
	or.b32  	%r129, %r56, %r50;
	add.s32 	%r59, %r5, 31;
	shr.s32 	%r60, %r59, 31;
	shr.u32 	%r61, %r60, 27;
	add.s32 	%r62, %r59, %r61;
	and.b32  	%r63, %r62, -32;
	add.s32 	%r9, %r63, -32;
	mov.f32 	%f116, 0f00000000;
	mov.b32 	%r132, 0;
	mov.u32 	%r130, %r35;
$L__BB13_3:
	cvt.u64.u32 	%rd17, %r129;
	add.s64 	%rd18, %rd2, %rd17;
	ld.global.nc.u8 	%rs1, [%rd18];
	cvt.u16.u8 	%rs2, %rs1;
	ld.global.nc.u8 	%rs3, [%rd18+4];
	cvt.u16.u8 	%rs4, %rs3;
	ld.global.nc.u8 	%rs5, [%rd18+8];
	cvt.u16.u8 	%rs6, %rs5;
	ld.global.nc.u8 	%rs7, [%rd18+12];
	cvt.u32.u8 	%r13, %rs7;
	mul.wide.u16 	%r64, %rs2, 4096;
	mul.wide.u16 	%r65, %rs4, 256;
	mul.wide.u16 	%r66, %rs6, 16;
	mul.wide.u32 	%rd19, %r130, 4;
	add.s64 	%rd20, %rd3, %rd19;
	ld.global.nc.u32 	%r67, [%rd20];
	shl.b32 	%r68, %r67, 2;
	mul.wide.s32 	%rd21, %r68, 4;
	add.s64 	%rd22, %rd1, %rd21;
	ld.global.nc.f32 	%f77, [%rd22];
	ld.global.nc.f32 	%f78, [%rd22+4];
	ld.global.nc.f32 	%f79, [%rd22+8];
	ld.global.nc.f32 	%f80, [%rd22+12];
	st.shared.v4.f32 	[%r6], {%f77, %f78, %f79, %f80};
	bar.sync 	0;
	or.b32  	%r14, %r65, %r64;
	or.b32  	%r15, %r66, %r13;
	or.b32  	%r16, %r15, %r14;
	and.b32  	%r69, %r14, 32768;
	setp.eq.s32 	%p3, %r69, 0;
	@%p3 bra 	$L__BB13_5;
	ld.shared.f32 	%f81, [%r7];
	add.f32 	%f116, %f116, %f81;
$L__BB13_5:
	and.b32  	%r70, %r14, 16384;
	setp.eq.s32 	%p4, %r70, 0;
	@%p4 bra 	$L__BB13_7;
	ld.shared.f32 	%f82, [%r7+4];
	add.f32 	%f116, %f116, %f82;
$L__BB13_7:
	and.b32  	%r71, %r14, 8192;
	setp.eq.s32 	%p5, %r71, 0;
	@%p5 bra 	$L__BB13_9;
	ld.shared.f32 	%f83, [%r7+8];
	add.f32 	%f116, %f116, %f83;
$L__BB13_9:
	and.b32  	%r72, %r14, 4096;
	setp.eq.s32 	%p6, %r72, 0;
	@%p6 bra 	$L__BB13_11;
	ld.shared.f32 	%f84, [%r7+12];
	add.f32 	%f116, %f116, %f84;
$L__BB13_11:
	and.b32  	%r73, %r16, 2048;
	setp.eq.s32 	%p7, %r73, 0;
	@%p7 bra 	$L__BB13_13;
	ld.shared.f32 	%f85, [%r7+16];
	add.f32 	%f116, %f116, %f85;
$L__BB13_13:
	and.b32  	%r74, %r16, 1024;
	setp.eq.s32 	%p8, %r74, 0;
	@%p8 bra 	$L__BB13_15;
	ld.shared.f32 	%f86, [%r7+20];
	add.f32 	%f116, %f116, %f86;
$L__BB13_15:
	and.b32  	%r75, %r16, 512;
	setp.eq.s32 	%p9, %r75, 0;
	@%p9 bra 	$L__BB13_17;
	ld.shared.f32 	%f87, [%r7+24];
	add.f32 	%f116, %f116, %f87;
$L__BB13_17:
	and.b32  	%r76, %r16, 256;
	setp.eq.s32 	%p10, %r76, 0;
	@%p10 bra 	$L__BB13_19;
	ld.shared.f32 	%f88, [%r7+28];
	add.f32 	%f116, %f116, %f88;
$L__BB13_19:
	and.b32  	%r77, %r15, 128;
	setp.eq.s32 	%p11, %r77, 0;
	@%p11 bra 	$L__BB13_21;
	ld.shared.f32 	%f89, [%r7+32];
	add.f32 	%f116, %f116, %f89;
$L__BB13_21:
	and.b32  	%r78, %r15, 64;
	setp.eq.s32 	%p12, %r78, 0;
	@%p12 bra 	$L__BB13_23;
	ld.shared.f32 	%f90, [%r7+36];
	add.f32 	%f116, %f116, %f90;
$L__BB13_23:
	and.b32  	%r79, %r15, 32;
	setp.eq.s32 	%p13, %r79, 0;
	@%p13 bra 	$L__BB13_25;
	ld.shared.f32 	%f91, [%r7+40];
	add.f32 	%f116, %f116, %f91;
$L__BB13_25:
	and.b32  	%r80, %r15, 16;
	setp.eq.s32 	%p14, %r80, 0;
	@%p14 bra 	$L__BB13_27;
	ld.shared.f32 	%f92, [%r7+44];
	add.f32 	%f116, %f116, %f92;
$L__BB13_27:
	and.b32  	%r81, %r13, 8;
	setp.eq.s32 	%p15, %r81, 0;
	@%p15 bra 	$L__BB13_29;
	ld.shared.f32 	%f93, [%r7+48];
	add.f32 	%f116, %f116, %f93;
$L__BB13_29:
	and.b32  	%r82, %r13, 4;
	setp.eq.s32 	%p16, %r82, 0;
	@%p16 bra 	$L__BB13_31;
	ld.shared.f32 	%f94, [%r7+52];
	add.f32 	%f116, %f116, %f94;
$L__BB13_31:
	and.b32  	%r83, %r13, 2;
	setp.eq.s32 	%p17, %r83, 0;
	@%p17 bra 	$L__BB13_33;
	ld.shared.f32 	%f95, [%r7+56];
	add.f32 	%f116, %f116, %f95;
$L__BB13_33:
	and.b32  	%r84, %r13, 1;
	setp.eq.b32 	%p18, %r84, 1;
	not.pred 	%p19, %p18;
	@%p19 bra 	$L__BB13_35;
	ld.shared.f32 	%f96, [%r7+60];
	add.f32 	%f116, %f116, %f96;
$L__BB13_35:
	add.s32 	%r132, %r132, 32;
	add.s32 	%r130, %r130, 32;
	add.s32 	%r129, %r129, 128;
	setp.lt.s32 	%p20, %r132, %r9;
	@%p20 bra 	$L__BB13_3;
$L__BB13_36:
	and.b32  	%r86, %r35, 1073741820;
	add.s32 	%r87, %r132, %r86;
	shl.b32 	%r88, %r87, 2;
	and.b32  	%r21, %r35, 3;
	or.b32  	%r22, %r88, %r21;
	shl.b32 	%r23, %r5, 2;
	setp.ge.u32 	%p21, %r22, %r23;
	mov.b32 	%r133, 0;
	@%p21 bra 	$L__BB13_38;
	cvt.u64.u32 	%rd23, %r22;
	add.s64 	%rd24, %rd2, %rd23;
	ld.global.nc.u8 	%rs8, [%rd24];
	cvt.u16.u8 	%rs9, %rs8;
	mul.wide.u16 	%r133, %rs9, 4096;
$L__BB13_38:
	add.s32 	%r90, %r22, 4;
	setp.ge.u32 	%p22, %r90, %r23;
	cvt.u64.u32 	%rd25, %r22;
	add.s64 	%rd4, %rd2, %rd25;
	mov.b32 	%r134, 0;
	@%p22 bra 	$L__BB13_40;
	ld.global.nc.u8 	%rs10, [%rd4+4];
	cvt.u16.u8 	%rs11, %rs10;
	mul.wide.u16 	%r134, %rs11, 256;
$L__BB13_40:
	add.s32 	%r92, %r22, 8;
	setp.ge.u32 	%p23, %r92, %r23;
	mov.b32 	%r135, 0;
	@%p23 bra 	$L__BB13_42;
	ld.global.nc.u8 	%rs12, [%rd4+8];
	cvt.u16.u8 	%rs13, %rs12;
	mul.wide.u16 	%r135, %rs13, 16;
$L__BB13_42:
	add.s32 	%r94, %r22, 12;
	setp.ge.u32 	%p24, %r94, %r23;
	mov.b32 	%r136, 0;
	@%p24 bra 	$L__BB13_44;
	ld.global.nc.u8 	%rs14, [%rd4+12];
	cvt.u32.u8 	%r136, %rs14;
$L__BB13_44:
	setp.ge.u32 	%p25, %r22, %r23;
	or.b32  	%r95, %r134, %r133;
	or.b32  	%r32, %r95, %r135;
	mov.f32 	%f133, 0f00000000;
	mov.f32 	%f134, %f133;
	mov.f32 	%f135, %f133;
	mov.f32 	%f136, %f133;
	@%p25 bra 	$L__BB13_46;
	add.s32 	%r96, %r132, %r35;
	mul.wide.u32 	%rd26, %r96, 4;
	add.s64 	%rd27, %rd3, %rd26;
	ld.global.nc.u32 	%r97, [%rd27];
	shl.b32 	%r98, %r97, 2;
	mul.wide.s32 	%rd28, %r98, 4;
	add.s64 	%rd29, %rd1, %rd28;
	ld.global.nc.f32 	%f134, [%rd29];
	ld.global.nc.f32 	%f135, [%rd29+4];
	ld.global.nc.f32 	%f133, [%rd29+8];
	ld.global.nc.f32 	%f136, [%rd29+12];
$L__BB13_46:
	shl.b32 	%r99, %r2, 7;
	shl.b32 	%r100, %r35, 2;
	add.s32 	%r101, %r99, %r100;
	shl.b32 	%r102, %r101, 2;
	mov.u32 	%r103, _ZZ18bmv4_bin_full_fullPKhPKfPfPKiS5_iE8shared_B;
	add.s32 	%r104, %r103, %r102;
	st.shared.v4.f32 	[%r104], {%f134, %f135, %f133, %f136};
	bar.sync 	0;
	and.b32  	%r105, %r32, 65520;
	or.b32  	%r33, %r136, %r105;
	and.b32  	%r106, %r100, 1073741808;
	add.s32 	%r107, %r106, %r99;
	and.b32  	%r108, %r32, 32768;
	setp.eq.s32 	%p26, %r108, 0;
	shl.b32 	%r109, %r107, 2;
	add.s32 	%r34, %r103, %r109;
	@%p26 bra 	$L__BB13_48;
	ld.shared.f32 	%f98, [%r34];
	add.f32 	%f116, %f116, %f98;
$L__BB13_48:
	and.b32  	%r110, %r32, 16384;
	setp.eq.s32 	%p27, %r110, 0;
	@%p27 bra 	$L__BB13_50;
	ld.shared.f32 	%f99, [%r34+4];
	add.f32 	%f116, %f116, %f99;
$L__BB13_50:
	and.b32  	%r111, %r32, 8192;
	setp.eq.s32 	%p28, %r111, 0;
	@%p28 bra 	$L__BB13_52;
	ld.shared.f32 	%f100, [%r34+8];
	add.f32 	%f116, %f116, %f100;
$L__BB13_52:
	and.b32  	%r112, %r32, 4096;
	setp.eq.s32 	%p29, %r112, 0;
	@%p29 bra 	$L__BB13_54;
	ld.shared.f32 	%f101, [%r34+12];
	add.f32 	%f116, %f116, %f101;
$L__BB13_54:
	and.b32  	%r113, %r32, 2048;
	setp.eq.s32 	%p30, %r113, 0;
	@%p30 bra 	$L__BB13_56;
	ld.shared.f32 	%f102, [%r34+16];
	add.f32 	%f116, %f116, %f102;
$L__BB13_56:
	and.b32  	%r114, %r32, 1024;
	setp.eq.s32 	%p31, %r114, 0;
	@%p31 bra 	$L__BB13_58;
	ld.shared.f32 	%f103, [%r34+20];
	add.f32 	%f116, %f116, %f103;
$L__BB13_58:
	and.b32  	%r115, %r32, 512;
	setp.eq.s32 	%p32, %r115, 0;
	@%p32 bra 	$L__BB13_60;
	ld.shared.f32 	%f104, [%r34+24];
	add.f32 	%f116, %f116, %f104;
$L__BB13_60:
	and.b32  	%r116, %r32, 256;
	setp.eq.s32 	%p33, %r116, 0;
	@%p33 bra 	$L__BB13_62;
	ld.shared.f32 	%f105, [%r34+28];
	add.f32 	%f116, %f116, %f105;
$L__BB13_62:
	and.b32  	%r117, %r33, 128;
	setp.eq.s32 	%p34, %r117, 0;
	@%p34 bra 	$L__BB13_64;
	ld.shared.f32 	%f106, [%r34+32];
	add.f32 	%f116, %f116, %f106;
$L__BB13_64:
	and.b32  	%r118, %r33, 64;
	setp.eq.s32 	%p35, %r118, 0;
	@%p35 bra 	$L__BB13_66;
	ld.shared.f32 	%f107, [%r34+36];
	add.f32 	%f116, %f116, %f107;
$L__BB13_66:
	and.b32  	%r119, %r33, 32;
	setp.eq.s32 	%p36, %r119, 0;
	@%p36 bra 	$L__BB13_68;
	ld.shared.f32 	%f108, [%r34+40];
	add.f32 	%f116, %f116, %f108;
$L__BB13_68:
	and.b32  	%r120, %r33, 16;
	setp.eq.s32 	%p37, %r120, 0;
	@%p37 bra 	$L__BB13_70;
	ld.shared.f32 	%f109, [%r34+44];
	add.f32 	%f116, %f116, %f109;
$L__BB13_70:
	and.b32  	%r121, %r136, 8;
	setp.eq.s32 	%p38, %r121, 0;
	@%p38 bra 	$L__BB13_72;
	ld.shared.f32 	%f110, [%r34+48];
	add.f32 	%f116, %f116, %f110;
$L__BB13_72:
	and.b32  	%r122, %r136, 4;
	setp.eq.s32 	%p39, %r122, 0;
	@%p39 bra 	$L__BB13_74;
	ld.shared.f32 	%f111, [%r34+52];
	add.f32 	%f116, %f116, %f111;
$L__BB13_74:
	and.b32  	%r123, %r136, 2;
	setp.eq.s32 	%p40, %r123, 0;
	@%p40 bra 	$L__BB13_76;
	ld.shared.f32 	%f112, [%r34+56];
	add.f32 	%f116, %f116, %f112;
$L__BB13_76:
	and.b32  	%r124, %r136, 1;
	setp.eq.b32 	%p41, %r124, 1;
	not.pred 	%p42, %p41;
	@%p42 bra 	$L__BB13_78;
	ld.shared.f32 	%f113, [%r34+60];
	add.f32 	%f116, %f116, %f113;
$L__BB13_78:
	shl.b32 	%r125, %r2, 2;
	shl.b32 	%r126, %r1, 7;
	or.b32  	%r127, %r126, %r125;
	or.b32  	%r128, %r127, %r21;
	cvta.to.global.u64 	%rd30, %rd6;
	mul.wide.u32 	%rd31, %r128, 4;
	add.s64 	%rd32, %rd30, %rd31;
	atom.global.add.f32 	%f114, [%rd32], %f116;
$L__BB13_79:
	ret;

}
	// .globl	_Z18bmv8_bin_full_fullPKhPKfPfPKiS5_i
.visible .entry _Z18bmv8_bin_full_fullPKhPKfPfPKiS5_i(
	.param .u64 .ptr .align 1 _Z18bmv8_bin_full_fullPKhPKfPfPKiS5_i_param_0,
	.param .u64 .ptr .align 1 _Z18bmv8_bin_full_fullPKhPKfPfPKiS5_i_param_1,
	.param .u64 .ptr .align 1 _Z18bmv8_bin_full_fullPKhPKfPfPKiS5_i_param_2,
	.param .u64 .ptr .align 1 _Z18bmv8_bin_full_fullPKhPKfPfPKiS5_i_param_3,
	.param .u64 .ptr .align 1 _Z18bmv8_bin_full_fullPKhPKfPfPKiS5_i_param_4,
	.param .u32 _Z18bmv8_bin_full_fullPKhPKfPfPKiS5_i_param_5
)
{
	.reg .pred 	%p<78>;
	.reg .b16 	%rs<10>;
	.reg .b32 	%r<171>;
	.reg .b32 	%f<281>;
	.reg .b64 	%rd<41>;
	// demoted variable
	.shared .align 4 .b8 _ZZ18bmv8_bin_full_fullPKhPKfPfPKiS5_iE8shared_B[16384];
	ld.param.u64 	%rd8, [_Z18bmv8_bin_full_fullPKhPKfPfPKiS5_i_param_0];
	ld.param.u64 	%rd12, [_Z18bmv8_bin_full_fullPKhPKfPfPKiS5_i_param_1];
	ld.param.u64 	%rd10, [_Z18bmv8_bin_full_fullPKhPKfPfPKiS5_i_param_3];
	ld.param.u64 	%rd11, [_Z18bmv8_bin_full_fullPKhPKfPfPKiS5_i_param_4];
	ld.param.u32 	%r40, [_Z18bmv8_bin_full_fullPKhPKfPfPKiS5_i_param_5];
	cvta.to.global.u64 	%rd1, %rd12;
	mov.u32 	%r41, %ctaid.x;
	mov.u32 	%r42, %nctaid.x;
	mov.u32 	%r43, %nctaid.y;
	mov.u32 	%r44, %ctaid.y;
	mov.u32 	%r45, %ctaid.z;
	mad.lo.s32 	%r46, %r41, %r42, %r44;
	mad.lo.s32 	%r1, %r46, %r43, %r45;
	mov.u32 	%r47, %tid.x;
	shr.u32 	%r2, %r47, 5;
	// begin inline asm
	mov.u32 %r39, %laneid;
	// end inline asm
	shl.b32 	%r48, %r1, 5;
	or.b32  	%r4, %r48, %r2;
	setp.ge.s32 	%p1, %r4, %r40;
	@%p1 bra 	$L__BB14_143;
	cvta.to.global.u64 	%rd13, %rd10;
	cvta.to.global.u64 	%rd14, %rd8;
	cvta.to.global.u64 	%rd2, %rd11;
	mul.wide.s32 	%rd15, %r4, 4;
	add.s64 	%rd16, %rd13, %rd15;
	ld.global.nc.u32 	%r5, [%rd16];
	ld.global.nc.u32 	%r50, [%rd16+4];
	sub.s32 	%r6, %r50, %r5;
	shl.b32 	%r51, %r5, 3;
	cvt.s64.s32 	%rd17, %r51;
	add.s64 	%rd3, %rd14, %rd17;
	setp.lt.s32 	%p2, %r6, 17;
	mov.b32 	%r166, 0;
	mov.f32 	%f212, 0f00000000;
	@%p2 bra 	$L__BB14_68;
	shl.b32 	%r53, %r39, 2;
	and.b32  	%r54, %r53, -32;
	and.b32  	%r55, %r39, 7;
	and.b32  	%r7, %r53, 4;
	shl.b32 	%r56, %r2, 7;
	and.b32  	%r57, %r53, 1073741816;
	add.s32 	%r58, %r57, %r56;
	or.b32  	%r59, %r58, %r7;
	shl.b32 	%r60, %r59, 2;
	mov.u32 	%r61, _ZZ18bmv8_bin_full_fullPKhPKfPfPKiS5_iE8shared_B;
	add.s32 	%r8, %r61, %r60;
	add.s32 	%r62, %r54, %r56;
	shl.b32 	%r63, %r62, 2;
	add.s32 	%r9, %r61, %r63;
	cvt.u64.u32 	%rd18, %r39;
	shl.b64 	%rd19, %rd18, 1;
	and.b64  	%rd20, %rd19, 8589934588;
	mul.wide.s32 	%rd21, %r5, 4;
	add.s64 	%rd22, %rd20, %rd21;
	add.s64 	%rd40, %rd2, %rd22;
	or.b32  	%r164, %r54, %r55;
	add.s32 	%r64, %r6, 15;
	shr.s32 	%r65, %r64, 31;
	shr.u32 	%r66, %r65, 28;
	add.s32 	%r67, %r64, %r66;
	and.b32  	%r68, %r67, -16;
	add.s32 	%r11, %r68, -16;
	mov.f32 	%f212, 0f00000000;
	mov.b32 	%r166, 0;
$L__BB14_3:
	cvt.u64.u32 	%rd23, %r164;
	add.s64 	%rd24, %rd3, %rd23;
	ld.global.nc.u8 	%rs1, [%rd24];
	cvt.u32.u8 	%r14, %rs1;
	ld.global.nc.u8 	%rs2, [%rd24+8];
	cvt.u32.u8 	%r15, %rs2;
	ld.global.nc.u8 	%rs3, [%rd24+16];
	cvt.u32.u8 	%r16, %rs3;
	ld.global.nc.u8 	%rs4, [%rd24+24];
	cvt.u32.u8 	%r17, %rs4;
	ld.global.nc.u32 	%r69, [%rd40];
	shl.b32 	%r70, %r69, 3;
	or.b32  	%r71, %r70, %r7;
	mul.wide.s32 	%rd25, %r71, 4;
	add.s64 	%rd26, %rd1, %rd25;
	ld.global.nc.f32 	%f141, [%rd26];
	ld.global.nc.f32 	%f142, [%rd26+4];
	ld.global.nc.f32 	%f143, [%rd26+8];
	ld.global.nc.f32 	%f144, [%rd26+12];
	st.shared.v4.f32 	[%r8], {%f141, %f142, %f143, %f144};
	bar.sync 	0;
	and.b32  	%r72, %r14, 128;
	setp.eq.s32 	%p3, %r72, 0;
	@%p3 bra 	$L__BB14_5;
	ld.shared.f32 	%f145, [%r9];
	add.f32 	%f212, %f212, %f145;
$L__BB14_5:
	and.b32  	%r73, %r14, 64;
	setp.eq.s32 	%p4, %r73, 0;
	@%p4 bra 	$L__BB14_7;
	ld.shared.f32 	%f146, [%r9+4];
	add.f32 	%f212, %f212, %f146;
$L__BB14_7:
	and.b32  	%r74, %r14, 32;
	setp.eq.s32 	%p5, %r74, 0;
	@%p5 bra 	$L__BB14_9;
	ld.shared.f32 	%f147, [%r9+8];
	add.f32 	%f212, %f212, %f147;
$L__BB14_9:
	and.b32  	%r75, %r14, 16;
	setp.eq.s32 	%p6, %r75, 0;
	@%p6 bra 	$L__BB14_11;
	ld.shared.f32 	%f148, [%r9+12];
	add.f32 	%f212, %f212, %f148;
$L__BB14_11:
	and.b32  	%r76, %r14, 8;
	setp.eq.s32 	%p7, %r76, 0;
	@%p7 bra 	$L__BB14_13;
	ld.shared.f32 	%f149, [%r9+16];
	add.f32 	%f212, %f212, %f149;
$L__BB14_13:
	and.b32  	%r77, %r14, 4;
	setp.eq.s32 	%p8, %r77, 0;
	@%p8 bra 	$L__BB14_15;
	ld.shared.f32 	%f150, [%r9+20];
	add.f32 	%f212, %f212, %f150;
$L__BB14_15:
	and.b32  	%r78, %r14, 2;
	setp.eq.s32 	%p9, %r78, 0;
	@%p9 bra 	$L__BB14_17;
	ld.shared.f32 	%f151, [%r9+24];
	add.f32 	%f212, %f212, %f151;
$L__BB14_17:
	and.b32  	%r79, %r14, 1;
	setp.eq.b32 	%p10, %r79, 1;
	not.pred 	%p11, %p10;
	@%p11 bra 	$L__BB14_19;
	ld.shared.f32 	%f152, [%r9+28];
	add.f32 	%f212, %f212, %f152;
$L__BB14_19:
	and.b32  	%r80, %r15, 128;
	setp.eq.s32 	%p12, %r80, 0;
	@%p12 bra 	$L__BB14_21;
	ld.shared.f32 	%f153, [%r9+32];
	add.f32 	%f212, %f212, %f153;
$L__BB14_21:
	and.b32  	%r81, %r15, 64;
	setp.eq.s32 	%p13, %r81, 0;
	@%p13 bra 	$L__BB14_23;
	ld.shared.f32 	%f154, [%r9+36];
	add.f32 	%f212, %f212, %f154;
$L__BB14_23:
	and.b32  	%r82, %r15, 32;
	setp.eq.s32 	%p14, %r82, 0;
	@%p14 bra 	$L__BB14_25;
	ld.shared.f32 	%f155, [%r9+40];
	add.f32 	%f212, %f212, %f155;
$L__BB14_25:
	and.b32  	%r83, %r15, 16;
	setp.eq.s32 	%p15, %r83, 0;
	@%p15 bra 	$L__BB14_27;
	ld.shared.f32 	%f156, [%r9+44];
	add.f32 	%f212, %f212, %f156;
$L__BB14_27:
	and.b32  	%r84, %r15, 8;
	setp.eq.s32 	%p16, %r84, 0;
	@%p16 bra 	$L__BB14_29;
	ld.shared.f32 	%f157, [%r9+48];
	add.f32 	%f212, %f212, %f157;
$L__BB14_29:
	and.b32  	%r85, %r15, 4;
	setp.eq.s32 	%p17, %r85, 0;
	@%p17 bra 	$L__BB14_31;
	ld.shared.f32 	%f158, [%r9+52];
	add.f32 	%f212, %f212, %f158;
$L__BB14_31:
	and.b32  	%r86, %r15, 2;
	setp.eq.s32 	%p18, %r86, 0;
	@%p18 bra 	$L__BB14_33;
	ld.shared.f32 	%f159, [%r9+56];
	add.f32 	%f212, %f212, %f159;
$L__BB14_33:
	and.b32  	%r87, %r15, 1;
	setp.eq.b32 	%p19, %r87, 1;
	not.pred 	%p20, %p19;
	@%p20 bra 	$L__BB14_35;
	ld.shared.f32 	%f160, [%r9+60];
	add.f32 	%f212, %f212, %f160;
$L__BB14_35:
	and.b32  	%r88, %r16, 128;
	setp.eq.s32 	%p21, %r88, 0;
	@%p21 bra 	$L__BB14_37;
	ld.shared.f32 	%f161, [%r9+64];
	add.f32 	%f212, %f212, %f161;
$L__BB14_37:
	and.b32  	%r89, %r16, 64;
	setp.eq.s32 	%p22, %r89, 0;
	@%p22 bra 	$L__BB14_39;
	ld.shared.f32 	%f162, [%r9+68];
	add.f32 	%f212, %f212, %f162;
$L__BB14_39:
	and.b32  	%r90, %r16, 32;
	setp.eq.s32 	%p23, %r90, 0;
	@%p23 bra 	$L__BB14_41;
	ld.shared.f32 	%f163, [%r9+72];
	add.f32 	%f212, %f212, %f163;
$L__BB14_41:
	and.b32  	%r91, %r16, 16;
	setp.eq.s32 	%p24, %r91, 0;
	@%p24 bra 	$L__BB14_43;
	ld.shared.f32 	%f164, [%r9+76];
	add.f32 	%f212, %f212, %f164;
$L__BB14_43:
	and.b32  	%r92, %r16, 8;
	setp.eq.s32 	%p25, %r92, 0;
	@%p25 bra 	$L__BB14_45;
	ld.shared.f32 	%f165, [%r9+80];
	add.f32 	%f212, %f212, %f165;
$L__BB14_45:
	and.b32  	%r93, %r16, 4;
	setp.eq.s32 	%p26, %r93, 0;
	@%p26 bra 	$L__BB14_47;
	ld.shared.f32 	%f166, [%r9+84];
	add.f32 	%f212, %f212, %f166;
$L__BB14_47:
	and.b32  	%r94, %r16, 2;
	setp.eq.s32 	%p27, %r94, 0;
	@%p27 bra 	$L__BB14_49;
	ld.shared.f32 	%f167, [%r9+88];
	add.f32 	%f212, %f212, %f167;
$L__BB14_49:
	and.b32  	%r95, %r16, 1;
	setp.eq.b32 	%p28, %r95, 1;
	not.pred 	%p29, %p28;
	@%p29 bra 	$L__BB14_51;
	ld.shared.f32 	%f168, [%r9+92];
	add.f32 	%f212, %f212, %f168;
$L__BB14_51:
	and.b32  	%r96, %r17, 128;
	setp.eq.s32 	%p30, %r96, 0;
	@%p30 bra 	$L__BB14_53;
	ld.shared.f32 	%f169, [%r9+96];
	add.f32 	%f212, %f212, %f169;
$L__BB14_53:
	and.b32  	%r97, %r17, 64;
	setp.eq.s32 	%p31, %r97, 0;
	@%p31 bra 	$L__BB14_55;
	ld.shared.f32 	%f170, [%r9+100];
	add.f32 	%f212, %f212, %f170;
$L__BB14_55:
	and.b32  	%r98, %r17, 32;
	setp.eq.s32 	%p32, %r98, 0;
	@%p32 bra 	$L__BB14_57;
	ld.shared.f32 	%f171, [%r9+104];
	add.f32 	%f212, %f212, %f171;
$L__BB14_57:
	and.b32  	%r99, %r17, 16;
	setp.eq.s32 	%p33, %r99, 0;
	@%p33 bra 	$L__BB14_59;
	ld.shared.f32 	%f172, [%r9+108];
	add.f32 	%f212, %f212, %f172;
$L__BB14_59:
	and.b32  	%r100, %r17, 8;
	setp.eq.s32 	%p34, %r100, 0;
	@%p34 bra 	$L__BB14_61;
	ld.shared.f32 	%f173, [%r9+112];
	add.f32 	%f212, %f212, %f173;
$L__BB14_61:
	and.b32  	%r101, %r17, 4;
	setp.eq.s32 	%p35, %r101, 0;
	@%p35 bra 	$L__BB14_63;
	ld.shared.f32 	%f174, [%r9+116];
	add.f32 	%f212, %f212, %f174;
$L__BB14_63:
	and.b32  	%r102, %r17, 2;
	setp.eq.s32 	%p36, %r102, 0;
	@%p36 bra 	$L__BB14_65;
	ld.shared.f32 	%f175, [%r9+120];
	add.f32 	%f212, %f212, %f175;
$L__BB14_65:
	and.b32  	%r103, %r17, 1;
	setp.eq.b32 	%p37, %r103, 1;
	not.pred 	%p38, %p37;
	@%p38 bra 	$L__BB14_67;
	ld.shared.f32 	%f176, [%r9+124];
	add.f32 	%f212, %f212, %f176;
$L__BB14_67:
	add.s32 	%r166, %r166, 16;
	add.s64 	%rd40, %rd40, 64;
	add.s32 	%r164, %r164, 128;
	setp.lt.s32 	%p39, %r166, %r11;
	@%p39 bra 	$L__BB14_3;
$L__BB14_68:
	shl.b32 	%r105, %r166, 3;
	shl.b32 	%r21, %r39, 2;
	and.b32  	%r22, %r21, -32;
	add.s32 	%r106, %r105, %r22;
	and.b32  	%r23, %r39, 7;
	or.b32  	%r24, %r106, %r23;
	shl.b32 	%r25, %r6, 3;
	setp.ge.u32 	%p40, %r24, %r25;
	mov.b32 	%r167, 0;
	@%p40 bra 	$L__BB14_70;
	cvt.u64.u32 	%rd27, %r24;
	add.s64 	%rd28, %rd3, %rd27;
	ld.global.nc.u8 	%rs5, [%rd28];
	cvt.u32.u8 	%r107, %rs5;
	shl.b32 	%r167, %r107, 24;
$L__BB14_70:
	add.s32 	%r109, %r24, 8;
	setp.ge.u32 	%p41, %r109, %r25;
	cvt.u64.u32 	%rd29, %r24;
	add.s64 	%rd7, %rd3, %rd29;
	mov.b32 	%r168, 0;
	@%p41 bra 	$L__BB14_72;
	ld.global.nc.u8 	%rs6, [%rd7+8];
	cvt.u32.u8 	%r110, %rs6;
	shl.b32 	%r168, %r110, 16;
$L__BB14_72:
	add.s32 	%r112, %r24, 16;
	setp.ge.u32 	%p42, %r112, %r25;
	mov.b32 	%r169, 0;
	@%p42 bra 	$L__BB14_74;
	ld.global.nc.u8 	%rs7, [%rd7+16];
	cvt.u16.u8 	%rs8, %rs7;
	mul.wide.u16 	%r169, %rs8, 256;
$L__BB14_74:
	add.s32 	%r114, %r24, 24;
	setp.ge.u32 	%p43, %r114, %r25;
	mov.b32 	%r170, 0;
	@%p43 bra 	$L__BB14_76;
	ld.global.nc.u8 	%rs9, [%rd7+24];
	cvt.u32.u8 	%r170, %rs9;
$L__BB14_76:
	or.b32  	%r115, %r168, %r170;
	or.b32  	%r116, %r115, %r167;
	or.b32  	%r34, %r116, %r169;
	shr.u32 	%r117, %r39, 1;
	add.s32 	%r118, %r166, %r117;
	mul.wide.s32 	%rd30, %r5, 4;
	add.s64 	%rd31, %rd2, %rd30;
	mul.wide.u32 	%rd32, %r118, 4;
	add.s64 	%rd33, %rd31, %rd32;
	ld.global.nc.u32 	%r119, [%rd33];
	shl.b32 	%r120, %r119, 3;
	and.b32  	%r121, %r21, 4;
	or.b32  	%r35, %r120, %r121;
	shl.b32 	%r36, %r2, 7;
	and.b32  	%r122, %r21, -8;
	add.s32 	%r123, %r122, %r36;
	or.b32  	%r37, %r123, %r121;
	setp.ge.u32 	%p44, %r118, %r6;
	mov.f32 	%f245, 0f00000000;
	mov.f32 	%f246, %f245;
	mov.f32 	%f247, %f245;
	mov.f32 	%f248, %f245;
	@%p44 bra 	$L__BB14_78;
	mul.wide.s32 	%rd34, %r35, 4;
	add.s64 	%rd35, %rd1, %rd34;
	ld.global.nc.f32 	%f246, [%rd35];
	ld.global.nc.f32 	%f247, [%rd35+4];
	ld.global.nc.f32 	%f245, [%rd35+8];
	ld.global.nc.f32 	%f248, [%rd35+12];
$L__BB14_78:
	shl.b32 	%r124, %r37, 2;
	mov.u32 	%r125, _ZZ18bmv8_bin_full_fullPKhPKfPfPKiS5_iE8shared_B;
	add.s32 	%r126, %r125, %r124;
	st.shared.v4.f32 	[%r126], {%f246, %f247, %f245, %f248};
	bar.sync 	0;
	add.s32 	%r127, %r22, %r36;
	setp.gt.s32 	%p45, %r167, -1;
	shl.b32 	%r128, %r127, 2;
	add.s32 	%r38, %r125, %r128;
	@%p45 bra 	$L__BB14_80;
	ld.shared.f32 	%f178, [%r38];
	add.f32 	%f212, %f212, %f178;
$L__BB14_80:
	and.b32  	%r129, %r34, 1073741824;
	setp.eq.s32 	%p46, %r129, 0;
	@%p46 bra 	$L__BB14_82;
	ld.shared.f32 	%f179, [%r38+4];
	add.f32 	%f212, %f212, %f179;
$L__BB14_82:
	and.b32  	%r130, %r34, 536870912;
	setp.eq.s32 	%p47, %r130, 0;
	@%p47 bra 	$L__BB14_84;
	ld.shared.f32 	%f180, [%r38+8];
	add.f32 	%f212, %f212, %f180;
$L__BB14_84:
	and.b32  	%r131, %r34, 268435456;
	setp.eq.s32 	%p48, %r131, 0;
	@%p48 bra 	$L__BB14_86;
	ld.shared.f32 	%f181, [%r38+12];
	add.f32 	%f212, %f212, %f181;
$L__BB14_86:
	and.b32  	%r132, %r34, 134217728;
	setp.eq.s32 	%p49, %r132, 0;
	@%p49 bra 	$L__BB14_88;
	ld.shared.f32 	%f182, [%r38+16];
	add.f32 	%f212, %f212, %f182;
$L__BB14_88:
	and.b32  	%r133, %r34, 67108864;
	setp.eq.s32 	%p50, %r133, 0;
	@%p50 bra 	$L__BB14_90;
	ld.shared.f32 	%f183, [%r38+20];
	add.f32 	%f212, %f212, %f183;
$L__BB14_90:
	and.b32  	%r134, %r34, 33554432;
	setp.eq.s32 	%p51, %r134, 0;
	@%p51 bra 	$L__BB14_92;
	ld.shared.f32 	%f184, [%r38+24];
	add.f32 	%f212, %f212, %f184;
$L__BB14_92:
	and.b32  	%r135, %r34, 16777216;
	setp.eq.s32 	%p52, %r135, 0;
	@%p52 bra 	$L__BB14_94;
	ld.shared.f32 	%f185, [%r38+28];
	add.f32 	%f212, %f212, %f185;
$L__BB14_94:
	and.b32  	%r136, %r34, 8388608;
	setp.eq.s32 	%p53, %r136, 0;
	@%p53 bra 	$L__BB14_96;
	ld.shared.f32 	%f186, [%r38+32];
	add.f32 	%f212, %f212, %f186;
$L__BB14_96:
	and.b32  	%r137, %r34, 4194304;
	setp.eq.s32 	%p54, %r137, 0;
	@%p54 bra 	$L__BB14_98;
	ld.shared.f32 	%f187, [%r38+36];
	add.f32 	%f212, %f212, %f187;
$L__BB14_98:
	and.b32  	%r138, %r34, 2097152;
	setp.eq.s32 	%p55, %r138, 0;
	@%p55 bra 	$L__BB14_100;
	ld.shared.f32 	%f188, [%r38+40];
	add.f32 	%f212, %f212, %f188;
$L__BB14_100:
	and.b32  	%r139, %r34, 1048576;
	setp.eq.s32 	%p56, %r139, 0;
	@%p56 bra 	$L__BB14_102;
	ld.shared.f32 	%f189, [%r38+44];
	add.f32 	%f212, %f212, %f189;
$L__BB14_102:
	and.b32  	%r140, %r34, 524288;
	setp.eq.s32 	%p57, %r140, 0;
	@%p57 bra 	$L__BB14_104;
	ld.shared.f32 	%f190, [%r38+48];
	add.f32 	%f212, %f212, %f190;
$L__BB14_104:
	and.b32  	%r141, %r34, 262144;
	setp.eq.s32 	%p58, %r141, 0;
	@%p58 bra 	$L__BB14_106;
	ld.shared.f32 	%f191, [%r38+52];
	add.f32 	%f212, %f212, %f191;
$L__BB14_106:
	and.b32  	%r142, %r34, 131072;
	setp.eq.s32 	%p59, %r142, 0;
	@%p59 bra 	$L__BB14_108;
	ld.shared.f32 	%f192, [%r38+56];
	add.f32 	%f212, %f212, %f192;
$L__BB14_108:
	and.b32  	%r143, %r34, 65536;
	setp.eq.s32 	%p60, %r143, 0;
	@%p60 bra 	$L__BB14_110;
	ld.shared.f32 	%f193, [%r38+60];
	add.f32 	%f212, %f212, %f193;
$L__BB14_110:
	and.b32  	%r144, %r169, 32768;
	setp.eq.s32 	%p61, %r144, 0;
	@%p61 bra 	$L__BB14_112;
	ld.shared.f32 	%f194, [%r38+64];
	add.f32 	%f212, %f212, %f194;
$L__BB14_112:
	and.b32  	%r145, %r169, 16384;
	setp.eq.s32 	%p62, %r145, 0;
	@%p62 bra 	$L__BB14_114;
	ld.shared.f32 	%f195, [%r38+68];
	add.f32 	%f212, %f212, %f195;
$L__BB14_114:
	and.b32  	%r146, %r169, 8192;
	setp.eq.s32 	%p63, %r146, 0;
	@%p63 bra 	$L__BB14_116;
	ld.shared.f32 	%f196, [%r38+72];
	add.f32 	%f212, %f212, %f196;
$L__BB14_116:
	and.b32  	%r147, %r169, 4096;
	setp.eq.s32 	%p64, %r147, 0;
	@%p64 bra 	$L__BB14_118;
	ld.shared.f32 	%f197, [%r38+76];
	add.f32 	%f212, %f212, %f197;
$L__BB14_118:
	and.b32  	%r148, %r169, 2048;
	setp.eq.s32 	%p65, %r148, 0;
	@%p65 bra 	$L__BB14_120;
	ld.shared.f32 	%f198, [%r38+80];
	add.f32 	%f212, %f212, %f198;
$L__BB14_120:
	and.b32  	%r149, %r169, 1024;
	setp.eq.s32 	%p66, %r149, 0;
	@%p66 bra 	$L__BB14_122;
	ld.shared.f32 	%f199, [%r38+84];
	add.f32 	%f212, %f212, %f199;
$L__BB14_122:
	and.b32  	%r150, %r169, 512;
	setp.eq.s32 	%p67, %r150, 0;
	@%p67 bra 	$L__BB14_124;
	ld.shared.f32 	%f200, [%r38+88];
	add.f32 	%f212, %f212, %f200;
$L__BB14_124:
	and.b32  	%r151, %r169, 256;
	setp.eq.s32 	%p68, %r151, 0;
	@%p68 bra 	$L__BB14_126;
	ld.shared.f32 	%f201, [%r38+92];
	add.f32 	%f212, %f212, %f201;
$L__BB14_126:
	and.b32  	%r152, %r170, 128;
	setp.eq.s32 	%p69, %r152, 0;
	@%p69 bra 	$L__BB14_128;
	ld.shared.f32 	%f202, [%r38+96];
	add.f32 	%f212, %f212, %f202;
$L__BB14_128:
	and.b32  	%r153, %r170, 64;
	setp.eq.s32 	%p70, %r153, 0;
	@%p70 bra 	$L__BB14_130;
	ld.shared.f32 	%f203, [%r38+100];
	add.f32 	%f212, %f212, %f203;
$L__BB14_130:
	and.b32  	%r154, %r170, 32;
	setp.eq.s32 	%p71, %r154, 0;
	@%p71 bra 	$L__BB14_132;
	ld.shared.f32 	%f204, [%r38+104];
	add.f32 	%f212, %f212, %f204;
$L__BB14_132:
	and.b32  	%r155, %r170, 16;
	setp.eq.s32 	%p72, %r155, 0;
	@%p72 bra 	$L__BB14_134;
	ld.shared.f32 	%f205, [%r38+108];
	add.f32 	%f212, %f212, %f205;
$L__BB14_134:
	and.b32  	%r156, %r170, 8;
	setp.eq.s32 	%p73, %r156, 0;
	@%p73 bra 	$L__BB14_136;
	ld.shared.f32 	%f206, [%r38+112];
	add.f32 	%f212, %f212, %f206;
$L__BB14_136:
	and.b32  	%r157, %r170, 4;
	setp.eq.s32 	%p74, %r157, 0;
	@%p74 bra 	$L__BB14_138;
	ld.shared.f32 	%f207, [%r38+116];
	add.f32 	%f212, %f212, %f207;
$L__BB14_138:
	and.b32  	%r158, %r170, 2;
	setp.eq.s32 	%p75, %r158, 0;
	@%p75 bra 	$L__BB14_140;
	ld.shared.f32 	%f208, [%r38+120];
	add.f32 	%f212, %f212, %f208;
$L__BB14_140:
	and.b32  	%r159, %r170, 1;
	setp.eq.b32 	%p76, %r159, 1;
	not.pred 	%p77, %p76;
	@%p77 bra 	$L__BB14_142;
	ld.shared.f32 	%f209, [%r38+124];
	add.f32 	%f212, %f212, %f209;
$L__BB14_142:
	ld.param.u64 	%rd39, [_Z18bmv8_bin_full_fullPKhPKfPfPKiS5_i_param_2];
	shl.b32 	%r160, %r2, 3;
	shl.b32 	%r161, %r1, 8;
	or.b32  	%r162, %r161, %r160;
	or.b32  	%r163, %r162, %r23;
	cvta.to.global.u64 	%rd36, %rd39;
	mul.wide.u32 	%rd37, %r163, 4;
	add.s64 	%rd38, %rd36, %rd37;
	atom.global.add.f32 	%f210, [%rd38], %f212;
$L__BB14_143:
	ret;

}
	// .globl	_Z19bmv16_bin_full_fullPKtPKfPfPKiS5_i
.visible .entry _Z19bmv16_bin_full_fullPKtPKfPfPKiS5_i(
	.param .u64 .ptr .align 1 _Z19bmv16_bin_full_fullPKtPKfPfPKiS5_i_param_0,
	.param .u64 .ptr .align 1 _Z19bmv16_bin_full_fullPKtPKfPfPKiS5_i_param_1,
	.param .u64 .ptr .align 1 _Z19bmv16_bin_full_fullPKtPKfPfPKiS5_i_param_2,
	.param .u64 .ptr .align 1 _Z19bmv16_bin_full_fullPKtPKfPfPKiS5_i_param_3,
	.param .u64 .ptr .align 1 _Z19bmv16_bin_full_fullPKtPKfPfPKiS5_i_param_4,
	.param .u32 _Z19bmv16_bin_full_fullPKtPKfPfPKiS5_i_param_5
)
{
	.reg .pred 	%p<75>;
	.reg .b16 	%rs<5>;
	.reg .b32 	%r<161>;
	.reg .b32 	%f<274>;
	.reg .b64 	%rd<41>;
	// demoted variable
	.shared .align 4 .b8 _ZZ19bmv16_bin_full_fullPKtPKfPfPKiS5_iE8shared_B[8192];
	ld.param.u64 	%rd8, [_Z19bmv16_bin_full_fullPKtPKfPfPKiS5_i_param_0];
	ld.param.u64 	%rd12, [_Z19bmv16_bin_full_fullPKtPKfPfPKiS5_i_param_1];
	ld.param.u64 	%rd9, [_Z19bmv16_bin_full_fullPKtPKfPfPKiS5_i_param_2];
	ld.param.u64 	%rd10, [_Z19bmv16_bin_full_fullPKtPKfPfPKiS5_i_param_3];
	ld.param.u64 	%rd11, [_Z19bmv16_bin_full_fullPKtPKfPfPKiS5_i_param_4];
	ld.param.u32 	%r34, [_Z19bmv16_bin_full_fullPKtPKfPfPKiS5_i_param_5];
	cvta.to.global.u64 	%rd1, %rd12;
	mov.u32 	%r35, %ctaid.x;
	mov.u32 	%r36, %nctaid.x;
	mov.u32 	%r37, %nctaid.y;
	mov.u32 	%r38, %ctaid.y;
	mov.u32 	%r39, %ctaid.z;
	mad.lo.s32 	%r40, %r35, %r36, %r38;
	mad.lo.s32 	%r1, %r40, %r37, %r39;
	mov.u32 	%r41, %tid.x;
	shr.u32 	%r2, %r41, 5;
	// begin inline asm
	mov.u32 %r33, %laneid;
	// end inline asm
	shl.b32 	%r42, %r1, 5;
	or.b32  	%r4, %r42, %r2;
	setp.ge.s32 	%p1, %r4, %r34;
	@%p1 bra 	$L__BB15_141;
	cvta.to.global.u64 	%rd13, %rd10;
	cvta.to.global.u64 	%rd14, %rd8;
	cvta.to.global.u64 	%rd2, %rd11;
	mul.wide.s32 	%rd15, %r4, 4;
	add.s64 	%rd16, %rd13, %rd15;
	ld.global.nc.u32 	%r5, [%rd16];
	ld.global.nc.u32 	%r44, [%rd16+4];
	sub.s32 	%r6, %r44, %r5;
	shl.b32 	%r45, %r5, 4;
	mul.wide.s32 	%rd17, %r45, 2;
	add.s64 	%rd3, %rd14, %rd17;
	setp.lt.s32 	%p2, %r6, 5;
	mov.b32 	%r158, 0;
	mov.f32 	%f207, 0f00000000;
	@%p2 bra 	$L__BB15_68;
	shl.b32 	%r47, %r33, 1;
	and.b32  	%r48, %r47, -32;
	and.b32  	%r49, %r33, 15;
	and.b32  	%r7, %r33, 7;
	shl.b32 	%r50, %r2, 6;
	and.b32  	%r51, %r47, 1073741808;
	add.s32 	%r52, %r51, %r50;
	or.b32  	%r53, %r52, %r7;
	shl.b32 	%r54, %r53, 2;
	mov.u32 	%r55, _ZZ19bmv16_bin_full_fullPKtPKfPfPKiS5_iE8shared_B;
	add.s32 	%r8, %r55, %r54;
	add.s32 	%r56, %r48, %r50;
	shl.b32 	%r57, %r56, 2;
	add.s32 	%r9, %r55, %r57;
	shr.u32 	%r58, %r33, 1;
	cvt.u64.u32 	%rd18, %r58;
	and.b64  	%rd19, %rd18, 2147483644;
	mul.wide.s32 	%rd20, %r5, 4;
	add.s64 	%rd21, %rd19, %rd20;
	add.s64 	%rd40, %rd2, %rd21;
	or.b32  	%r156, %r48, %r49;
	add.s32 	%r59, %r6, 3;
	shr.s32 	%r60, %r59, 31;
	shr.u32 	%r61, %r60, 30;
	add.s32 	%r62, %r59, %r61;
	and.b32  	%r63, %r62, -4;
	add.s32 	%r11, %r63, -4;
	mov.f32 	%f207, 0f00000000;
	mov.b32 	%r158, 0;
$L__BB15_3:
	mul.wide.u32 	%rd22, %r156, 2;
	add.s64 	%rd23, %rd3, %rd22;
	ld.global.nc.u16 	%rs1, [%rd23];
	cvt.u32.u16 	%r14, %rs1;
	ld.global.nc.u16 	%rs2, [%rd23+32];
	cvt.u32.u16 	%r15, %rs2;
	ld.global.nc.u32 	%r64, [%rd40];
	shl.b32 	%r65, %r64, 4;
	or.b32  	%r66, %r65, %r7;
	mul.wide.s32 	%rd24, %r66, 4;
	add.s64 	%rd25, %rd1, %rd24;
	ld.global.nc.f32 	%f137, [%rd25];
	st.shared.f32 	[%r8], %f137;
	ld.global.nc.f32 	%f138, [%rd25+32];
	st.shared.f32 	[%r8+32], %f138;
	bar.sync 	0;
	and.b32  	%r67, %r14, 32768;
	setp.eq.s32 	%p3, %r67, 0;
	@%p3 bra 	$L__BB15_5;
	ld.shared.f32 	%f139, [%r9];
	add.f32 	%f207, %f207, %f139;
$L__BB15_5:
	and.b32  	%r68, %r14, 16384;
	setp.eq.s32 	%p4, %r68, 0;
	@%p4 bra 	$L__BB15_7;
	ld.shared.f32 	%f140, [%r9+4];
	add.f32 	%f207, %f207, %f140;
$L__BB15_7:
	and.b32  	%r69, %r14, 8192;
	setp.eq.s32 	%p5, %r69, 0;
	@%p5 bra 	$L__BB15_9;
	ld.shared.f32 	%f141, [%r9+8];
	add.f32 	%f207, %f207, %f141;
$L__BB15_9:
	and.b32  	%r70, %r14, 4096;
	setp.eq.s32 	%p6, %r70, 0;
	@%p6 bra 	$L__BB15_11;
	ld.shared.f32 	%f142, [%r9+12];
	add.f32 	%f207, %f207, %f142;
$L__BB15_11:
	and.b32  	%r71, %r14, 2048;
	setp.eq.s32 	%p7, %r71, 0;
	@%p7 bra 	$L__BB15_13;
	ld.shared.f32 	%f143, [%r9+16];
	add.f32 	%f207, %f207, %f143;
$L__BB15_13:
	and.b32  	%r72, %r14, 1024;
	setp.eq.s32 	%p8, %r72, 0;
	@%p8 bra 	$L__BB15_15;
	ld.shared.f32 	%f144, [%r9+20];
	add.f32 	%f207, %f207, %f144;
$L__BB15_15:
	and.b32  	%r73, %r14, 512;
	setp.eq.s32 	%p9, %r73, 0;
	@%p9 bra 	$L__BB15_17;
	ld.shared.f32 	%f145, [%r9+24];
	add.f32 	%f207, %f207, %f145;
$L__BB15_17:
	and.b32  	%r74, %r14, 256;
	setp.eq.s32 	%p10, %r74, 0;
	@%p10 bra 	$L__BB15_19;
	ld.shared.f32 	%f146, [%r9+28];
	add.f32 	%f207, %f207, %f146;
$L__BB15_19:
	and.b32  	%r75, %r14, 128;
	setp.eq.s32 	%p11, %r75, 0;
	@%p11 bra 	$L__BB15_21;
	ld.shared.f32 	%f147, [%r9+32];
	add.f32 	%f207, %f207, %f147;
$L__BB15_21:
	and.b32  	%r76, %r14, 64;
	setp.eq.s32 	%p12, %r76, 0;
	@%p12 bra 	$L__BB15_23;
	ld.shared.f32 	%f148, [%r9+36];
	add.f32 	%f207, %f207, %f148;
$L__BB15_23:
	and.b32  	%r77, %r14, 32;
	setp.eq.s32 	%p13, %r77, 0;
	@%p13 bra 	$L__BB15_25;
	ld.shared.f32 	%f149, [%r9+40];
	add.f32 	%f207, %f207, %f149;
$L__BB15_25:
	and.b32  	%r78, %r14, 16;
	setp.eq.s32 	%p14, %r78, 0;
	@%p14 bra 	$L__BB15_27;
	ld.shared.f32 	%f150, [%r9+44];
	add.f32 	%f207, %f207, %f150;
$L__BB15_27:
	and.b32  	%r79, %r14, 8;
	setp.eq.s32 	%p15, %r79, 0;
	@%p15 bra 	$L__BB15_29;
	ld.shared.f32 	%f151, [%r9+48];
	add.f32 	%f207, %f207, %f151;
$L__BB15_29:
	and.b32  	%r80, %r14, 4;
	setp.eq.s32 	%p16, %r80, 0;
	@%p16 bra 	$L__BB15_31;
	ld.shared.f32 	%f152, [%r9+52];
	add.f32 	%f207, %f207, %f152;
$L__BB15_31:
	and.b32  	%r81, %r14, 2;
	setp.eq.s32 	%p17, %r81, 0;
	@%p17 bra 	$L__BB15_33;
	ld.shared.f32 	%f153, [%r9+56];
	add.f32 	%f207, %f207, %f153;
$L__BB15_33:
	and.b32  	%r82, %r14, 1;
	setp.eq.b32 	%p18, %r82, 1;
	not.pred 	%p19, %p18;
	@%p19 bra 	$L__BB15_35;
	ld.shared.f32 	%f154, [%r9+60];
	add.f32 	%f207, %f207, %f154;
$L__BB15_35:
	and.b32  	%r83, %r15, 32768;
	setp.eq.s32 	%p20, %r83, 0;
	@%p20 bra 	$L__BB15_37;
	ld.shared.f32 	%f155, [%r9+64];
	add.f32 	%f207, %f207, %f155;
$L__BB15_37:
	and.b32  	%r84, %r15, 16384;
	setp.eq.s32 	%p21, %r84, 0;
	@%p21 bra 	$L__BB15_39;
	ld.shared.f32 	%f156, [%r9+68];
	add.f32 	%f207, %f207, %f156;
$L__BB15_39:
	and.b32  	%r85, %r15, 8192;
	setp.eq.s32 	%p22, %r85, 0;
	@%p22 bra 	$L__BB15_41;
	ld.shared.f32 	%f157, [%r9+72];
	add.f32 	%f207, %f207, %f157;
$L__BB15_41:
	and.b32  	%r86, %r15, 4096;
	setp.eq.s32 	%p23, %r86, 0;
	@%p23 bra 	$L__BB15_43;
	ld.shared.f32 	%f158, [%r9+76];
	add.f32 	%f207, %f207, %f158;
$L__BB15_43:
	and.b32  	%r87, %r15, 2048;
	setp.eq.s32 	%p24, %r87, 0;
	@%p24 bra 	$L__BB15_45;
	ld.shared.f32 	%f159, [%r9+80];
	add.f32 	%f207, %f207, %f159;
$L__BB15_45:
	and.b32  	%r88, %r15, 1024;
	setp.eq.s32 	%p25, %r88, 0;
	@%p25 bra 	$L__BB15_47;
	ld.shared.f32 	%f160, [%r9+84];
	add.f32 	%f207, %f207, %f160;
$L__BB15_47:
	and.b32  	%r89, %r15, 512;
	setp.eq.s32 	%p26, %r89, 0;
	@%p26 bra 	$L__BB15_49;
	ld.shared.f32 	%f161, [%r9+88];
	add.f32 	%f207, %f207, %f161;
$L__BB15_49:
	and.b32  	%r90, %r15, 256;
	setp.eq.s32 	%p27, %r90, 0;
	@%p27 bra 	$L__BB15_51;
	ld.shared.f32 	%f162, [%r9+92];
	add.f32 	%f207, %f207, %f162;
$L__BB15_51:
	and.b32  	%r91, %r15, 128;
	setp.eq.s32 	%p28, %r91, 0;
	@%p28 bra 	$L__BB15_53;
	ld.shared.f32 	%f163, [%r9+96];
	add.f32 	%f207, %f207, %f163;
$L__BB15_53:
	and.b32  	%r92, %r15, 64;
	setp.eq.s32 	%p29, %r92, 0;
	@%p29 bra 	$L__BB15_55;
	ld.shared.f32 	%f164, [%r9+100];
	add.f32 	%f207, %f207, %f164;
$L__BB15_55:
	and.b32  	%r93, %r15, 32;
	setp.eq.s32 	%p30, %r93, 0;
	@%p30 bra 	$L__BB15_57;
	ld.shared.f32 	%f165, [%r9+104];
	add.f32 	%f207, %f207, %f165;
$L__BB15_57:
	and.b32  	%r94, %r15, 16;
	setp.eq.s32 	%p31, %r94, 0;
	@%p31 bra 	$L__BB15_59;
	ld.shared.f32 	%f166, [%r9+108];
	add.f32 	%f207, %f207, %f166;
$L__BB15_59:
	and.b32  	%r95, %r15, 8;
	setp.eq.s32 	%p32, %r95, 0;
	@%p32 bra 	$L__BB15_61;
	ld.shared.f32 	%f167, [%r9+112];
	add.f32 	%f207, %f207, %f167;
$L__BB15_61:
	and.b32  	%r96, %r15, 4;
	setp.eq.s32 	%p33, %r96, 0;
	@%p33 bra 	$L__BB15_63;
	ld.shared.f32 	%f168, [%r9+116];
	add.f32 	%f207, %f207, %f168;
$L__BB15_63:
	and.b32  	%r97, %r15, 2;
	setp.eq.s32 	%p34, %r97, 0;
	@%p34 bra 	$L__BB15_65;
	ld.shared.f32 	%f169, [%r9+120];
	add.f32 	%f207, %f207, %f169;
$L__BB15_65:
	and.b32  	%r98, %r15, 1;
	setp.eq.b32 	%p35, %r98, 1;
	not.pred 	%p36, %p35;
	@%p36 bra 	$L__BB15_67;
	ld.shared.f32 	%f170, [%r9+124];
	add.f32 	%f207, %f207, %f170;
$L__BB15_67:
	add.s32 	%r158, %r158, 4;
	add.s64 	%rd40, %rd40, 16;
	add.s32 	%r156, %r156, 64;
	setp.lt.s32 	%p37, %r158, %r11;
	@%p37 bra 	$L__BB15_3;
$L__BB15_68:
	shl.b32 	%r100, %r158, 4;
	shl.b32 	%r19, %r33, 1;
	and.b32  	%r20, %r19, -32;
	add.s32 	%r101, %r100, %r20;
	and.b32  	%r21, %r33, 15;
	or.b32  	%r22, %r101, %r21;
	shl.b32 	%r23, %r6, 4;
	setp.ge.u32 	%p38, %r22, %r23;
	mov.b32 	%r159, 0;
	@%p38 bra 	$L__BB15_70;
	mul.wide.u32 	%rd26, %r22, 2;
	add.s64 	%rd27, %rd3, %rd26;
	ld.global.nc.u16 	%rs3, [%rd27];
	cvt.u32.u16 	%r102, %rs3;
	shl.b32 	%r159, %r102, 16;
$L__BB15_70:
	add.s32 	%r104, %r22, 16;
	setp.ge.u32 	%p39, %r104, %r23;
	mov.b32 	%r160, 0;
	@%p39 bra 	$L__BB15_72;
	mul.wide.u32 	%rd28, %r22, 2;
	add.s64 	%rd29, %rd3, %rd28;
	ld.global.nc.u16 	%rs4, [%rd29+32];
	cvt.u32.u16 	%r160, %rs4;
$L__BB15_72:
	shr.u32 	%r105, %r33, 3;
	add.s32 	%r28, %r158, %r105;
	setp.ge.u32 	%p40, %r28, %r6;
	mul.wide.s32 	%rd30, %r5, 4;
	add.s64 	%rd31, %rd2, %rd30;
	mul.wide.u32 	%rd32, %r28, 4;
	add.s64 	%rd7, %rd31, %rd32;
	mov.f32 	%f240, 0f00000000;
	@%p40 bra 	$L__BB15_74;
	ld.global.nc.u32 	%r106, [%rd7];
	shl.b32 	%r107, %r106, 4;
	and.b32  	%r108, %r33, 7;
	or.b32  	%r109, %r107, %r108;
	mul.wide.u32 	%rd33, %r109, 4;
	add.s64 	%rd34, %rd1, %rd33;
	ld.global.nc.f32 	%f240, [%rd34];
$L__BB15_74:
	setp.ge.u32 	%p41, %r28, %r6;
	shl.b32 	%r29, %r2, 6;
	and.b32  	%r110, %r19, 1073741808;
	add.s32 	%r111, %r110, %r29;
	and.b32  	%r30, %r33, 7;
	or.b32  	%r112, %r111, %r30;
	shl.b32 	%r113, %r112, 2;
	mov.u32 	%r114, _ZZ19bmv16_bin_full_fullPKtPKfPfPKiS5_iE8shared_B;
	add.s32 	%r31, %r114, %r113;
	st.shared.f32 	[%r31], %f240;
	mov.f32 	%f241, 0f00000000;
	@%p41 bra 	$L__BB15_76;
	ld.global.nc.u32 	%r115, [%rd7];
	shl.b32 	%r116, %r115, 4;
	or.b32  	%r117, %r30, %r116;
	mul.wide.u32 	%rd35, %r117, 4;
	add.s64 	%rd36, %rd1, %rd35;
	ld.global.nc.f32 	%f241, [%rd36+32];
$L__BB15_76:
	st.shared.f32 	[%r31+32], %f241;
	bar.sync 	0;
	add.s32 	%r118, %r20, %r29;
	setp.gt.s32 	%p42, %r159, -1;
	shl.b32 	%r119, %r118, 2;
	add.s32 	%r32, %r114, %r119;
	@%p42 bra 	$L__BB15_78;
	ld.shared.f32 	%f173, [%r32];
	add.f32 	%f207, %f207, %f173;
$L__BB15_78:
	and.b32  	%r121, %r159, 1073741824;
	setp.eq.s32 	%p43, %r121, 0;
	@%p43 bra 	$L__BB15_80;
	ld.shared.f32 	%f174, [%r32+4];
	add.f32 	%f207, %f207, %f174;
$L__BB15_80:
	and.b32  	%r122, %r159, 536870912;
	setp.eq.s32 	%p44, %r122, 0;
	@%p44 bra 	$L__BB15_82;
	ld.shared.f32 	%f175, [%r32+8];
	add.f32 	%f207, %f207, %f175;
$L__BB15_82:
	and.b32  	%r123, %r159, 268435456;
	setp.eq.s32 	%p45, %r123, 0;
	@%p45 bra 	$L__BB15_84;
	ld.shared.f32 	%f176, [%r32+12];
	add.f32 	%f207, %f207, %f176;
$L__BB15_84:
	and.b32  	%r124, %r159, 134217728;
	setp.eq.s32 	%p46, %r124, 0;
	@%p46 bra 	$L__BB15_86;
	ld.shared.f32 	%f177, [%r32+16];
	add.f32 	%f207, %f207, %f177;
$L__BB15_86:
	and.b32  	%r125, %r159, 67108864;
	setp.eq.s32 	%p47, %r125, 0;
	@%p47 bra 	$L__BB15_88;
	ld.shared.f32 	%f178, [%r32+20];
	add.f32 	%f207, %f207, %f178;
$L__BB15_88:
	and.b32  	%r126, %r159, 33554432;
	setp.eq.s32 	%p48, %r126, 0;
	@%p48 bra 	$L__BB15_90;
	ld.shared.f32 	%f179, [%r32+24];
	add.f32 	%f207, %f207, %f179;
$L__BB15_90:
	and.b32  	%r127, %r159, 16777216;
	setp.eq.s32 	%p49, %r127, 0;
	@%p49 bra 	$L__BB15_92;
	ld.shared.f32 	%f180, [%r32+28];
	add.f32 	%f207, %f207, %f180;
$L__BB15_92:
	and.b32  	%r128, %r159, 8388608;
	setp.eq.s32 	%p50, %r128, 0;
	@%p50 bra 	$L__BB15_94;
	ld.shared.f32 	%f181, [%r32+32];
	add.f32 	%f207, %f207, %f181;
$L__BB15_94:
	and.b32  	%r129, %r159, 4194304;
	setp.eq.s32 	%p51, %r129, 0;
	@%p51 bra 	$L__BB15_96;
	ld.shared.f32 	%f182, [%r32+36];
	add.f32 	%f207, %f207, %f182;
$L__BB15_96:
	and.b32  	%r130, %r159, 2097152;
	setp.eq.s32 	%p52, %r130, 0;
	@%p52 bra 	$L__BB15_98;
	ld.shared.f32 	%f183, [%r32+40];
	add.f32 	%f207, %f207, %f183;
$L__BB15_98:
	and.b32  	%r131, %r159, 1048576;
	setp.eq.s32 	%p53, %r131, 0;
	@%p53 bra 	$L__BB15_100;
	ld.shared.f32 	%f184, [%r32+44];
	add.f32 	%f207, %f207, %f184;
$L__BB15_100:
	and.b32  	%r132, %r159, 524288;
	setp.eq.s32 	%p54, %r132, 0;
	@%p54 bra 	$L__BB15_102;
	ld.shared.f32 	%f185, [%r32+48];
	add.f32 	%f207, %f207, %f185;
$L__BB15_102:
	and.b32  	%r133, %r159, 262144;
	setp.eq.s32 	%p55, %r133, 0;
	@%p55 bra 	$L__BB15_104;
	ld.shared.f32 	%f186, [%r32+52];
	add.f32 	%f207, %f207, %f186;
$L__BB15_104:
	and.b32  	%r134, %r159, 131072;
	setp.eq.s32 	%p56, %r134, 0;
	@%p56 bra 	$L__BB15_106;
	ld.shared.f32 	%f187, [%r32+56];
	add.f32 	%f207, %f207, %f187;
$L__BB15_106:
	and.b32  	%r135, %r159, 65536;
	setp.eq.s32 	%p57, %r135, 0;
	@%p57 bra 	$L__BB15_108;
	ld.shared.f32 	%f188, [%r32+60];
	add.f32 	%f207, %f207, %f188;
$L__BB15_108:
	and.b32  	%r136, %r160, 32768;
	setp.eq.s32 	%p58, %r136, 0;
	@%p58 bra 	$L__BB15_110;
	ld.shared.f32 	%f189, [%r32+64];
	add.f32 	%f207, %f207, %f189;
$L__BB15_110:
	and.b32  	%r137, %r160, 16384;
	setp.eq.s32 	%p59, %r137, 0;
	@%p59 bra 	$L__BB15_112;
	ld.shared.f32 	%f190, [%r32+68];
	add.f32 	%f207, %f207, %f190;
$L__BB15_112:
	and.b32  	%r138, %r160, 8192;
	setp.eq.s32 	%p60, %r138, 0;
	@%p60 bra 	$L__BB15_114;
	ld.shared.f32 	%f191, [%r32+72];
	add.f32 	%f207, %f207, %f191;
$L__BB15_114:
	and.b32  	%r139, %r160, 4096;
	setp.eq.s32 	%p61, %r139, 0;
	@%p61 bra 	$L__BB15_116;
	ld.shared.f32 	%f192, [%r32+76];
	add.f32 	%f207, %f207, %f192;
$L__BB15_116:
	and.b32  	%r140, %r160, 2048;
	setp.eq.s32 	%p62, %r140, 0;
	@%p62 bra 	$L__BB15_118;
	ld.shared.f32 	%f193, [%r32+80];
	add.f32 	%f207, %f207, %f193;
$L__BB15_118:
	and.b32  	%r141, %r160, 1024;
	setp.eq.s32 	%p63, %r141, 0;
	@%p63 bra 	$L__BB15_120;
	ld.shared.f32 	%f194, [%r32+84];
	add.f32 	%f207, %f207, %f194;
$L__BB15_120:
	and.b32  	%r142, %r160, 512;
	setp.eq.s32 	%p64, %r142, 0;
	@%p64 bra 	$L__BB15_122;
	ld.shared.f32 	%f195, [%r32+88];
	add.f32 	%f207, %f207, %f195;
$L__BB15_122:
	and.b32  	%r143, %r160, 256;
	setp.eq.s32 	%p65, %r143, 0;
	@%p65 bra 	$L__BB15_124;
	ld.shared.f32 	%f196, [%r32+92];
	add.f32 	%f207, %f207, %f196;
$L__BB15_124:
	and.b32  	%r144, %r160, 128;
	setp.eq.s32 	%p66, %r144, 0;
	@%p66 bra 	$L__BB15_126;
	ld.shared.f32 	%f197, [%r32+96];
	add.f32 	%f207, %f207, %f197;
$L__BB15_126:
	and.b32  	%r145, %r160, 64;
	setp.eq.s32 	%p67, %r145, 0;
	@%p67 bra 	$L__BB15_128;
	ld.shared.f32 	%f198, [%r32+100];
	add.f32 	%f207, %f207, %f198;
$L__BB15_128:
	and.b32  	%r146, %r160, 32;
	setp.eq.s32 	%p68, %r146, 0;
	@%p68 bra 	$L__BB15_130;
	ld.shared.f32 	%f199, [%r32+104];
	add.f32 	%f207, %f207, %f199;
$L__BB15_130:
	and.b32  	%r147, %r160, 16;
	setp.eq.s32 	%p69, %r147, 0;
	@%p69 bra 	$L__BB15_132;
	ld.shared.f32 	%f200, [%r32+108];
	add.f32 	%f207, %f207, %f200;
$L__BB15_132:
	and.b32  	%r148, %r160, 8;
	setp.eq.s32 	%p70, %r148, 0;
	@%p70 bra 	$L__BB15_134;
	ld.shared.f32 	%f201, [%r32+112];
	add.f32 	%f207, %f207, %f201;
$L__BB15_134:
	and.b32  	%r149, %r160, 4;
	setp.eq.s32 	%p71, %r149, 0;
	@%p71 bra 	$L__BB15_136;
	ld.shared.f32 	%f202, [%r32+116];
	add.f32 	%f207, %f207, %f202;
$L__BB15_136:
	and.b32  	%r150, %r160, 2;
	setp.eq.s32 	%p72, %r150, 0;
	@%p72 bra 	$L__BB15_138;
	ld.shared.f32 	%f203, [%r32+120];
	add.f32 	%f207, %f207, %f203;
$L__BB15_138:
	and.b32  	%r151, %r160, 1;
	setp.eq.b32 	%p73, %r151, 1;
	not.pred 	%p74, %p73;
	@%p74 bra 	$L__BB15_140;
	ld.shared.f32 	%f204, [%r32+124];
	add.f32 	%f207, %f207, %f204;
$L__BB15_140:
	shl.b32 	%r152, %r2, 4;
	shl.b32 	%r153, %r1, 9;
	or.b32  	%r154, %r153, %r152;
	or.b32  	%r155, %r154, %r21;
	cvta.to.global.u64 	%rd37, %rd9;
	mul.wide.u32 	%rd38, %r155, 4;
	add.s64 	%rd39, %rd37, %rd38;
	atom.global.add.f32 	%f205, [%rd39], %f207;
$L__BB15_141:
	ret;

}
	// .globl	_Z19bmv32_bin_full_fullPKjPKfPfPKiS5_i
.visible .entry _Z19bmv32_bin_full_fullPKjPKfPfPKiS5_i(
	.param .u64 .ptr .align 1 _Z19bmv32_bin_full_fullPKjPKfPfPKiS5_i_param_0,
	.param .u64 .ptr .align 1 _Z19bmv32_bin_full_fullPKjPKfPfPKiS5_i_param_1,
	.param .u64 .ptr .align 1 _Z19bmv32_bin_full_fullPKjPKfPfPKiS5_i_param_2,
	.param .u64 .ptr .align 1 _Z19bmv32_bin_full_fullPKjPKfPfPKiS5_i_param_3,
	.param .u64 .ptr .align 1 _Z19bmv32_bin_full_fullPKjPKfPfPKiS5_i_param_4,
	.param .u32 _Z19bmv32_bin_full_fullPKjPKfPfPKiS5_i_param_5
)
{
	.reg .pred 	%p<37>;
	.reg .b32 	%r<72>;
	.reg .b32 	%f<138>;
	.reg .b64 	%rd<30>;
	// demoted variable
	.shared .align 4 .b8 _ZZ19bmv32_bin_full_fullPKjPKfPfPKiS5_iE8shared_B[4096];
	ld.param.u64 	%rd7, [_Z19bmv32_bin_full_fullPKjPKfPfPKiS5_i_param_0];
	ld.param.u64 	%rd8, [_Z19bmv32_bin_full_fullPKjPKfPfPKiS5_i_param_1];
	ld.param.u64 	%rd9, [_Z19bmv32_bin_full_fullPKjPKfPfPKiS5_i_param_2];
	ld.param.u64 	%rd10, [_Z19bmv32_bin_full_fullPKjPKfPfPKiS5_i_param_3];
	ld.param.u64 	%rd11, [_Z19bmv32_bin_full_fullPKjPKfPfPKiS5_i_param_4];
	ld.param.u32 	%r17, [_Z19bmv32_bin_full_fullPKjPKfPfPKiS5_i_param_5];
	mov.u32 	%r18, %ctaid.x;
	mov.u32 	%r19, %nctaid.x;
	mov.u32 	%r20, %nctaid.y;
	mov.u32 	%r21, %ctaid.y;
	mov.u32 	%r22, %ctaid.z;
	mad.lo.s32 	%r23, %r18, %r19, %r21;
	mad.lo.s32 	%r1, %r23, %r20, %r22;
	mov.u32 	%r2, %tid.x;
	shr.u32 	%r24, %r2, 5;
	// begin inline asm
	mov.u32 %r16, %laneid;
	// end inline asm
	shl.b32 	%r25, %r1, 5;
	or.b32  	%r4, %r25, %r24;
	setp.ge.s32 	%p1, %r4, %r17;
	@%p1 bra 	$L__BB16_69;
	cvta.to.global.u64 	%rd12, %rd10;
	mul.wide.s32 	%rd13, %r4, 4;
	add.s64 	%rd14, %rd12, %rd13;
	ld.global.nc.u32 	%r5, [%rd14];
	ld.global.nc.u32 	%r6, [%rd14+4];
	sub.s32 	%r26, %r6, %r5;
	shl.b32 	%r7, %r1, 10;
	setp.lt.s32 	%p2, %r26, 1;
	mov.f32 	%f105, 0f00000000;
	@%p2 bra 	$L__BB16_68;
	and.b32  	%r27, %r2, 992;
	add.s32 	%r28, %r16, %r27;
	shl.b32 	%r29, %r28, 2;
	mov.u32 	%r30, _ZZ19bmv32_bin_full_fullPKjPKfPfPKiS5_iE8shared_B;
	add.s32 	%r8, %r30, %r29;
	shl.b32 	%r31, %r2, 2;
	and.b32  	%r32, %r31, 3968;
	add.s32 	%r9, %r30, %r32;
	sub.s32 	%r71, %r5, %r6;
	mul.wide.s32 	%rd15, %r5, 4;
	cvta.to.global.u64 	%rd16, %rd11;
	add.s64 	%rd29, %rd16, %rd15;
	cvta.to.global.u64 	%rd2, %rd7;
	cvta.to.global.u64 	%rd3, %rd8;
	shl.b32 	%r33, %r5, 5;
	cvt.s64.s32 	%rd4, %r33;
	mov.f32 	%f105, 0f00000000;
	mov.u32 	%r70, %r16;
$L__BB16_3:
	cvt.u64.u32 	%rd17, %r70;
	add.s64 	%rd18, %rd17, %rd4;
	shl.b64 	%rd19, %rd18, 2;
	add.s64 	%rd20, %rd2, %rd19;
	ld.global.nc.u32 	%r13, [%rd20];
	ld.global.nc.u32 	%r34, [%rd29];
	shl.b32 	%r35, %r34, 5;
	add.s32 	%r36, %r35, %r16;
	mul.wide.u32 	%rd21, %r36, 4;
	add.s64 	%rd22, %rd3, %rd21;
	ld.global.nc.f32 	%f69, [%rd22];
	st.shared.f32 	[%r8], %f69;
	bar.sync 	0;
	setp.gt.s32 	%p3, %r13, -1;
	@%p3 bra 	$L__BB16_5;
	ld.shared.f32 	%f70, [%r9];
	add.f32 	%f105, %f105, %f70;
$L__BB16_5:
	and.b32  	%r37, %r13, 1073741824;
	setp.eq.s32 	%p4, %r37, 0;
	@%p4 bra 	$L__BB16_7;
	ld.shared.f32 	%f71, [%r9+4];
	add.f32 	%f105, %f105, %f71;
$L__BB16_7:
	and.b32  	%r38, %r13, 536870912;
	setp.eq.s32 	%p5, %r38, 0;
	@%p5 bra 	$L__BB16_9;
	ld.shared.f32 	%f72, [%r9+8];
	add.f32 	%f105, %f105, %f72;
$L__BB16_9:
	and.b32  	%r39, %r13, 268435456;
	setp.eq.s32 	%p6, %r39, 0;
	@%p6 bra 	$L__BB16_11;
	ld.shared.f32 	%f73, [%r9+12];
	add.f32 	%f105, %f105, %f73;
$L__BB16_11:
	and.b32  	%r40, %r13, 134217728;
	setp.eq.s32 	%p7, %r40, 0;
	@%p7 bra 	$L__BB16_13;
	ld.shared.f32 	%f74, [%r9+16];
	add.f32 	%f105, %f105, %f74;
$L__BB16_13:
	and.b32  	%r41, %r13, 67108864;
	setp.eq.s32 	%p8, %r41, 0;
	@%p8 bra 	$L__BB16_15;
	ld.shared.f32 	%f75, [%r9+20];
	add.f32 	%f105, %f105, %f75;
$L__BB16_15:
	and.b32  	%r42, %r13, 33554432;
	setp.eq.s32 	%p9, %r42, 0;
	@%p9 bra 	$L__BB16_17;
	ld.shared.f32 	%f76, [%r9+24];
	add.f32 	%f105, %f105, %f76;
$L__BB16_17:
	and.b32  	%r43, %r13, 16777216;
	setp.eq.s32 	%p10, %r43, 0;
	@%p10 bra 	$L__BB16_19;
	ld.shared.f32 	%f77, [%r9+28];
	add.f32 	%f105, %f105, %f77;
$L__BB16_19:
	and.b32  	%r44, %r13, 8388608;
	setp.eq.s32 	%p11, %r44, 0;
	@%p11 bra 	$L__BB16_21;
	ld.shared.f32 	%f78, [%r9+32];
	add.f32 	%f105, %f105, %f78;
$L__BB16_21:
	and.b32  	%r45, %r13, 4194304;
	setp.eq.s32 	%p12, %r45, 0;
	@%p12 bra 	$L__BB16_23;
	ld.shared.f32 	%f79, [%r9+36];
	add.f32 	%f105, %f105, %f79;
$L__BB16_23:
	and.b32  	%r46, %r13, 2097152;
	setp.eq.s32 	%p13, %r46, 0;
	@%p13 bra 	$L__BB16_25;
	ld.shared.f32 	%f80, [%r9+40];
	add.f32 	%f105, %f105, %f80;
$L__BB16_25:
	and.b32  	%r47, %r13, 1048576;
	setp.eq.s32 	%p14, %r47, 0;
	@%p14 bra 	$L__BB16_27;
	ld.shared.f32 	%f81, [%r9+44];
	add.f32 	%f105, %f105, %f81;
$L__BB16_27:
	and.b32  	%r48, %r13, 524288;
	setp.eq.s32 	%p15, %r48, 0;
	@%p15 bra 	$L__BB16_29;
	ld.shared.f32 	%f82, [%r9+48];
	add.f32 	%f105, %f105, %f82;
$L__BB16_29:
	and.b32  	%r49, %r13, 262144;
	setp.eq.s32 	%p16, %r49, 0;
	@%p16 bra 	$L__BB16_31;
	ld.shared.f32 	%f83, [%r9+52];
	add.f32 	%f105, %f105, %f83;
$L__BB16_31:
	and.b32  	%r50, %r13, 131072;
	setp.eq.s32 	%p17, %r50, 0;
	@%p17 bra 	$L__BB16_33;
	ld.shared.f32 	%f84, [%r9+56];
	add.f32 	%f105, %f105, %f84;
$L__BB16_33:
	and.b32  	%r51, %r13, 65536;
	setp.eq.s32 	%p18, %r51, 0;
	@%p18 bra 	$L__BB16_35;
	ld.shared.f32 	%f85, [%r9+60];
	add.f32 	%f105, %f105, %f85;
$L__BB16_35:
	and.b32  	%r52, %r13, 32768;
	setp.eq.s32 	%p19, %r52, 0;
	@%p19 bra 	$L__BB16_37;
	ld.shared.f32 	%f86, [%r9+64];
	add.f32 	%f105, %f105, %f86;
$L__BB16_37:
	and.b32  	%r53, %r13, 16384;
	setp.eq.s32 	%p20, %r53, 0;
	@%p20 bra 	$L__BB16_39;
	ld.shared.f32 	%f87, [%r9+68];
	add.f32 	%f105, %f105, %f87;
$L__BB16_39:
	and.b32  	%r54, %r13, 8192;
	setp.eq.s32 	%p21, %r54, 0;
	@%p21 bra 	$L__BB16_41;
	ld.shared.f32 	%f88, [%r9+72];
	add.f32 	%f105, %f105, %f88;
$L__BB16_41:
	and.b32  	%r55, %r13, 4096;
	setp.eq.s32 	%p22, %r55, 0;
	@%p22 bra 	$L__BB16_43;
	ld.shared.f32 	%f89, [%r9+76];
	add.f32 	%f105, %f105, %f89;
$L__BB16_43:
	and.b32  	%r56, %r13, 2048;
	setp.eq.s32 	%p23, %r56, 0;
	@%p23 bra 	$L__BB16_45;
	ld.shared.f32 	%f90, [%r9+80];
	add.f32 	%f105, %f105, %f90;
$L__BB16_45:
	and.b32  	%r57, %r13, 1024;
	setp.eq.s32 	%p24, %r57, 0;
	@%p24 bra 	$L__BB16_47;
	ld.shared.f32 	%f91, [%r9+84];
	add.f32 	%f105, %f105, %f91;
$L__BB16_47:
	and.b32  	%r58, %r13, 512;
	setp.eq.s32 	%p25, %r58, 0;
	@%p25 bra 	$L__BB16_49;
	ld.shared.f32 	%f92, [%r9+88];
	add.f32 	%f105, %f105, %f92;
$L__BB16_49:
	and.b32  	%r59, %r13, 256;
	setp.eq.s32 	%p26, %r59, 0;
	@%p26 bra 	$L__BB16_51;
	ld.shared.f32 	%f93, [%r9+92];
	add.f32 	%f105, %f105, %f93;
$L__BB16_51:
	and.b32  	%r60, %r13, 128;
	setp.eq.s32 	%p27, %r60, 0;
	@%p27 bra 	$L__BB16_53;
	ld.shared.f32 	%f94, [%r9+96];
	add.f32 	%f105, %f105, %f94;
$L__BB16_53:
	and.b32  	%r61, %r13, 64;
	setp.eq.s32 	%p28, %r61, 0;
	@%p28 bra 	$L__BB16_55;
	ld.shared.f32 	%f95, [%r9+100];
	add.f32 	%f105, %f105, %f95;
$L__BB16_55:
	and.b32  	%r62, %r13, 32;
	setp.eq.s32 	%p29, %r62, 0;
	@%p29 bra 	$L__BB16_57;
	ld.shared.f32 	%f96, [%r9+104];
	add.f32 	%f105, %f105, %f96;
$L__BB16_57:
	and.b32  	%r63, %r13, 16;
	setp.eq.s32 	%p30, %r63, 0;
	@%p30 bra 	$L__BB16_59;
	ld.shared.f32 	%f97, [%r9+108];
	add.f32 	%f105, %f105, %f97;
$L__BB16_59:
	and.b32  	%r64, %r13, 8;
	setp.eq.s32 	%p31, %r64, 0;
	@%p31 bra 	$L__BB16_61;
	ld.shared.f32 	%f98, [%r9+112];
	add.f32 	%f105, %f105, %f98;
$L__BB16_61:
	and.b32  	%r65, %r13, 4;
	setp.eq.s32 	%p32, %r65, 0;
	@%p32 bra 	$L__BB16_63;
	ld.shared.f32 	%f99, [%r9+116];
	add.f32 	%f105, %f105, %f99;
$L__BB16_63:
	and.b32  	%r66, %r13, 2;
	setp.eq.s32 	%p33, %r66, 0;
	@%p33 bra 	$L__BB16_65;
	ld.shared.f32 	%f100, [%r9+120];
	add.f32 	%f105, %f105, %f100;
$L__BB16_65:
	and.b32  	%r67, %r13, 1;
	setp.eq.b32 	%p34, %r67, 1;
	not.pred 	%p35, %p34;
	@%p35 bra 	$L__BB16_67;
	ld.shared.f32 	%f101, [%r9+124];
	add.f32 	%f105, %f105, %f101;
$L__BB16_67:
	add.s32 	%r71, %r71, 1;
	setp.ne.s32 	%p36, %r71, 0;
	add.s64 	%rd29, %rd29, 4;
	add.s32 	%r70, %r70, 32;
	@%p36 bra 	$L__BB16_3;
$L__BB16_68:
	and.b32  	%r68, %r2, 992;
	add.s32 	%r69, %r16, %r68;
	cvt.u64.u32 	%rd23, %r69;
	cvt.u64.u32 	%rd24, %r7;
	add.s64 	%rd25, %rd23, %rd24;
	cvta.to.global.u64 	%rd26, %rd9;
	shl.b64 	%rd27, %rd25, 2;
	add.s64 	%rd28, %rd26, %rd27;
	ld.global.f32 	%f102, [%rd28];
	add.f32 	%f103, %f105, %f102;
	st.global.f32 	[%rd28], %f103;
$L__BB16_69:
	ret;

}
	// .globl	_Z23bmv4_bin_bin_bin_maskedPKhS0_PhPKiS3_iS0_
.visible .entry _Z23bmv4_bin_bin_bin_maskedPKhS0_PhPKiS3_iS0_(
	.param .u64 .ptr .align 1 _Z23bmv4_bin_bin_bin_maskedPKhS0_PhPKiS3_iS0__param_0,
	.param .u64 .ptr .align 1 _Z23bmv4_bin_bin_bin_maskedPKhS0_PhPKiS3_iS0__param_1,
	.param .u64 .ptr .align 1 _Z23bmv4_bin_bin_bin_maskedPKhS0_PhPKiS3_iS0__param_2,
	.param .u64 .ptr .align 1 _Z23bmv4_bin_bin_bin_maskedPKhS0_PhPKiS3_iS0__param_3,
	.param .u64 .ptr .align 1 _Z23bmv4_bin_bin_bin_maskedPKhS0_PhPKiS3_iS0__param_4,
	.param .u32 _Z23bmv4_bin_bin_bin_maskedPKhS0_PhPKiS3_iS0__param_5,
	.param .u64 .ptr .align 1 _Z23bmv4_bin_bin_bin_maskedPKhS0_PhPKiS3_iS0__param_6
)
{
	.reg .pred 	%p<16>;
	.reg .b16 	%rs<82>;
	.reg .b32 	%r<156>;
	.reg .b64 	%rd<111>;

	ld.param.u64 	%rd9, [_Z23bmv4_bin_bin_bin_maskedPKhS0_PhPKiS3_iS0__param_0];
	ld.param.u64 	%rd10, [_Z23bmv4_bin_bin_bin_maskedPKhS0_PhPKiS3_iS0__param_1];
	ld.param.u64 	%rd6, [_Z23bmv4_bin_bin_bin_maskedPKhS0_PhPKiS3_iS0__param_2];
	ld.param.u64 	%rd7, [_Z23bmv4_bin_bin_bin_maskedPKhS0_PhPKiS3_iS0__param_3];
	ld.param.u64 	%rd11, [_Z23bmv4_bin_bin_bin_maskedPKhS0_PhPKiS3_iS0__param_4];
	ld.param.u32 	%r31, [_Z23bmv4_bin_bin_bin_maskedPKhS0_PhPKiS3_iS0__param_5];
	ld.param.u64 	%rd8, [_Z23bmv4_bin_bin_bin_maskedPKhS0_PhPKiS3_iS0__param_6];
	cvta.to.global.u64 	%rd1, %rd10;
	cvta.to.global.u64 	%rd2, %rd11;
	cvta.to.global.u64 	%rd3, %rd9;
	mov.u32 	%r32, %ctaid.x;
	mov.u32 	%r33, %nctaid.x;
	mov.u32 	%r34, %nctaid.y;
	mov.u32 	%r35, %ctaid.y;
	mov.u32 	%r36, %ctaid.z;
	mad.lo.s32 	%r37, %r32, %r33, %r35;
	mad.lo.s32 	%r38, %r37, %r34, %r36;
	// begin inline asm
	mov.u32 %r30, %laneid;
	// end inline asm
	shl.b32 	%r2, %r38, 3;
	shr.u32 	%r3, %r30, 2;
	add.s32 	%r4, %r3, %r2;
	setp.ge.s32 	%p3, %r4, %r31;
	@%p3 bra 	$L__BB17_15;
	cvta.to.global.u64 	%rd12, %rd7;
	mul.wide.s32 	%rd13, %r4, 4;
	add.s64 	%rd14, %rd12, %rd13;
	ld.global.nc.u32 	%r39, [%rd14];
	ld.global.nc.u32 	%r5, [%rd14+4];
	sub.s32 	%r6, %r5, %r39;
	shl.b32 	%r40, %r39, 2;
	cvt.s64.s32 	%rd4, %r40;
	cvt.s64.s32 	%rd5, %r39;
	setp.lt.s32 	%p5, %r6, 1;
	mov.pred 	%p15, 0;
	@%p5 bra 	$L__BB17_14;
	cvt.u32.u64 	%r43, %rd5;
	and.b32  	%r7, %r30, 3;
	sub.s32 	%r44, %r43, %r5;
	setp.gt.u32 	%p6, %r44, -8;
	mov.b32 	%r150, 0;
	mov.u32 	%r155, %r150;
	@%p6 bra 	$L__BB17_5;
	mov.b32 	%r144, 0;
	and.b32  	%r150, %r6, 2147483640;
	mov.u32 	%r155, %r144;
$L__BB17_4:
	.pragma "nounroll";
	shl.b32 	%r46, %r144, 2;
	or.b32  	%r47, %r46, %r7;
	cvt.u64.u32 	%rd15, %r47;
	add.s64 	%rd16, %rd15, %rd4;
	add.s64 	%rd17, %rd3, %rd16;
	ld.global.nc.u8 	%rs1, [%rd17];
	cvt.u16.u8 	%rs2, %rs1;
	cvt.u64.u32 	%rd18, %r144;
	add.s64 	%rd19, %rd18, %rd5;
	shl.b64 	%rd20, %rd19, 2;
	add.s64 	%rd21, %rd2, %rd20;
	ld.global.nc.u32 	%r48, [%rd21];
	cvt.s64.s32 	%rd22, %r48;
	add.s64 	%rd23, %rd1, %rd22;
	ld.global.nc.u8 	%rs3, [%rd23];
	cvt.u16.u8 	%rs4, %rs3;
	and.b16  	%rs5, %rs4, %rs2;
	cvt.u32.u16 	%r49, %rs5;
	and.b32  	%r50, %r49, 255;
	popc.b32 	%r51, %r50;
	add.s32 	%r52, %r155, %r51;
	ld.global.nc.u8 	%rs6, [%rd17+4];
	cvt.u16.u8 	%rs7, %rs6;
	ld.global.nc.u32 	%r53, [%rd21+4];
	cvt.s64.s32 	%rd24, %r53;
	add.s64 	%rd25, %rd1, %rd24;
	ld.global.nc.u8 	%rs8, [%rd25];
	cvt.u16.u8 	%rs9, %rs8;
	and.b16  	%rs10, %rs9, %rs7;
	cvt.u32.u16 	%r54, %rs10;
	and.b32  	%r55, %r54, 255;
	popc.b32 	%r56, %r55;
	add.s32 	%r57, %r52, %r56;
	add.s32 	%r58, %r47, 8;
	cvt.u64.u32 	%rd26, %r58;
	add.s64 	%rd27, %rd26, %rd4;
	add.s64 	%rd28, %rd3, %rd27;
	ld.global.nc.u8 	%rs11, [%rd28];
	cvt.u16.u8 	%rs12, %rs11;
	ld.global.nc.u32 	%r59, [%rd21+8];
	cvt.s64.s32 	%rd29, %r59;
	add.s64 	%rd30, %rd1, %rd29;
	ld.global.nc.u8 	%rs13, [%rd30];
	cvt.u16.u8 	%rs14, %rs13;
	and.b16  	%rs15, %rs14, %rs12;
	cvt.u32.u16 	%r60, %rs15;
	and.b32  	%r61, %r60, 255;
	popc.b32 	%r62, %r61;
	add.s32 	%r63, %r57, %r62;
	add.s32 	%r64, %r47, 12;
	cvt.u64.u32 	%rd31, %r64;
	add.s64 	%rd32, %rd31, %rd4;
	add.s64 	%rd33, %rd3, %rd32;
	ld.global.nc.u8 	%rs16, [%rd33];
	cvt.u16.u8 	%rs17, %rs16;
	ld.global.nc.u32 	%r65, [%rd21+12];
	cvt.s64.s32 	%rd34, %r65;
	add.s64 	%rd35, %rd1, %rd34;
	ld.global.nc.u8 	%rs18, [%rd35];
	cvt.u16.u8 	%rs19, %rs18;
	and.b16  	%rs20, %rs19, %rs17;
	cvt.u32.u16 	%r66, %rs20;
	and.b32  	%r67, %r66, 255;
	popc.b32 	%r68, %r67;
	add.s32 	%r69, %r63, %r68;
	add.s32 	%r70, %r47, 16;
	cvt.u64.u32 	%rd36, %r70;
	add.s64 	%rd37, %rd36, %rd4;
	add.s64 	%rd38, %rd3, %rd37;
	ld.global.nc.u8 	%rs21, [%rd38];
	cvt.u16.u8 	%rs22, %rs21;
	ld.global.nc.u32 	%r71, [%rd21+16];
	cvt.s64.s32 	%rd39, %r71;
	add.s64 	%rd40, %rd1, %rd39;
	ld.global.nc.u8 	%rs23, [%rd40];
	cvt.u16.u8 	%rs24, %rs23;
	and.b16  	%rs25, %rs24, %rs22;
	cvt.u32.u16 	%r72, %rs25;
	and.b32  	%r73, %r72, 255;
	popc.b32 	%r74, %r73;
	add.s32 	%r75, %r69, %r74;
	add.s32 	%r76, %r47, 20;
	cvt.u64.u32 	%rd41, %r76;
	add.s64 	%rd42, %rd41, %rd4;
	add.s64 	%rd43, %rd3, %rd42;
	ld.global.nc.u8 	%rs26, [%rd43];
	cvt.u16.u8 	%rs27, %rs26;
	ld.global.nc.u32 	%r77, [%rd21+20];
	cvt.s64.s32 	%rd44, %r77;
	add.s64 	%rd45, %rd1, %rd44;
	ld.global.nc.u8 	%rs28, [%rd45];
	cvt.u16.u8 	%rs29, %rs28;
	and.b16  	%rs30, %rs29, %rs27;
	cvt.u32.u16 	%r78, %rs30;
	and.b32  	%r79, %r78, 255;
	popc.b32 	%r80, %r79;
	add.s32 	%r81, %r75, %r80;
	add.s32 	%r82, %r47, 24;
	cvt.u64.u32 	%rd46, %r82;
	add.s64 	%rd47, %rd46, %rd4;
	add.s64 	%rd48, %rd3, %rd47;
	ld.global.nc.u8 	%rs31, [%rd48];
	cvt.u16.u8 	%rs32, %rs31;
	ld.global.nc.u32 	%r83, [%rd21+24];
	cvt.s64.s32 	%rd49, %r83;
	add.s64 	%rd50, %rd1, %rd49;
	ld.global.nc.u8 	%rs33, [%rd50];
	cvt.u16.u8 	%rs34, %rs33;
	and.b16  	%rs35, %rs34, %rs32;
	cvt.u32.u16 	%r84, %rs35;
	and.b32  	%r85, %r84, 255;
	popc.b32 	%r86, %r85;
	add.s32 	%r87, %r81, %r86;
	add.s32 	%r88, %r47, 28;
	cvt.u64.u32 	%rd51, %r88;
	add.s64 	%rd52, %rd51, %rd4;
	add.s64 	%rd53, %rd3, %rd52;
	ld.global.nc.u8 	%rs36, [%rd53];
	cvt.u16.u8 	%rs37, %rs36;
	ld.global.nc.u32 	%r89, [%rd21+28];
	cvt.s64.s32 	%rd54, %r89;
	add.s64 	%rd55, %rd1, %rd54;
	ld.global.nc.u8 	%rs38, [%rd55];
	cvt.u16.u8 	%rs39, %rs38;
	and.b16  	%rs40, %rs39, %rs37;
	cvt.u32.u16 	%r90, %rs40;
	and.b32  	%r91, %r90, 255;
	popc.b32 	%r92, %r91;
	add.s32 	%r155, %r87, %r92;
	add.s32 	%r144, %r144, 8;
	setp.ne.s32 	%p7, %r144, %r150;
	@%p7 bra 	$L__BB17_4;
$L__BB17_5:
	and.b32  	%r16, %r6, 7;
	setp.eq.s32 	%p8, %r16, 0;
	@%p8 bra 	$L__BB17_13;
	and.b32  	%r17, %r6, 3;
	setp.lt.u32 	%p9, %r16, 4;
	@%p9 bra 	$L__BB17_8;
	shl.b32 	%r94, %r150, 2;
	or.b32  	%r95, %r94, %r7;
	cvt.u64.u32 	%rd56, %r95;
	add.s64 	%rd57, %rd56, %rd4;
	add.s64 	%rd58, %rd3, %rd57;
	ld.global.nc.u8 	%rs41, [%rd58];
	cvt.u16.u8 	%rs42, %rs41;
	cvt.u64.u32 	%rd59, %r150;
	add.s64 	%rd60, %rd59, %rd5;
	shl.b64 	%rd61, %rd60, 2;
	add.s64 	%rd62, %rd2, %rd61;
	ld.global.nc.u32 	%r96, [%rd62];
	cvt.s64.s32 	%rd63, %r96;
	add.s64 	%rd64, %rd1, %rd63;
	ld.global.nc.u8 	%rs43, [%rd64];
	cvt.u16.u8 	%rs44, %rs43;
	and.b16  	%rs45, %rs44, %rs42;
	cvt.u32.u16 	%r97, %rs45;
	and.b32  	%r98, %r97, 255;
	popc.b32 	%r99, %r98;
	add.s32 	%r100, %r155, %r99;
	add.s32 	%r101, %r95, 4;
	cvt.u64.u32 	%rd65, %r101;
	add.s64 	%rd66, %rd65, %rd4;
	add.s64 	%rd67, %rd3, %rd66;
	ld.global.nc.u8 	%rs46, [%rd67];
	cvt.u16.u8 	%rs47, %rs46;
	ld.global.nc.u32 	%r102, [%rd62+4];
	cvt.s64.s32 	%rd68, %r102;
	add.s64 	%rd69, %rd1, %rd68;
	ld.global.nc.u8 	%rs48, [%rd69];
	cvt.u16.u8 	%rs49, %rs48;
	and.b16  	%rs50, %rs49, %rs47;
	cvt.u32.u16 	%r103, %rs50;
	and.b32  	%r104, %r103, 255;
	popc.b32 	%r105, %r104;
	add.s32 	%r106, %r100, %r105;
	add.s32 	%r107, %r95, 8;
	cvt.u64.u32 	%rd70, %r107;
	add.s64 	%rd71, %rd70, %rd4;
	add.s64 	%rd72, %rd3, %rd71;
	ld.global.nc.u8 	%rs51, [%rd72];
	cvt.u16.u8 	%rs52, %rs51;
	ld.global.nc.u32 	%r108, [%rd62+8];
	cvt.s64.s32 	%rd73, %r108;
	add.s64 	%rd74, %rd1, %rd73;
	ld.global.nc.u8 	%rs53, [%rd74];
	cvt.u16.u8 	%rs54, %rs53;
	and.b16  	%rs55, %rs54, %rs52;
	cvt.u32.u16 	%r109, %rs55;
	and.b32  	%r110, %r109, 255;
	popc.b32 	%r111, %r110;
	add.s32 	%r112, %r106, %r111;
	add.s32 	%r113, %r95, 12;
	cvt.u64.u32 	%rd75, %r113;
	add.s64 	%rd76, %rd75, %rd4;
	add.s64 	%rd77, %rd3, %rd76;
	ld.global.nc.u8 	%rs56, [%rd77];
	cvt.u16.u8 	%rs57, %rs56;
	ld.global.nc.u32 	%r114, [%rd62+12];
	cvt.s64.s32 	%rd78, %r114;
	add.s64 	%rd79, %rd1, %rd78;
	ld.global.nc.u8 	%rs58, [%rd79];
	cvt.u16.u8 	%rs59, %rs58;
	and.b16  	%rs60, %rs59, %rs57;
	cvt.u32.u16 	%r115, %rs60;
	and.b32  	%r116, %r115, 255;
	popc.b32 	%r117, %r116;
	add.s32 	%r155, %r112, %r117;
	add.s32 	%r150, %r150, 4;
$L__BB17_8:
	setp.eq.s32 	%p10, %r17, 0;
	@%p10 bra 	$L__BB17_13;
	setp.eq.s32 	%p11, %r17, 1;
	@%p11 bra 	$L__BB17_11;
	shl.b32 	%r119, %r150, 2;
	or.b32  	%r120, %r119, %r7;
	cvt.u64.u32 	%rd80, %r120;
	add.s64 	%rd81, %rd80, %rd4;
	add.s64 	%rd82, %rd3, %rd81;
	ld.global.nc.u8 	%rs61, [%rd82];
	cvt.u16.u8 	%rs62, %rs61;
	cvt.u64.u32 	%rd83, %r150;
	add.s64 	%rd84, %rd83, %rd5;
	shl.b64 	%rd85, %rd84, 2;
	add.s64 	%rd86, %rd2, %rd85;
	ld.global.nc.u32 	%r121, [%rd86];
	cvt.s64.s32 	%rd87, %r121;
	add.s64 	%rd88, %rd1, %rd87;
	ld.global.nc.u8 	%rs63, [%rd88];
	cvt.u16.u8 	%rs64, %rs63;
	and.b16  	%rs65, %rs64, %rs62;
	cvt.u32.u16 	%r122, %rs65;
	and.b32  	%r123, %r122, 255;
	popc.b32 	%r124, %r123;
	add.s32 	%r125, %r155, %r124;
	add.s32 	%r126, %r120, 4;
	cvt.u64.u32 	%rd89, %r126;
	add.s64 	%rd90, %rd89, %rd4;
	add.s64 	%rd91, %rd3, %rd90;
	ld.global.nc.u8 	%rs66, [%rd91];
	cvt.u16.u8 	%rs67, %rs66;
	ld.global.nc.u32 	%r127, [%rd86+4];
	cvt.s64.s32 	%rd92, %r127;
	add.s64 	%rd93, %rd1, %rd92;
	ld.global.nc.u8 	%rs68, [%rd93];
	cvt.u16.u8 	%rs69, %rs68;
	and.b16  	%rs70, %rs69, %rs67;
	cvt.u32.u16 	%r128, %rs70;
	and.b32  	%r129, %r128, 255;
	popc.b32 	%r130, %r129;
	add.s32 	%r155, %r125, %r130;
	add.s32 	%r150, %r150, 2;
$L__BB17_11:
	and.b32  	%r131, %r6, 1;
	setp.eq.b32 	%p12, %r131, 1;
	not.pred 	%p13, %p12;
	@%p13 bra 	$L__BB17_13;
	shl.b32 	%r132, %r150, 2;
	or.b32  	%r133, %r132, %r7;
	cvt.u64.u32 	%rd94, %r133;
	add.s64 	%rd95, %rd94, %rd4;
	add.s64 	%rd96, %rd3, %rd95;
	ld.global.nc.u8 	%rs71, [%rd96];
	cvt.u16.u8 	%rs72, %rs71;
	cvt.u64.u32 	%rd97, %r150;
	add.s64 	%rd98, %rd97, %rd5;
	shl.b64 	%rd99, %rd98, 2;
	add.s64 	%rd100, %rd2, %rd99;
	ld.global.nc.u32 	%r134, [%rd100];
	cvt.s64.s32 	%rd101, %r134;
	add.s64 	%rd102, %rd1, %rd101;
	ld.global.nc.u8 	%rs73, [%rd102];
	cvt.u16.u8 	%rs74, %rs73;
	and.b16  	%rs75, %rs74, %rs72;
	cvt.u32.u16 	%r135, %rs75;
	and.b32  	%r136, %r135, 255;
	popc.b32 	%r137, %r136;
	add.s32 	%r155, %r155, %r137;
$L__BB17_13:
	setp.ne.s32 	%p15, %r155, 0;
$L__BB17_14:
	cvt.s64.s32 	%rd103, %r4;
	mov.b32 	%r138, -1;
	vote.sync.ballot.b32 	%r139, %p15, %r138;
	brev.b32 	%r140, %r139;
	and.b32  	%r141, %r30, -4;
	sub.s32 	%r142, 28, %r141;
	shr.u32 	%r143, %r140, %r142;
	cvta.to.global.u64 	%rd104, %rd8;
	add.s64 	%rd105, %rd104, %rd103;
	ld.global.nc.u8 	%rs76, [%rd105];
	cvt.u16.u8 	%rs77, %rs76;
	not.b16 	%rs78, %rs77;
	cvt.u16.u32 	%rs79, %r143;
	and.b16  	%rs80, %rs78, %rs79;
	and.b16  	%rs81, %rs80, 15;
	cvt.u64.u32 	%rd106, %r3;
	cvt.u64.u32 	%rd107, %r2;
	add.s64 	%rd108, %rd106, %rd107;
	cvta.to.global.u64 	%rd109, %rd6;
	add.s64 	%rd110, %rd109, %rd108;
	st.global.u8 	[%rd110], %rs81;
$L__BB17_15:
	ret;

}
	// .globl	_Z23bmv8_bin_bin_bin_maskedPKhS0_PhPKiS3_iS0_
.visible .entry _Z23bmv8_bin_bin_bin_maskedPKhS0_PhPKiS3_iS0_(
	.param .u64 .ptr .align 1 _Z23bmv8_bin_bin_bin_maskedPKhS0_PhPKiS3_iS0__param_0,
	.param .u64 .ptr .align 1 _Z23bmv8_bin_bin_bin_maskedPKhS0_PhPKiS3_iS0__param_1,
	.param .u64 .ptr .align 1 _Z23bmv8_bin_bin_bin_maskedPKhS0_PhPKiS3_iS0__param_2,
	.param .u64 .ptr .align 1 _Z23bmv8_bin_bin_bin_maskedPKhS0_PhPKiS3_iS0__param_3,
	.param .u64 .ptr .align 1 _Z23bmv8_bin_bin_bin_maskedPKhS0_PhPKiS3_iS0__param_4,
	.param .u32 _Z23bmv8_bin_bin_bin_maskedPKhS0_PhPKiS3_iS0__param_5,
	.param .u64 .ptr .align 1 _Z23bmv8_bin_bin_bin_maskedPKhS0_PhPKiS3_iS0__param_6
)
{
	.reg .pred 	%p<16>;
	.reg .b16 	%rs<82>;
	.reg .b32 	%r<156>;
	.reg .b64 	%rd<111>;

	ld.param.u64 	%rd9, [_Z23bmv8_bin_bin_bin_maskedPKhS0_PhPKiS3_iS0__param_0];
	ld.param.u64 	%rd10, [_Z23bmv8_bin_bin_bin_maskedPKhS0_PhPKiS3_iS0__param_1];
	ld.param.u64 	%rd6, [_Z23bmv8_bin_bin_bin_maskedPKhS0_PhPKiS3_iS0__param_2];
	ld.param.u64 	%rd7, [_Z23bmv8_bin_bin_bin_maskedPKhS0_PhPKiS3_iS0__param_3];
	ld.param.u64 	%rd11, [_Z23bmv8_bin_bin_bin_maskedPKhS0_PhPKiS3_iS0__param_4];
	ld.param.u32 	%r31, [_Z23bmv8_bin_bin_bin_maskedPKhS0_PhPKiS3_iS0__param_5];
	ld.param.u64 	%rd8, [_Z23bmv8_bin_bin_bin_maskedPKhS0_PhPKiS3_iS0__param_6];
	cvta.to.global.u64 	%rd1, %rd10;
	cvta.to.global.u64 	%rd2, %rd11;
	cvta.to.global.u64 	%rd3, %rd9;
	mov.u32 	%r32, %ctaid.x;
	mov.u32 	%r33, %nctaid.x;
	mov.u32 	%r34, %nctaid.y;
	mov.u32 	%r35, %ctaid.y;
	mov.u32 	%r36, %ctaid.z;
	mad.lo.s32 	%r37, %r32, %r33, %r35;
	mad.lo.s32 	%r38, %r37, %r34, %r36;
	// begin inline asm
	mov.u32 %r30, %laneid;
	// end inline asm
	shl.b32 	%r2, %r38, 2;
	shr.u32 	%r3, %r30, 3;
	add.s32 	%r4, %r3, %r2;
	setp.ge.s32 	%p3, %r4, %r31;
	@%p3 bra 	$L__BB18_15;
	cvta.to.global.u64 	%rd12, %rd7;
	mul.wide.s32 	%rd13, %r4, 4;
	add.s64 	%rd14, %rd12, %rd13;
	ld.global.nc.u32 	%r39, [%rd14];
	ld.global.nc.u32 	%r5, [%rd14+4];
	sub.s32 	%r6, %r5, %r39;
	shl.b32 	%r40, %r39, 3;
	cvt.s64.s32 	%rd4, %r40;
	cvt.s64.s32 	%rd5, %r39;
	setp.lt.s32 	%p5, %r6, 1;
	mov.pred 	%p15, 0;
	@%p5 bra 	$L__BB18_14;
	cvt.u32.u64 	%r43, %rd5;
	and.b32  	%r7, %r30, 7;
	sub.s32 	%r44, %r43, %r5;
	setp.gt.u32 	%p6, %r44, -8;
	mov.b32 	%r150, 0;
	mov.u32 	%r155, %r150;
	@%p6 bra 	$L__BB18_5;
	mov.b32 	%r144, 0;
	and.b32  	%r150, %r6, 2147483640;
	mov.u32 	%r155, %r144;
$L__BB18_4:
	.pragma "nounroll";
	shl.b32 	%r46, %r144, 3;
	or.b32  	%r47, %r46, %r7;
	cvt.u64.u32 	%rd15, %r47;
	add.s64 	%rd16, %rd15, %rd4;
	add.s64 	%rd17, %rd3, %rd16;
	ld.global.nc.u8 	%rs1, [%rd17];
	cvt.u16.u8 	%rs2, %rs1;
	cvt.u64.u32 	%rd18, %r144;
	add.s64 	%rd19, %rd18, %rd5;
	shl.b64 	%rd20, %rd19, 2;
	add.s64 	%rd21, %rd2, %rd20;
	ld.global.nc.u32 	%r48, [%rd21];
	cvt.s64.s32 	%rd22, %r48;
	add.s64 	%rd23, %rd1, %rd22;
	ld.global.nc.u8 	%rs3, [%rd23];
	cvt.u16.u8 	%rs4, %rs3;
	and.b16  	%rs5, %rs4, %rs2;
	cvt.u32.u16 	%r49, %rs5;
	and.b32  	%r50, %r49, 255;
	popc.b32 	%r51, %r50;
	add.s32 	%r52, %r155, %r51;
	ld.global.nc.u8 	%rs6, [%rd17+8];
	cvt.u16.u8 	%rs7, %rs6;
	ld.global.nc.u32 	%r53, [%rd21+4];
	cvt.s64.s32 	%rd24, %r53;
	add.s64 	%rd25, %rd1, %rd24;
	ld.global.nc.u8 	%rs8, [%rd25];
	cvt.u16.u8 	%rs9, %rs8;
	and.b16  	%rs10, %rs9, %rs7;
	cvt.u32.u16 	%r54, %rs10;
	and.b32  	%r55, %r54, 255;
	popc.b32 	%r56, %r55;
	add.s32 	%r57, %r52, %r56;
	add.s32 	%r58, %r47, 16;
	cvt.u64.u32 	%rd26, %r58;
	add.s64 	%rd27, %rd26, %rd4;
	add.s64 	%rd28, %rd3, %rd27;
	ld.global.nc.u8 	%rs11, [%rd28];
	cvt.u16.u8 	%rs12, %rs11;
	ld.global.nc.u32 	%r59, [%rd21+8];
	cvt.s64.s32 	%rd29, %r59;
	add.s64 	%rd30, %rd1, %rd29;
	ld.global.nc.u8 	%rs13, [%rd30];
	cvt.u16.u8 	%rs14, %rs13;
	and.b16  	%rs15, %rs14, %rs12;
	cvt.u32.u16 	%r60, %rs15;
	and.b32  	%r61, %r60, 255;
	popc.b32 	%r62, %r61;
	add.s32 	%r63, %r57, %r62;
	add.s32 	%r64, %r47, 24;
	cvt.u64.u32 	%rd31, %r64;
	add.s64 	%rd32, %rd31, %rd4;
	add.s64 	%rd33, %rd3, %rd32;
	ld.global.nc.u8 	%rs16, [%rd33];
	cvt.u16.u8 	%rs17, %rs16;
	ld.global.nc.u32 	%r65, [%rd21+12];
	cvt.s64.s32 	%rd34, %r65;
	add.s64 	%rd35, %rd1, %rd34;
	ld.global.nc.u8 	%rs18, [%rd35];
	cvt.u16.u8 	%rs19, %rs18;
	and.b16  	%rs20, %rs19, %rs17;
	cvt.u32.u16 	%r66, %rs20;
	and.b32  	%r67, %r66, 255;
	popc.b32 	%r68, %r67;
	add.s32 	%r69, %r63, %r68;
	add.s32 	%r70, %r47, 32;
	cvt.u64.u32 	%rd36, %r70;
	add.s64 	%rd37, %rd36, %rd4;
	add.s64 	%rd38, %rd3, %rd37;
	ld.global.nc.u8 	%rs21, [%rd38];
	cvt.u16.u8 	%rs22, %rs21;
	ld.global.nc.u32 	%r71, [%rd21+16];
	cvt.s64.s32 	%rd39, %r71;
	add.s64 	%rd40, %rd1, %rd39;
	ld.global.nc.u8 	%rs23, [%rd40];
	cvt.u16.u8 	%rs24, %rs23;
	and.b16  	%rs25, %rs24, %rs22;
	cvt.u32.u16 	%r72, %rs25;
	and.b32  	%r73, %r72, 255;
	popc.b32 	%r74, %r73;
	add.s32 	%r75, %r69, %r74;
	add.s32 	%r76, %r47, 40;
	cvt.u64.u32 	%rd41, %r76;
	add.s64 	%rd42, %rd41, %rd4;
	add.s64 	%rd43, %rd3, %rd42;
	ld.global.nc.u8 	%rs26, [%rd43];
	cvt.u16.u8 	%rs27, %rs26;
	ld.global.nc.u32 	%r77, [%rd21+20];
	cvt.s64.s32 	%rd44, %r77;
	add.s64 	%rd45, %rd1, %rd44;
	ld.global.nc.u8 	%rs28, [%rd45];
	cvt.u16.u8 	%rs29, %rs28;
	and.b16  	%rs30, %rs29, %rs27;
	cvt.u32.u16 	%r78, %rs30;
	and.b32  	%r79, %r78, 255;
	popc.b32 	%r80, %r79;
	add.s32 	%r81, %r75, %r80;
	add.s32 	%r82, %r47, 48;
	cvt.u64.u32 	%rd46, %r82;
	add.s64 	%rd47, %rd46, %rd4;
	add.s64 	%rd48, %rd3, %rd47;
	ld.global.nc.u8 	%rs31, [%rd48];
	cvt.u16.u8 	%rs32, %rs31;
	ld.global.nc.u32 	%r83, [%rd21+24];
	cvt.s64.s32 	%rd49, %r83;
	add.s64 	%rd50, %rd1, %rd49;
	ld.global.nc.u8 	%rs33, [%rd50];
	cvt.u16.u8 	%rs34, %rs33;
	and.b16  	%rs35, %rs34, %rs32;
	cvt.u32.u16 	%r84, %rs35;
	and.b32  	%r85, %r84, 255;
	popc.b32 	%r86, %r85;
	add.s32 	%r87, %r81, %r86;
	add.s32 	%r88, %r47, 56;
	cvt.u64.u32 	%rd51, %r88;
	add.s64 	%rd52, %rd51, %rd4;
	add.s64 	%rd53, %rd3, %rd52;
	ld.global.nc.u8 	%rs36, [%rd53];
	cvt.u16.u8 	%rs37, %rs36;
	ld.global.nc.u32 	%r89, [%rd21+28];
	cvt.s64.s32 	%rd54, %r89;
	add.s64 	%rd55, %rd1, %rd54;
	ld.global.nc.u8 	%rs38, [%rd55];
	cvt.u16.u8 	%rs39, %rs38;
	and.b16  	%rs40, %rs39, %rs37;
	cvt.u32.u16 	%r90, %rs40;
	and.b32  	%r91, %r90, 255;
	popc.b32 	%r92, %r91;
	add.s32 	%r155, %r87, %r92;
	add.s32 	%r144, %r144, 8;
	setp.ne.s32 	%p7, %r144, %r150;
	@%p7 bra 	$L__BB18_4;
$L__BB18_5:
	and.b32  	%r16, %r6, 7;
	setp.eq.s32 	%p8, %r16, 0;
	@%p8 bra 	$L__BB18_13;
	and.b32  	%r17, %r6, 3;
	setp.lt.u32 	%p9, %r16, 4;
	@%p9 bra 	$L__BB18_8;
	shl.b32 	%r94, %r150, 3;
	or.b32  	%r95, %r94, %r7;
	cvt.u64.u32 	%rd56, %r95;
	add.s64 	%rd57, %rd56, %rd4;
	add.s64 	%rd58, %rd3, %rd57;
	ld.global.nc.u8 	%rs41, [%rd58];
	cvt.u16.u8 	%rs42, %rs41;
	cvt.u64.u32 	%rd59, %r150;
	add.s64 	%rd60, %rd59, %rd5;
	shl.b64 	%rd61, %rd60, 2;
	add.s64 	%rd62, %rd2, %rd61;
	ld.global.nc.u32 	%r96, [%rd62];
	cvt.s64.s32 	%rd63, %r96;
	add.s64 	%rd64, %rd1, %rd63;
	ld.global.nc.u8 	%rs43, [%rd64];
	cvt.u16.u8 	%rs44, %rs43;
	and.b16  	%rs45, %rs44, %rs42;
	cvt.u32.u16 	%r97, %rs45;
	and.b32  	%r98, %r97, 255;
	popc.b32 	%r99, %r98;
	add.s32 	%r100, %r155, %r99;
	add.s32 	%r101, %r95, 8;
	cvt.u64.u32 	%rd65, %r101;
	add.s64 	%rd66, %rd65, %rd4;
	add.s64 	%rd67, %rd3, %rd66;
	ld.global.nc.u8 	%rs46, [%rd67];
	cvt.u16.u8 	%rs47, %rs46;
	ld.global.nc.u32 	%r102, [%rd62+4];
	cvt.s64.s32 	%rd68, %r102;
	add.s64 	%rd69, %rd1, %rd68;
	ld.global.nc.u8 	%rs48, [%rd69];
	cvt.u16.u8 	%rs49, %rs48;
	and.b16  	%rs50, %rs49, %rs47;
	cvt.u32.u16 	%r103, %rs50;
	and.b32  	%r104, %r103, 255;
	popc.b32 	%r105, %r104;
	add.s32 	%r106, %r100, %r105;
	add.s32 	%r107, %r95, 16;
	cvt.u64.u32 	%rd70, %r107;
	add.s64 	%rd71, %rd70, %rd4;
	add.s64 	%rd72, %rd3, %rd71;
	ld.global.nc.u8 	%rs51, [%rd72];
	cvt.u16.u8 	%rs52, %rs51;
	ld.global.nc.u32 	%r108, [%rd62+8];
	cvt.s64.s32 	%rd73, %r108;
	add.s64 	%rd74, %rd1, %rd73;
	ld.global.nc.u8 	%rs53, [%rd74];
	cvt.u16.u8 	%rs54, %rs53;
	and.b16  	%rs55, %rs54, %rs52;
	cvt.u32.u16 	%r109, %rs55;
	and.b32  	%r110, %r109, 255;
	popc.b32 	%r111, %r110;
	add.s32 	%r112, %r106, %r111;
	add.s32 	%r113, %r95, 24;
	cvt.u64.u32 	%rd75, %r113;
	add.s64 	%rd76, %rd75, %rd4;
	add.s64 	%rd77, %rd3, %rd76;
	ld.global.nc.u8 	%rs56, [%rd77];
	cvt.u16.u8 	%rs57, %rs56;
	ld.global.nc.u32 	%r114, [%rd62+12];
	cvt.s64.s32 	%rd78, %r114;
	add.s64 	%rd79, %rd1, %rd78;
	ld.global.nc.u8 	%rs58, [%rd79];
	cvt.u16.u8 	%rs59, %rs58;
	and.b16  	%rs60, %rs59, %rs57;
	cvt.u32.u16 	%r115, %rs60;
	and.b32  	%r116, %r115, 255;
	popc.b32 	%r117, %r116;
	add.s32 	%r155, %r112, %r117;
	add.s32 	%r150, %r150, 4;
$L__BB18_8:
	setp.eq.s32 	%p10, %r17, 0;
	@%p10 bra 	$L__BB18_13;
	setp.eq.s32 	%p11, %r17, 1;
	@%p11 bra 	$L__BB18_11;
	shl.b32 	%r119, %r150, 3;
	or.b32  	%r120, %r119, %r7;
	cvt.u64.u32 	%rd80, %r120;
	add.s64 	%rd81, %rd80, %rd4;
	add.s64 	%rd82, %rd3, %rd81;
	ld.global.nc.u8 	%rs61, [%rd82];
	cvt.u16.u8 	%rs62, %rs61;
	cvt.u64.u32 	%rd83, %r150;
	add.s64 	%rd84, %rd83, %rd5;
	shl.b64 	%rd85, %rd84, 2;
	add.s64 	%rd86, %rd2, %rd85;
	ld.global.nc.u32 	%r121, [%rd86];
	cvt.s64.s32 	%rd87, %r121;
	add.s64 	%rd88, %rd1, %rd87;
	ld.global.nc.u8 	%rs63, [%rd88];
	cvt.u16.u8 	%rs64, %rs63;
	and.b16  	%rs65, %rs64, %rs62;
	cvt.u32.u16 	%r122, %rs65;
	and.b32  	%r123, %r122, 255;
	popc.b32 	%r124, %r123;
	add.s32 	%r125, %r155, %r124;
	add.s32 	%r126, %r120, 8;
	cvt.u64.u32 	%rd89, %r126;
	add.s64 	%rd90, %rd89, %rd4;
	add.s64 	%rd91, %rd3, %rd90;
	ld.global.nc.u8 	%rs66, [%rd91];
	cvt.u16.u8 	%rs67, %rs66;
	ld.global.nc.u32 	%r127, [%rd86+4];
	cvt.s64.s32 	%rd92, %r127;
	add.s64 	%rd93, %rd1, %rd92;
	ld.global.nc.u8 	%rs68, [%rd93];
	cvt.u16.u8 	%rs69, %rs68;
	and.b16  	%rs70, %rs69, %rs67;
	cvt.u32.u16 	%r128, %rs70;
	and.b32  	%r129, %r128, 255;
	popc.b32 	%r130, %r129;
	add.s32 	%r155, %r125, %r130;
	add.s32 	%r150, %r150, 2;
$L__BB18_11:
	and.b32  	%r131, %r6, 1;
	setp.eq.b32 	%p12, %r131, 1;
	not.pred 	%p13, %p12;
	@%p13 bra 	$L__BB18_13;
	shl.b32 	%r132, %r150, 3;
	or.b32  	%r133, %r132, %r7;
	cvt.u64.u32 	%rd94, %r133;
	add.s64 	%rd95, %rd94, %rd4;
	add.s64 	%rd96, %rd3, %rd95;
	ld.global.nc.u8 	%rs71, [%rd96];
	cvt.u16.u8 	%rs72, %rs71;
	cvt.u64.u32 	%rd97, %r150;
	add.s64 	%rd98, %rd97, %rd5;
	shl.b64 	%rd99, %rd98, 2;
	add.s64 	%rd100, %rd2, %rd99;
	ld.global.nc.u32 	%r134, [%rd100];
	cvt.s64.s32 	%rd101, %r134;
	add.s64 	%rd102, %rd1, %rd101;
	ld.global.nc.u8 	%rs73, [%rd102];
	cvt.u16.u8 	%rs74, %rs73;
	and.b16  	%rs75, %rs74, %rs72;
	cvt.u32.u16 	%r135, %rs75;
	and.b32  	%r136, %r135, 255;
	popc.b32 	%r137, %r136;
	add.s32 	%r155, %r155, %r137;
$L__BB18_13:
	setp.ne.s32 	%p15, %r155, 0;
$L__BB18_14:
	cvt.s64.s32 	%rd103, %r4;
	mov.b32 	%r138, -1;
	vote.sync.ballot.b32 	%r139, %p15, %r138;
	brev.b32 	%r140, %r139;
	and.b32  	%r141, %r30, -8;
	sub.s32 	%r142, 32, %r141;
	shr.u32 	%r143, %r140, %r142;
	cvta.to.global.u64 	%rd104, %rd8;
	add.s64 	%rd105, %rd104, %rd103;
	ld.global.nc.u8 	%rs76, [%rd105];
	cvt.u16.u8 	%rs77, %rs76;
	not.b16 	%rs78, %rs77;
	cvt.u16.u32 	%rs79, %r143;
	and.b16  	%rs80, %rs78, %rs79;
	and.b16  	%rs81, %rs80, 15;
	cvt.u64.u32 	%rd106, %r3;
	cvt.u64.u32 	%rd107, %r2;
	add.s64 	%rd108, %rd106, %rd107;
	cvta.to.global.u64 	%rd109, %rd6;
	add.s64 	%rd110, %rd109, %rd108;
	st.global.u8 	[%rd110], %rs81;
$L__BB18_15:
	ret;

}
	// .globl	_Z24bmv16_bin_bin_bin_maskedPKtS0_PtPKiS3_iS0_
.visible .entry _Z24bmv16_bin_bin_bin_maskedPKtS0_PtPKiS3_iS0_(
	.param .u64 .ptr .align 1 _Z24bmv16_bin_bin_bin_maskedPKtS0_PtPKiS3_iS0__param_0,
	.param .u64 .ptr .align 1 _Z24bmv16_bin_bin_bin_maskedPKtS0_PtPKiS3_iS0__param_1,
	.param .u64 .ptr .align 1 _Z24bmv16_bin_bin_bin_maskedPKtS0_PtPKiS3_iS0__param_2,
	.param .u64 .ptr .align 1 _Z24bmv16_bin_bin_bin_maskedPKtS0_PtPKiS3_iS0__param_3,
	.param .u64 .ptr .align 1 _Z24bmv16_bin_bin_bin_maskedPKtS0_PtPKiS3_iS0__param_4,
	.param .u32 _Z24bmv16_bin_bin_bin_maskedPKtS0_PtPKiS3_iS0__param_5,
	.param .u64 .ptr .align 1 _Z24bmv16_bin_bin_bin_maskedPKtS0_PtPKiS3_iS0__param_6
)
{
	.reg .pred 	%p<16>;
	.reg .b16 	%rs<51>;
	.reg .b32 	%r<141>;
	.reg .b64 	%rd<126>;

	ld.param.u64 	%rd9, [_Z24bmv16_bin_bin_bin_maskedPKtS0_PtPKiS3_iS0__param_0];
	ld.param.u64 	%rd10, [_Z24bmv16_bin_bin_bin_maskedPKtS0_PtPKiS3_iS0__param_1];
	ld.param.u64 	%rd6, [_Z24bmv16_bin_bin_bin_maskedPKtS0_PtPKiS3_iS0__param_2];
	ld.param.u64 	%rd7, [_Z24bmv16_bin_bin_bin_maskedPKtS0_PtPKiS3_iS0__param_3];
	ld.param.u64 	%rd11, [_Z24bmv16_bin_bin_bin_maskedPKtS0_PtPKiS3_iS0__param_4];
	ld.param.u32 	%r31, [_Z24bmv16_bin_bin_bin_maskedPKtS0_PtPKiS3_iS0__param_5];
	ld.param.u64 	%rd8, [_Z24bmv16_bin_bin_bin_maskedPKtS0_PtPKiS3_iS0__param_6];
	cvta.to.global.u64 	%rd1, %rd10;
	cvta.to.global.u64 	%rd2, %rd11;
	cvta.to.global.u64 	%rd3, %rd9;
	mov.u32 	%r32, %ctaid.x;
	mov.u32 	%r33, %nctaid.x;
	mov.u32 	%r34, %nctaid.y;
	mov.u32 	%r35, %ctaid.y;
	mov.u32 	%r36, %ctaid.z;
	mad.lo.s32 	%r37, %r32, %r33, %r35;
	mad.lo.s32 	%r38, %r37, %r34, %r36;
	// begin inline asm
	mov.u32 %r30, %laneid;
	// end inline asm
	shl.b32 	%r2, %r38, 1;
	shr.u32 	%r3, %r30, 4;
	add.s32 	%r4, %r3, %r2;
	setp.ge.s32 	%p3, %r4, %r31;
	@%p3 bra 	$L__BB19_15;
	cvta.to.global.u64 	%rd12, %rd7;
	mul.wide.s32 	%rd13, %r4, 4;
	add.s64 	%rd14, %rd12, %rd13;
	ld.global.nc.u32 	%r39, [%rd14];
	ld.global.nc.u32 	%r5, [%rd14+4];
	sub.s32 	%r6, %r5, %r39;
	shl.b32 	%r40, %r39, 4;
	cvt.s64.s32 	%rd4, %r40;
	cvt.s64.s32 	%rd5, %r39;
	setp.lt.s32 	%p5, %r6, 1;
	mov.pred 	%p15, 0;
	@%p5 bra 	$L__BB19_14;
	cvt.u32.u64 	%r43, %rd5;
	and.b32  	%r7, %r30, 15;
	sub.s32 	%r44, %r43, %r5;
	setp.gt.u32 	%p6, %r44, -8;
	mov.b32 	%r135, 0;
	mov.u32 	%r140, %r135;
	@%p6 bra 	$L__BB19_5;
	mov.b32 	%r129, 0;
	and.b32  	%r135, %r6, 2147483640;
	mov.u32 	%r140, %r129;
$L__BB19_4:
	.pragma "nounroll";
	shl.b32 	%r46, %r129, 4;
	or.b32  	%r47, %r46, %r7;
	cvt.u64.u32 	%rd15, %r47;
	add.s64 	%rd16, %rd15, %rd4;
	shl.b64 	%rd17, %rd16, 1;
	add.s64 	%rd18, %rd3, %rd17;
	ld.global.nc.u16 	%rs1, [%rd18];
	cvt.u64.u32 	%rd19, %r129;
	add.s64 	%rd20, %rd19, %rd5;
	shl.b64 	%rd21, %rd20, 2;
	add.s64 	%rd22, %rd2, %rd21;
	ld.global.nc.u32 	%r48, [%rd22];
	mul.wide.s32 	%rd23, %r48, 2;
	add.s64 	%rd24, %rd1, %rd23;
	ld.global.nc.u16 	%rs2, [%rd24];
	and.b16  	%rs3, %rs2, %rs1;
	cvt.u32.u16 	%r49, %rs3;
	popc.b32 	%r50, %r49;
	add.s32 	%r51, %r140, %r50;
	ld.global.nc.u16 	%rs4, [%rd18+32];
	ld.global.nc.u32 	%r52, [%rd22+4];
	mul.wide.s32 	%rd25, %r52, 2;
	add.s64 	%rd26, %rd1, %rd25;
	ld.global.nc.u16 	%rs5, [%rd26];
	and.b16  	%rs6, %rs5, %rs4;
	cvt.u32.u16 	%r53, %rs6;
	popc.b32 	%r54, %r53;
	add.s32 	%r55, %r51, %r54;
	add.s32 	%r56, %r47, 32;
	cvt.u64.u32 	%rd27, %r56;
	add.s64 	%rd28, %rd27, %rd4;
	shl.b64 	%rd29, %rd28, 1;
	add.s64 	%rd30, %rd3, %rd29;
	ld.global.nc.u16 	%rs7, [%rd30];
	ld.global.nc.u32 	%r57, [%rd22+8];
	mul.wide.s32 	%rd31, %r57, 2;
	add.s64 	%rd32, %rd1, %rd31;
	ld.global.nc.u16 	%rs8, [%rd32];
	and.b16  	%rs9, %rs8, %rs7;
	cvt.u32.u16 	%r58, %rs9;
	popc.b32 	%r59, %r58;
	add.s32 	%r60, %r55, %r59;
	add.s32 	%r61, %r47, 48;
	cvt.u64.u32 	%rd33, %r61;
	add.s64 	%rd34, %rd33, %rd4;
	shl.b64 	%rd35, %rd34, 1;
	add.s64 	%rd36, %rd3, %rd35;
	ld.global.nc.u16 	%rs10, [%rd36];
	ld.global.nc.u32 	%r62, [%rd22+12];
	mul.wide.s32 	%rd37, %r62, 2;
	add.s64 	%rd38, %rd1, %rd37;
	ld.global.nc.u16 	%rs11, [%rd38];
	and.b16  	%rs12, %rs11, %rs10;
	cvt.u32.u16 	%r63, %rs12;
	popc.b32 	%r64, %r63;
	add.s32 	%r65, %r60, %r64;
	add.s32 	%r66, %r47, 64;
	cvt.u64.u32 	%rd39, %r66;
	add.s64 	%rd40, %rd39, %rd4;
	shl.b64 	%rd41, %rd40, 1;
	add.s64 	%rd42, %rd3, %rd41;
	ld.global.nc.u16 	%rs13, [%rd42];
	ld.global.nc.u32 	%r67, [%rd22+16];
	mul.wide.s32 	%rd43, %r67, 2;
	add.s64 	%rd44, %rd1, %rd43;
	ld.global.nc.u16 	%rs14, [%rd44];
	and.b16  	%rs15, %rs14, %rs13;
	cvt.u32.u16 	%r68, %rs15;
	popc.b32 	%r69, %r68;
	add.s32 	%r70, %r65, %r69;
	add.s32 	%r71, %r47, 80;
	cvt.u64.u32 	%rd45, %r71;
	add.s64 	%rd46, %rd45, %rd4;
	shl.b64 	%rd47, %rd46, 1;
	add.s64 	%rd48, %rd3, %rd47;
	ld.global.nc.u16 	%rs16, [%rd48];
	ld.global.nc.u32 	%r72, [%rd22+20];
	mul.wide.s32 	%rd49, %r72, 2;
	add.s64 	%rd50, %rd1, %rd49;
	ld.global.nc.u16 	%rs17, [%rd50];
	and.b16  	%rs18, %rs17, %rs16;
	cvt.u32.u16 	%r73, %rs18;
	popc.b32 	%r74, %r73;
	add.s32 	%r75, %r70, %r74;
	add.s32 	%r76, %r47, 96;
	cvt.u64.u32 	%rd51, %r76;
	add.s64 	%rd52, %rd51, %rd4;
	shl.b64 	%rd53, %rd52, 1;
	add.s64 	%rd54, %rd3, %rd53;
	ld.global.nc.u16 	%rs19, [%rd54];
	ld.global.nc.u32 	%r77, [%rd22+24];
	mul.wide.s32 	%rd55, %r77, 2;
	add.s64 	%rd56, %rd1, %rd55;
	ld.global.nc.u16 	%rs20, [%rd56];
	and.b16  	%rs21, %rs20, %rs19;
	cvt.u32.u16 	%r78, %rs21;
	popc.b32 	%r79, %r78;
	add.s32 	%r80, %r75, %r79;
	add.s32 	%r81, %r47, 112;
	cvt.u64.u32 	%rd57, %r81;
	add.s64 	%rd58, %rd57, %rd4;
	shl.b64 	%rd59, %rd58, 1;
	add.s64 	%rd60, %rd3, %rd59;
	ld.global.nc.u16 	%rs22, [%rd60];
	ld.global.nc.u32 	%r82, [%rd22+28];
	mul.wide.s32 	%rd61, %r82, 2;
	add.s64 	%rd62, %rd1, %rd61;
	ld.global.nc.u16 	%rs23, [%rd62];
	and.b16  	%rs24, %rs23, %rs22;
	cvt.u32.u16 	%r83, %rs24;
	popc.b32 	%r84, %r83;
	add.s32 	%r140, %r80, %r84;
	add.s32 	%r129, %r129, 8;
	setp.ne.s32 	%p7, %r129, %r135;
	@%p7 bra 	$L__BB19_4;
$L__BB19_5:
	and.b32  	%r16, %r6, 7;
	setp.eq.s32 	%p8, %r16, 0;
	@%p8 bra 	$L__BB19_13;
	and.b32  	%r17, %r6, 3;
	setp.lt.u32 	%p9, %r16, 4;
	@%p9 bra 	$L__BB19_8;
	shl.b32 	%r86, %r135, 4;
	or.b32  	%r87, %r86, %r7;
	cvt.u64.u32 	%rd63, %r87;
	add.s64 	%rd64, %rd63, %rd4;
	shl.b64 	%rd65, %rd64, 1;
	add.s64 	%rd66, %rd3, %rd65;
	ld.global.nc.u16 	%rs25, [%rd66];
	cvt.u64.u32 	%rd67, %r135;
	add.s64 	%rd68, %rd67, %rd5;
	shl.b64 	%rd69, %rd68, 2;
	add.s64 	%rd70, %rd2, %rd69;
	ld.global.nc.u32 	%r88, [%rd70];
	mul.wide.s32 	%rd71, %r88, 2;
	add.s64 	%rd72, %rd1, %rd71;
	ld.global.nc.u16 	%rs26, [%rd72];
	and.b16  	%rs27, %rs26, %rs25;
	cvt.u32.u16 	%r89, %rs27;
	popc.b32 	%r90, %r89;
	add.s32 	%r91, %r140, %r90;
	add.s32 	%r92, %r87, 16;
	cvt.u64.u32 	%rd73, %r92;
	add.s64 	%rd74, %rd73, %rd4;
	shl.b64 	%rd75, %rd74, 1;
	add.s64 	%rd76, %rd3, %rd75;
	ld.global.nc.u16 	%rs28, [%rd76];
	ld.global.nc.u32 	%r93, [%rd70+4];
	mul.wide.s32 	%rd77, %r93, 2;
	add.s64 	%rd78, %rd1, %rd77;
	ld.global.nc.u16 	%rs29, [%rd78];
	and.b16  	%rs30, %rs29, %rs28;
	cvt.u32.u16 	%r94, %rs30;
	popc.b32 	%r95, %r94;
	add.s32 	%r96, %r91, %r95;
	add.s32 	%r97, %r87, 32;
	cvt.u64.u32 	%rd79, %r97;
	add.s64 	%rd80, %rd79, %rd4;
	shl.b64 	%rd81, %rd80, 1;
	add.s64 	%rd82, %rd3, %rd81;
	ld.global.nc.u16 	%rs31, [%rd82];
	ld.global.nc.u32 	%r98, [%rd70+8];
	mul.wide.s32 	%rd83, %r98, 2;
	add.s64 	%rd84, %rd1, %rd83;
	ld.global.nc.u16 	%rs32, [%rd84];
	and.b16  	%rs33, %rs32, %rs31;
	cvt.u32.u16 	%r99, %rs33;
	popc.b32 	%r100, %r99;
	add.s32 	%r101, %r96, %r100;
	add.s32 	%r102, %r87, 48;
	cvt.u64.u32 	%rd85, %r102;
	add.s64 	%rd86, %rd85, %rd4;
	shl.b64 	%rd87, %rd86, 1;
	add.s64 	%rd88, %rd3, %rd87;
	ld.global.nc.u16 	%rs34, [%rd88];
	ld.global.nc.u32 	%r103, [%rd70+12];
	mul.wide.s32 	%rd89, %r103, 2;
	add.s64 	%rd90, %rd1, %rd89;
	ld.global.nc.u16 	%rs35, [%rd90];
	and.b16  	%rs36, %rs35, %rs34;
	cvt.u32.u16 	%r104, %rs36;
	popc.b32 	%r105, %r104;
	add.s32 	%r140, %r101, %r105;
	add.s32 	%r135, %r135, 4;
$L__BB19_8:
	setp.eq.s32 	%p10, %r17, 0;
	@%p10 bra 	$L__BB19_13;
	setp.eq.s32 	%p11, %r17, 1;
	@%p11 bra 	$L__BB19_11;
	shl.b32 	%r107, %r135, 4;
	or.b32  	%r108, %r107, %r7;
	cvt.u64.u32 	%rd91, %r108;
	add.s64 	%rd92, %rd91, %rd4;
	shl.b64 	%rd93, %rd92, 1;
	add.s64 	%rd94, %rd3, %rd93;
	ld.global.nc.u16 	%rs37, [%rd94];
	cvt.u64.u32 	%rd95, %r135;
	add.s64 	%rd96, %rd95, %rd5;
	shl.b64 	%rd97, %rd96, 2;
	add.s64 	%rd98, %rd2, %rd97;
	ld.global.nc.u32 	%r109, [%rd98];
	mul.wide.s32 	%rd99, %r109, 2;
	add.s64 	%rd100, %rd1, %rd99;
	ld.global.nc.u16 	%rs38, [%rd100];
	and.b16  	%rs39, %rs38, %rs37;
	cvt.u32.u16 	%r110, %rs39;
	popc.b32 	%r111, %r110;
	add.s32 	%r112, %r140, %r111;
	add.s32 	%r113, %r108, 16;
	cvt.u64.u32 	%rd101, %r113;
	add.s64 	%rd102, %rd101, %rd4;
	shl.b64 	%rd103, %rd102, 1;
	add.s64 	%rd104, %rd3, %rd103;
	ld.global.nc.u16 	%rs40, [%rd104];
	ld.global.nc.u32 	%r114, [%rd98+4];
	mul.wide.s32 	%rd105, %r114, 2;
	add.s64 	%rd106, %rd1, %rd105;
	ld.global.nc.u16 	%rs41, [%rd106];
	and.b16  	%rs42, %rs41, %rs40;
	cvt.u32.u16 	%r115, %rs42;
	popc.b32 	%r116, %r115;
	add.s32 	%r140, %r112, %r116;
	add.s32 	%r135, %r135, 2;
$L__BB19_11:
	and.b32  	%r117, %r6, 1;
	setp.eq.b32 	%p12, %r117, 1;
	not.pred 	%p13, %p12;
	@%p13 bra 	$L__BB19_13;
	shl.b32 	%r118, %r135, 4;
	or.b32  	%r119, %r118, %r7;
	cvt.u64.u32 	%rd107, %r119;
	add.s64 	%rd108, %rd107, %rd4;
	shl.b64 	%rd109, %rd108, 1;
	add.s64 	%rd110, %rd3, %rd109;
	ld.global.nc.u16 	%rs43, [%rd110];
	cvt.u64.u32 	%rd111, %r135;
	add.s64 	%rd112, %rd111, %rd5;
	shl.b64 	%rd113, %rd112, 2;
	add.s64 	%rd114, %rd2, %rd113;
	ld.global.nc.u32 	%r120, [%rd114];
	mul.wide.s32 	%rd115, %r120, 2;
	add.s64 	%rd116, %rd1, %rd115;
	ld.global.nc.u16 	%rs44, [%rd116];
	and.b16  	%rs45, %rs44, %rs43;
	cvt.u32.u16 	%r121, %rs45;
	popc.b32 	%r122, %r121;
	add.s32 	%r140, %r140, %r122;
$L__BB19_13:
	setp.ne.s32 	%p15, %r140, 0;
$L__BB19_14:
	mov.b32 	%r123, -1;
	vote.sync.ballot.b32 	%r124, %p15, %r123;
	brev.b32 	%r125, %r124;
	and.b32  	%r126, %r30, -16;
	sub.s32 	%r127, 32, %r126;
	shr.u32 	%r128, %r125, %r127;
	cvta.to.global.u64 	%rd117, %rd8;
	mul.wide.s32 	%rd118, %r4, 2;
	add.s64 	%rd119, %rd117, %rd118;
	ld.global.nc.u16 	%rs46, [%rd119];
	not.b16 	%rs47, %rs46;
	cvt.u16.u32 	%rs48, %r128;
	and.b16  	%rs49, %rs47, %rs48;
	and.b16  	%rs50, %rs49, 15;
	cvt.u64.u32 	%rd120, %r3;
	cvt.u64.u32 	%rd121, %r2;
	add.s64 	%rd122, %rd120, %rd121;
	cvta.to.global.u64 	%rd123, %rd6;
	shl.b64 	%rd124, %rd122, 1;
	add.s64 	%rd125, %rd123, %rd124;
	st.global.u16 	[%rd125], %rs50;
$L__BB19_15:
	ret;

}
	// .globl	_Z24bmv32_bin_bin_bin_maskedPKjS0_PjPKiS3_iS0_
.visible .entry _Z24bmv32_bin_bin_bin_maskedPKjS0_PjPKiS3_iS0_(
	.param .u64 .ptr .align 1 _Z24bmv32_bin_bin_bin_maskedPKjS0_PjPKiS3_iS0__param_0,
	.param .u64 .ptr .align 1 _Z24bmv32_bin_bin_bin_maskedPKjS0_PjPKiS3_iS0__param_1,
	.param .u64 .ptr .align 1 _Z24bmv32_bin_bin_bin_maskedPKjS0_PjPKiS3_iS0__param_2,
	.param .u64 .ptr .align 1 _Z24bmv32_bin_bin_bin_maskedPKjS0_PjPKiS3_iS0__param_3,
	.param .u64 .ptr .align 1 _Z24bmv32_bin_bin_bin_maskedPKjS0_PjPKiS3_iS0__param_4,
	.param .u32 _Z24bmv32_bin_bin_bin_maskedPKjS0_PjPKiS3_iS0__param_5,
	.param .u64 .ptr .align 1 _Z24bmv32_bin_bin_bin_maskedPKjS0_PjPKiS3_iS0__param_6
)
{
	.reg .pred 	%p<16>;
	.reg .b32 	%r<172>;
	.reg .b64 	%rd<126>;

	ld.param.u64 	%rd9, [_Z24bmv32_bin_bin_bin_maskedPKjS0_PjPKiS3_iS0__param_0];
	ld.param.u64 	%rd10, [_Z24bmv32_bin_bin_bin_maskedPKjS0_PjPKiS3_iS0__param_1];
	ld.param.u64 	%rd6, [_Z24bmv32_bin_bin_bin_maskedPKjS0_PjPKiS3_iS0__param_2];
	ld.param.u64 	%rd7, [_Z24bmv32_bin_bin_bin_maskedPKjS0_PjPKiS3_iS0__param_3];
	ld.param.u64 	%rd11, [_Z24bmv32_bin_bin_bin_maskedPKjS0_PjPKiS3_iS0__param_4];
	ld.param.u32 	%r28, [_Z24bmv32_bin_bin_bin_maskedPKjS0_PjPKiS3_iS0__param_5];
	ld.param.u64 	%rd8, [_Z24bmv32_bin_bin_bin_maskedPKjS0_PjPKiS3_iS0__param_6];
	cvta.to.global.u64 	%rd1, %rd10;
	cvta.to.global.u64 	%rd2, %rd11;
	cvta.to.global.u64 	%rd3, %rd9;
	mov.u32 	%r29, %ctaid.x;
	mov.u32 	%r30, %nctaid.x;
	mov.u32 	%r31, %nctaid.y;
	mov.u32 	%r32, %ctaid.y;
	mov.u32 	%r33, %ctaid.z;
	mad.lo.s32 	%r34, %r29, %r30, %r32;
	mad.lo.s32 	%r35, %r34, %r31, %r33;
	mov.u32 	%r36, %tid.x;
	shr.u32 	%r37, %r36, 5;
	// begin inline asm
	mov.u32 %r27, %laneid;
	// end inline asm
	shl.b32 	%r38, %r35, 5;
	or.b32  	%r2, %r38, %r37;
	setp.ge.s32 	%p3, %r2, %r28;
	@%p3 bra 	$L__BB20_15;
	cvta.to.global.u64 	%rd12, %rd7;
	mul.wide.s32 	%rd13, %r2, 4;
	add.s64 	%rd14, %rd12, %rd13;
	ld.global.nc.u32 	%r39, [%rd14];
	ld.global.nc.u32 	%r3, [%rd14+4];
	sub.s32 	%r4, %r3, %r39;
	shl.b32 	%r40, %r39, 5;
	cvt.s64.s32 	%rd4, %r40;
	cvt.s64.s32 	%rd5, %r39;
	setp.lt.s32 	%p5, %r4, 1;
	mov.pred 	%p15, 0;
	@%p5 bra 	$L__BB20_14;
	cvt.u32.u64 	%r43, %rd5;
	and.b32  	%r5, %r4, 7;
	sub.s32 	%r44, %r43, %r3;
	setp.gt.u32 	%p6, %r44, -8;
	mov.b32 	%r166, 0;
	mov.u32 	%r171, %r166;
	@%p6 bra 	$L__BB20_5;
	and.b32  	%r166, %r4, 2147483640;
	mov.b32 	%r160, 0;
	mov.u32 	%r171, %r160;
$L__BB20_4:
	.pragma "nounroll";
	shl.b32 	%r46, %r160, 5;
	add.s32 	%r47, %r46, %r27;
	cvt.u64.u32 	%rd15, %r47;
	add.s64 	%rd16, %rd15, %rd4;
	shl.b64 	%rd17, %rd16, 2;
	add.s64 	%rd18, %rd3, %rd17;
	ld.global.nc.u32 	%r48, [%rd18];
	cvt.u64.u32 	%rd19, %r160;
	add.s64 	%rd20, %rd19, %rd5;
	shl.b64 	%rd21, %rd20, 2;
	add.s64 	%rd22, %rd2, %rd21;
	ld.global.nc.u32 	%r49, [%rd22];
	mul.wide.s32 	%rd23, %r49, 4;
	add.s64 	%rd24, %rd1, %rd23;
	ld.global.nc.u32 	%r50, [%rd24];
	and.b32  	%r51, %r50, %r48;
	popc.b32 	%r52, %r51;
	add.s32 	%r53, %r52, %r171;
	add.s32 	%r54, %r47, 32;
	cvt.u64.u32 	%rd25, %r54;
	add.s64 	%rd26, %rd25, %rd4;
	shl.b64 	%rd27, %rd26, 2;
	add.s64 	%rd28, %rd3, %rd27;
	ld.global.nc.u32 	%r55, [%rd28];
	ld.global.nc.u32 	%r56, [%rd22+4];
	mul.wide.s32 	%rd29, %r56, 4;
	add.s64 	%rd30, %rd1, %rd29;
	ld.global.nc.u32 	%r57, [%rd30];
	and.b32  	%r58, %r57, %r55;
	popc.b32 	%r59, %r58;
	add.s32 	%r60, %r59, %r53;
	add.s32 	%r61, %r47, 64;
	cvt.u64.u32 	%rd31, %r61;
	add.s64 	%rd32, %rd31, %rd4;
	shl.b64 	%rd33, %rd32, 2;
	add.s64 	%rd34, %rd3, %rd33;
	ld.global.nc.u32 	%r62, [%rd34];
	ld.global.nc.u32 	%r63, [%rd22+8];
	mul.wide.s32 	%rd35, %r63, 4;
	add.s64 	%rd36, %rd1, %rd35;
	ld.global.nc.u32 	%r64, [%rd36];
	and.b32  	%r65, %r64, %r62;
	popc.b32 	%r66, %r65;
	add.s32 	%r67, %r66, %r60;
	add.s32 	%r68, %r47, 96;
	cvt.u64.u32 	%rd37, %r68;
	add.s64 	%rd38, %rd37, %rd4;
	shl.b64 	%rd39, %rd38, 2;
	add.s64 	%rd40, %rd3, %rd39;
	ld.global.nc.u32 	%r69, [%rd40];
	ld.global.nc.u32 	%r70, [%rd22+12];
	mul.wide.s32 	%rd41, %r70, 4;
	add.s64 	%rd42, %rd1, %rd41;
	ld.global.nc.u32 	%r71, [%rd42];
	and.b32  	%r72, %r71, %r69;
	popc.b32 	%r73, %r72;
	add.s32 	%r74, %r73, %r67;
	add.s32 	%r75, %r47, 128;
	cvt.u64.u32 	%rd43, %r75;
	add.s64 	%rd44, %rd43, %rd4;
	shl.b64 	%rd45, %rd44, 2;
	add.s64 	%rd46, %rd3, %rd45;
	ld.global.nc.u32 	%r76, [%rd46];
	ld.global.nc.u32 	%r77, [%rd22+16];
	mul.wide.s32 	%rd47, %r77, 4;
	add.s64 	%rd48, %rd1, %rd47;
	ld.global.nc.u32 	%r78, [%rd48];
	and.b32  	%r79, %r78, %r76;
	popc.b32 	%r80, %r79;
	add.s32 	%r81, %r80, %r74;
	add.s32 	%r82, %r47, 160;
	cvt.u64.u32 	%rd49, %r82;
	add.s64 	%rd50, %rd49, %rd4;
	shl.b64 	%rd51, %rd50, 2;
	add.s64 	%rd52, %rd3, %rd51;
	ld.global.nc.u32 	%r83, [%rd52];
	ld.global.nc.u32 	%r84, [%rd22+20];
	mul.wide.s32 	%rd53, %r84, 4;
	add.s64 	%rd54, %rd1, %rd53;
	ld.global.nc.u32 	%r85, [%rd54];
	and.b32  	%r86, %r85, %r83;
	popc.b32 	%r87, %r86;
	add.s32 	%r88, %r87, %r81;
	add.s32 	%r89, %r47, 192;
	cvt.u64.u32 	%rd55, %r89;
	add.s64 	%rd56, %rd55, %rd4;
	shl.b64 	%rd57, %rd56, 2;
	add.s64 	%rd58, %rd3, %rd57;
	ld.global.nc.u32 	%r90, [%rd58];
	ld.global.nc.u32 	%r91, [%rd22+24];
	mul.wide.s32 	%rd59, %r91, 4;
	add.s64 	%rd60, %rd1, %rd59;
	ld.global.nc.u32 	%r92, [%rd60];
	and.b32  	%r93, %r92, %r90;
	popc.b32 	%r94, %r93;
	add.s32 	%r95, %r94, %r88;
	add.s32 	%r96, %r47, 224;
	cvt.u64.u32 	%rd61, %r96;
	add.s64 	%rd62, %rd61, %rd4;
	shl.b64 	%rd63, %rd62, 2;
	add.s64 	%rd64, %rd3, %rd63;
	ld.global.nc.u32 	%r97, [%rd64];
	ld.global.nc.u32 	%r98, [%rd22+28];
	mul.wide.s32 	%rd65, %r98, 4;
	add.s64 	%rd66, %rd1, %rd65;
	ld.global.nc.u32 	%r99, [%rd66];
	and.b32  	%r100, %r99, %r97;
	popc.b32 	%r101, %r100;
	add.s32 	%r171, %r101, %r95;
	add.s32 	%r160, %r160, 8;
	setp.ne.s32 	%p7, %r160, %r166;
	@%p7 bra 	$L__BB20_4;
$L__BB20_5:
	setp.eq.s32 	%p8, %r5, 0;
	@%p8 bra 	$L__BB20_13;
	and.b32  	%r14, %r4, 3;
	setp.lt.u32 	%p9, %r5, 4;
	@%p9 bra 	$L__BB20_8;
	shl.b32 	%r103, %r166, 5;
	add.s32 	%r104, %r103, %r27;
	cvt.u64.u32 	%rd67, %r104;
	add.s64 	%rd68, %rd67, %rd4;
	shl.b64 	%rd69, %rd68, 2;
	add.s64 	%rd70, %rd3, %rd69;
	ld.global.nc.u32 	%r105, [%rd70];
	cvt.u64.u32 	%rd71, %r166;
	add.s64 	%rd72, %rd71, %rd5;
	shl.b64 	%rd73, %rd72, 2;
	add.s64 	%rd74, %rd2, %rd73;
	ld.global.nc.u32 	%r106, [%rd74];
	mul.wide.s32 	%rd75, %r106, 4;
	add.s64 	%rd76, %rd1, %rd75;
	ld.global.nc.u32 	%r107, [%rd76];
	and.b32  	%r108, %r107, %r105;
	popc.b32 	%r109, %r108;
	add.s32 	%r110, %r109, %r171;
	add.s32 	%r111, %r104, 32;
	cvt.u64.u32 	%rd77, %r111;
	add.s64 	%rd78, %rd77, %rd4;
	shl.b64 	%rd79, %rd78, 2;
	add.s64 	%rd80, %rd3, %rd79;
	ld.global.nc.u32 	%r112, [%rd80];
	ld.global.nc.u32 	%r113, [%rd74+4];
	mul.wide.s32 	%rd81, %r113, 4;
	add.s64 	%rd82, %rd1, %rd81;
	ld.global.nc.u32 	%r114, [%rd82];
	and.b32  	%r115, %r114, %r112;
	popc.b32 	%r116, %r115;
	add.s32 	%r117, %r116, %r110;
	add.s32 	%r118, %r104, 64;
	cvt.u64.u32 	%rd83, %r118;
	add.s64 	%rd84, %rd83, %rd4;
	shl.b64 	%rd85, %rd84, 2;
	add.s64 	%rd86, %rd3, %rd85;
	ld.global.nc.u32 	%r119, [%rd86];
	ld.global.nc.u32 	%r120, [%rd74+8];
	mul.wide.s32 	%rd87, %r120, 4;
	add.s64 	%rd88, %rd1, %rd87;
	ld.global.nc.u32 	%r121, [%rd88];
	and.b32  	%r122, %r121, %r119;
	popc.b32 	%r123, %r122;
	add.s32 	%r124, %r123, %r117;
	add.s32 	%r125, %r104, 96;
	cvt.u64.u32 	%rd89, %r125;
	add.s64 	%rd90, %rd89, %rd4;
	shl.b64 	%rd91, %rd90, 2;
	add.s64 	%rd92, %rd3, %rd91;
	ld.global.nc.u32 	%r126, [%rd92];
	ld.global.nc.u32 	%r127, [%rd74+12];
	mul.wide.s32 	%rd93, %r127, 4;
	add.s64 	%rd94, %rd1, %rd93;
	ld.global.nc.u32 	%r128, [%rd94];
	and.b32  	%r129, %r128, %r126;
	popc.b32 	%r130, %r129;
	add.s32 	%r171, %r130, %r124;
	add.s32 	%r166, %r166, 4;
$L__BB20_8:
	setp.eq.s32 	%p10, %r14, 0;
	@%p10 bra 	$L__BB20_13;
	setp.eq.s32 	%p11, %r14, 1;
	@%p11 bra 	$L__BB20_11;
	shl.b32 	%r132, %r166, 5;
	add.s32 	%r133, %r132, %r27;
	cvt.u64.u32 	%rd95, %r133;
	add.s64 	%rd96, %rd95, %rd4;
	shl.b64 	%rd97, %rd96, 2;
	add.s64 	%rd98, %rd3, %rd97;
	ld.global.nc.u32 	%r134, [%rd98];
	cvt.u64.u32 	%rd99, %r166;
	add.s64 	%rd100, %rd99, %rd5;
	shl.b64 	%rd101, %rd100, 2;
	add.s64 	%rd102, %rd2, %rd101;
	ld.global.nc.u32 	%r135, [%rd102];
	mul.wide.s32 	%rd103, %r135, 4;
	add.s64 	%rd104, %rd1, %rd103;
	ld.global.nc.u32 	%r136, [%rd104];
	and.b32  	%r137, %r136, %r134;
	popc.b32 	%r138, %r137;
	add.s32 	%r139, %r138, %r171;
	add.s32 	%r140, %r133, 32;
	cvt.u64.u32 	%rd105, %r140;
	add.s64 	%rd106, %rd105, %rd4;
	shl.b64 	%rd107, %rd106, 2;
	add.s64 	%rd108, %rd3, %rd107;
	ld.global.nc.u32 	%r141, [%rd108];
	ld.global.nc.u32 	%r142, [%rd102+4];
	mul.wide.s32 	%rd109, %r142, 4;
	add.s64 	%rd110, %rd1, %rd109;
	ld.global.nc.u32 	%r143, [%rd110];
	and.b32  	%r144, %r143, %r141;
	popc.b32 	%r145, %r144;
	add.s32 	%r171, %r145, %r139;
	add.s32 	%r166, %r166, 2;
$L__BB20_11:
	and.b32  	%r146, %r4, 1;
	setp.eq.b32 	%p12, %r146, 1;
	not.pred 	%p13, %p12;
	@%p13 bra 	$L__BB20_13;
	shl.b32 	%r147, %r166, 5;
	add.s32 	%r148, %r147, %r27;
	cvt.u64.u32 	%rd111, %r148;
	add.s64 	%rd112, %rd111, %rd4;
	shl.b64 	%rd113, %rd112, 2;
	add.s64 	%rd114, %rd3, %rd113;
	ld.global.nc.u32 	%r149, [%rd114];
	cvt.u64.u32 	%rd115, %r166;
	add.s64 	%rd116, %rd115, %rd5;
	shl.b64 	%rd117, %rd116, 2;
	add.s64 	%rd118, %rd2, %rd117;
	ld.global.nc.u32 	%r150, [%rd118];
	mul.wide.s32 	%rd119, %r150, 4;
	add.s64 	%rd120, %rd1, %rd119;
	ld.global.nc.u32 	%r151, [%rd120];
	and.b32  	%r152, %r151, %r149;
	popc.b32 	%r153, %r152;
	add.s32 	%r171, %r153, %r171;
$L__BB20_13:
	setp.ne.s32 	%p15, %r171, 0;
$L__BB20_14:
	mov.b32 	%r154, -1;
	vote.sync.ballot.b32 	%r155, %p15, %r154;
	brev.b32 	%r156, %r155;
	cvta.to.global.u64 	%rd121, %rd8;
	mul.wide.u32 	%rd122, %r2, 4;
	add.s64 	%rd123, %rd121, %rd122;
	ld.global.nc.u32 	%r157, [%rd123];
	not.b32 	%r158, %r157;
	and.b32  	%r159, %r156, %r158;
	cvta.to.global.u64 	%rd124, %rd6;
	add.s64 	%rd125, %rd124, %rd122;
	st.global.u32 	[%rd125], %r159;
$L__BB20_15:
	ret;

}


// ===== COMPILED SASS (sm_100) =====

	.target	sm_100

	.elftype	@"ET_EXEC"


//--------------------- .note.nv.tkinfo           --------------------------
	.section	.note.nv.tkinfo,"",@"SHT_NOTE"
	.sectionflags	@"SHF_NOTE_NV_TKINFO"
	.tkinfo
        /*0018*/ 	.word	0x00000002
        /*0030*/ 	.string	""
        /*0030*/ 	.string	"ptxas"
        /*0030*/ 	.string	"Cuda compilation tools, release 13.0, V13.0.88"
        /*0030*/ 	.string	"Build cuda_13.0.r13.0/compiler.36424714_0"
        /*0030*/ 	.string	"-arch sm_100 -m 64 "



//--------------------- .note.nv.cuinfo           --------------------------
	.section	.note.nv.cuinfo,"",@"SHT_NOTE"
	.sectionflags	@"SHF_NOTE_NV_CUINFO"
        /*0018*/ 	.short	0x0002
        /*001a*/ 	.short	0x0064
        /*001c*/ 	.short	0x0082
	.zero		2


//--------------------- .nv.info                  --------------------------
	.section	.nv.info,"",@"SHT_CUDA_INFO"
	.align	4


	//----- nvinfo : EIATTR_REGCOUNT
	.align		4
        /*0000*/ 	.byte	0x04, 0x2f
        /*0002*/ 	.short	(.L_1 - .L_0)
	.align		4
.L_0:
        /*0004*/ 	.word	index@(_Z16bmv4_bin_bin_binPKhS0_PhPKiS3_i)
        /*0008*/ 	.word	0x00000020


	//----- nvinfo : EIATTR_FRAME_SIZE
	.align		4
.L_1:
        /*000c*/ 	.byte	0x04, 0x11
        /*000e*/ 	.short	(.L_3 - .L_2)
	.align		4
.L_2:
        /*0010*/ 	.word	index@(_Z16bmv4_bin_bin_binPKhS0_PhPKiS3_i)
        /*0014*/ 	.word	0x00000000


	//----- nvinfo : EIATTR_REGCOUNT
	.align		4
.L_3:
        /*0018*/ 	.byte	0x04, 0x2f
        /*001a*/ 	.short	(.L_5 - .L_4)
	.align		4
.L_4:
        /*001c*/ 	.word	index@(_Z21bmv4_bin_bin_bin_1024PKhS0_PhPKiS3_i)
        /*0020*/ 	.word	0x00000020


	//----- nvinfo : EIATTR_FRAME_SIZE
	.align		4
.L_5:
        /*0024*/ 	.byte	0x04, 0x11
        /*0026*/ 	.short	(.L_7 - .L_6)
	.align		4
.L_6:
        /*0028*/ 	.word	index@(_Z21bmv4_bin_bin_bin_1024PKhS0_PhPKiS3_i)
        /*002c*/ 	.word	0x00000000


	//----- nvinfo : EIATTR_REGCOUNT
	.align		4
.L_7:
        /*0030*/ 	.byte	0x04, 0x2f
        /*0032*/ 	.short	(.L_9 - .L_8)
	.align		4
.L_8:
        /*0034*/ 	.word	index@(_Z20bmv4_bin_bin_bin_newPKhS0_PhPKiS3_i)
        /*0038*/ 	.word	0x0000001d


	//----- nvinfo : EIATTR_FRAME_SIZE
	.align		4
.L_9:
        /*003c*/ 	.byte	0x04, 0x11
        /*003e*/ 	.short	(.L_11 - .L_10)
	.align		4
.L_10:
        /*0040*/ 	.word	index@(_Z20bmv4_bin_bin_bin_newPKhS0_PhPKiS3_i)
        /*0044*/ 	.word	0x00000000


	//----- nvinfo : EIATTR_REGCOUNT
	.align		4
.L_11:
        /*0048*/ 	.byte	0x04, 0x2f
        /*004a*/ 	.short	(.L_13 - .L_12)
	.align		4
.L_12:
        /*004c*/ 	.word	index@(_Z25bmv4_bin_bin_bin_new_1024PKhS0_PhPKiS3_i)
        /*0050*/ 	.word	0x0000001f


	//----- nvinfo : EIATTR_FRAME_SIZE
	.align		4
.L_13:
        /*0054*/ 	.byte	0x04, 0x11
        /*0056*/ 	.short	(.L_15 - .L_14)
	.align		4
.L_14:
        /*0058*/ 	.word	index@(_Z25bmv4_bin_bin_bin_new_1024PKhS0_PhPKiS3_i)
        /*005c*/ 	.word	0x00000000


	//----- nvinfo : EIATTR_REGCOUNT
	.align		4
.L_15:
        /*0060*/ 	.byte	0x04, 0x2f
        /*0062*/ 	.short	(.L_17 - .L_16)
	.align		4
.L_16:
        /*0064*/ 	.word	index@(_Z16bmv8_bin_bin_binPKhS0_PhPKiS3_i)
        /*0068*/ 	.word	0x00000020


	//----- nvinfo : EIATTR_FRAME_SIZE
	.align		4
.L_17:
        /*006c*/ 	.byte	0x04, 0x11
        /*006e*/ 	.short	(.L_19 - .L_18)
	.align		4
.L_18:
        /*0070*/ 	.word	index@(_Z16bmv8_bin_bin_binPKhS0_PhPKiS3_i)
        /*0074*/ 	.word	0x00000000


	//----- nvinfo : EIATTR_REGCOUNT
	.align		4
.L_19:
        /*0078*/ 	.byte	0x04, 0x2f
        /*007a*/ 	.short	(.L_21 - .L_20)
	.align		4
.L_20:
        /*007c*/ 	.word	index@(_Z21bmv8_bin_bin_bin_1024PKhS0_PhPKiS3_i)
        /*0080*/ 	.word	0x00000020


	//----- nvinfo : EIATTR_FRAME_SIZE
	.align		4
.L_21:
        /*0084*/ 	.byte	0x04, 0x11
        /*0086*/ 	.short	(.L_23 - .L_22)
	.align		4
.L_22:
        /*0088*/ 	.word	index@(_Z21bmv8_bin_bin_bin_1024PKhS0_PhPKiS3_i)
        /*008c*/ 	.word	0x00000000


	//----- nvinfo : EIATTR_REGCOUNT
	.align		4
.L_23:
        /*0090*/ 	.byte	0x04, 0x2f
        /*0092*/ 	.short	(.L_25 - .L_24)
	.align		4
.L_24:
        /*0094*/ 	.word	index@(_Z17bmv16_bin_bin_binPKtS0_PtPKiS3_i)
        /*0098*/ 	.word	0x00000020


	//----- nvinfo : EIATTR_FRAME_SIZE
	.align		4
.L_25:
        /*009c*/ 	.byte	0x04, 0x11
        /*009e*/ 	.short	(.L_27 - .L_26)
	.align		4
.L_26:
        /*00a0*/ 	.word	index@(_Z17bmv16_bin_bin_binPKtS0_PtPKiS3_i)
        /*00a4*/ 	.word	0x00000000


	//----- nvinfo : EIATTR_REGCOUNT
	.align		4
.L_27:
        /*00a8*/ 	.byte	0x04, 0x2f
        /*00aa*/ 	.short	(.L_29 - .L_28)
	.align		4
.L_28:
        /*00ac*/ 	.word	index@(_Z22bmv16_bin_bin_bin_1024PKtS0_PtPKiS3_i)
        /*00b0*/ 	.word	0x00000020


	//----- nvinfo : EIATTR_FRAME_SIZE
	.align		4
.L_29:
        /*00b4*/ 	.byte	0x04, 0x11
        /*00b6*/ 	.short	(.L_31 - .L_30)
	.align		4
.L_30:
        /*00b8*/ 	.word	index@(_Z22bmv16_bin_bin_bin_1024PKtS0_PtPKiS3_i)
        /*00bc*/ 	.word	0x00000000


	//----- nvinfo : EIATTR_REGCOUNT
	.align		4
.L_31:
        /*00c0*/ 	.byte	0x04, 0x2f
        /*00c2*/ 	.short	(.L_33 - .L_32)
	.align		4
.L_32:
        /*00c4*/ 	.word	index@(_Z17bmv32_bin_bin_binPKjS0_PjPKiS3_i)
        /*00c8*/ 	.word	0x00000020


	//----- nvinfo : EIATTR_FRAME_SIZE
	.align		4
.L_33:
        /*00cc*/ 	.byte	0x04, 0x11
        /*00ce*/ 	.short	(.L_35 - .L_34)
	.align		4
.L_34:
        /*00d0*/ 	.word	index@(_Z17bmv32_bin_bin_binPKjS0_PjPKiS3_i)
        /*00d4*/ 	.word	0x00000000


	//----- nvinfo : EIATTR_REGCOUNT
	.align		4
.L_35:
        /*00d8*/ 	.byte	0x04, 0x2f
        /*00da*/ 	.short	(.L_37 - .L_36)
	.align		4
.L_36:
        /*00dc*/ 	.word	index@(_Z17bmv4_bin_bin_fullPKhS0_PfPKiS3_i)
        /*00e0*/ 	.word	0x00000020


	//----- nvinfo : EIATTR_FRAME_SIZE
	.align		4
.L_37:
        /*00e4*/ 	.byte	0x04, 0x11
        /*00e6*/ 	.short	(.L_39 - .L_38)
	.align		4
.L_38:
        /*00e8*/ 	.word	index@(_Z17bmv4_bin_bin_fullPKhS0_PfPKiS3_i)
        /*00ec*/ 	.word	0x00000000


	//----- nvinfo : EIATTR_REGCOUNT
	.align		4
.L_39:
        /*00f0*/ 	.byte	0x04, 0x2f
        /*00f2*/ 	.short	(.L_41 - .L_40)
	.align		4
.L_40:
        /*00f4*/ 	.word	index@(_Z17bmv8_bin_bin_fullPKhS0_PfPKiS3_i)
        /*00f8*/ 	.word	0x00000020


	//----- nvinfo : EIATTR_FRAME_SIZE
	.align		4
.L_41:
        /*00fc*/ 	.byte	0x04, 0x11
        /*00fe*/ 	.short	(.L_43 - .L_42)
	.align		4
.L_42:
        /*0100*/ 	.word	index@(_Z17bmv8_bin_bin_fullPKhS0_PfPKiS3_i)
        /*0104*/ 	.word	0x00000000


	//----- nvinfo : EIATTR_REGCOUNT
	.align		4
.L_43:
        /*0108*/ 	.byte	0x04, 0x2f
        /*010a*/ 	.short	(.L_45 - .L_44)
	.align		4
.L_44:
        /*010c*/ 	.word	index@(_Z18bmv16_bin_bin_fullPKtS0_PfPKiS3_i)
        /*0110*/ 	.word	0x00000020


	//----- nvinfo : EIATTR_FRAME_SIZE
	.align		4
.L_45:
        /*0114*/ 	.byte	0x04, 0x11
        /*0116*/ 	.short	(.L_47 - .L_46)
	.align		4
.L_46:
        /*0118*/ 	.word	index@(_Z18bmv16_bin_bin_fullPKtS0_PfPKiS3_i)
        /*011c*/ 	.word	0x00000000


	//----- nvinfo : EIATTR_REGCOUNT
	.align		4
.L_47:
        /*0120*/ 	.byte	0x04, 0x2f
        /*0122*/ 	.short	(.L_49 - .L_48)
	.align		4
.L_48:
        /*0124*/ 	.word	index@(_Z18bmv32_bin_bin_fullPKjS0_PfPKiS3_i)
        /*0128*/ 	.word	0x00000020


	//----- nvinfo : EIATTR_FRAME_SIZE
	.align		4
.L_49:
        /*012c*/ 	.byte	0x04, 0x11
        /*012e*/ 	.short	(.L_51 - .L_50)
	.align		4
.L_50:
        /*0130*/ 	.word	index@(_Z18bmv32_bin_bin_fullPKjS0_PfPKiS3_i)
        /*0134*/ 	.word	0x00000000


	//----- nvinfo : EIATTR_REGCOUNT
	.align		4
.L_51:
        /*0138*/ 	.byte	0x04, 0x2f
        /*013a*/ 	.short	(.L_53 - .L_52)
	.align		4
.L_52:
        /*013c*/ 	.word	index@(_Z18bmv4_bin_full_fullPKhPKfPfPKiS5_i)
        /*0140*/ 	.word	0x00000020


	//----- nvinfo : EIATTR_FRAME_SIZE
	.align		4
.L_53:
        /*0144*/ 	.byte	0x04, 0x11
        /*0146*/ 	.short	(.L_55 - .L_54)
	.align		4
.L_54:
        /*0148*/ 	.word	index@(_Z18bmv4_bin_full_fullPKhPKfPfPKiS5_i)
        /*014c*/ 	.word	0x00000000


	//----- nvinfo : EIATTR_REGCOUNT
	.align		4
.L_55:
        /*0150*/ 	.byte	0x04, 0x2f
        /*0152*/ 	.short	(.L_57 - .L_56)
	.align		4
.L_56:
        /*0154*/ 	.word	index@(_Z18bmv8_bin_full_fullPKhPKfPfPKiS5_i)
        /*0158*/ 	.word	0x00000020


	//----- nvinfo : EIATTR_FRAME_SIZE
	.align		4
.L_57:
        /*015c*/ 	.byte	0x04, 0x11
        /*015e*/ 	.short	(.L_59 - .L_58)
	.align		4
.L_58:
        /*0160*/ 	.word	index@(_Z18bmv8_bin_full_fullPKhPKfPfPKiS5_i)
        /*0164*/ 	.word	0x00000000


	//----- nvinfo : EIATTR_REGCOUNT
	.align		4
.L_59:
        /*0168*/ 	.byte	0x04, 0x2f
        /*016a*/ 	.short	(.L_61 - .L_60)
	.align		4
.L_60:
        /*016c*/ 	.word	index@(_Z19bmv16_bin_full_fullPKtPKfPfPKiS5_i)
        /*0170*/ 	.word	0x00000020


	//----- nvinfo : EIATTR_FRAME_SIZE
	.align		4
.L_61:
        /*0174*/ 	.byte	0x04, 0x11
        /*0176*/ 	.short	(.L_63 - .L_62)
	.align		4
.L_62:
        /*0178*/ 	.word	index@(_Z19bmv16_bin_full_fullPKtPKfPfPKiS5_i)
        /*017c*/ 	.word	0x00000000


	//----- nvinfo : EIATTR_REGCOUNT
	.align		4
.L_63:
        /*0180*/ 	.byte	0x04, 0x2f
        /*0182*/ 	.short	(.L_65 - .L_64)
	.align		4
.L_64:
        /*0184*/ 	.word	index@(_Z19bmv32_bin_full_fullPKjPKfPfPKiS5_i)
        /*0188*/ 	.word	0x0000001f


	//----- nvinfo : EIATTR_FRAME_SIZE
	.align		4
.L_65:
        /*018c*/ 	.byte	0x04, 0x11
        /*018e*/ 	.short	(.L_67 - .L_66)
	.align		4
.L_66:
        /*0190*/ 	.word	index@(_Z19bmv32_bin_full_fullPKjPKfPfPKiS5_i)
        /*0194*/ 	.word	0x00000000


	//----- nvinfo : EIATTR_REGCOUNT
	.align		4
.L_67:
        /*0198*/ 	.byte	0x04, 0x2f
        /*019a*/ 	.short	(.L_69 - .L_68)
	.align		4
.L_68:
        /*019c*/ 	.word	index@(_Z23bmv4_bin_bin_bin_maskedPKhS0_PhPKiS3_iS0_)
        /*01a0*/ 	.word	0x00000020


	//----- nvinfo : EIATTR_FRAME_SIZE
	.align		4
.L_69:
        /*01a4*/ 	.byte	0x04, 0x11
        /*01a6*/ 	.short	(.L_71 - .L_70)
	.align		4
.L_70:
        /*01a8*/ 	.word	index@(_Z23bmv4_bin_bin_bin_maskedPKhS0_PhPKiS3_iS0_)
        /*01ac*/ 	.word	0x00000000


	//----- nvinfo : EIATTR_REGCOUNT
	.align		4
.L_71:
        /*01b0*/ 	.byte	0x04, 0x2f
        /*01b2*/ 	.short	(.L_73 - .L_72)
	.align		4
.L_72:
        /*01b4*/ 	.word	index@(_Z23bmv8_bin_bin_bin_maskedPKhS0_PhPKiS3_iS0_)
        /*01b8*/ 	.word	0x00000020


	//----- nvinfo : EIATTR_FRAME_SIZE
	.align		4
.L_73:
        /*01bc*/ 	.byte	0x04, 0x11
        /*01be*/ 	.short	(.L_75 - .L_74)
	.align		4
.L_74:
        /*01c0*/ 	.word	index@(_Z23bmv8_bin_bin_bin_maskedPKhS0_PhPKiS3_iS0_)
        /*01c4*/ 	.word	0x00000000


	//----- nvinfo : EIATTR_REGCOUNT
	.align		4
.L_75:
        /*01c8*/ 	.byte	0x04, 0x2f
        /*01ca*/ 	.short	(.L_77 - .L_76)
	.align		4
.L_76:
        /*01cc*/ 	.word	index@(_Z24bmv16_bin_bin_bin_maskedPKtS0_PtPKiS3_iS0_)
        /*01d0*/ 	.word	0x00000020


	//----- nvinfo : EIATTR_FRAME_SIZE
	.align		4
.L_77:
        /*01d4*/ 	.byte	0x04, 0x11
        /*01d6*/ 	.short	(.L_79 - .L_78)
	.align		4
.L_78:
        /*01d8*/ 	.word	index@(_Z24bmv16_bin_bin_bin_maskedPKtS0_PtPKiS3_iS0_)
        /*01dc*/ 	.word	0x00000000


	//----- nvinfo : EIATTR_REGCOUNT
	.align		4
.L_79:
        /*01e0*/ 	.byte	0x04, 0x2f
        /*01e2*/ 	.short	(.L_81 - .L_80)
	.align		4
.L_80:
        /*01e4*/ 	.word	index@(_Z24bmv32_bin_bin_bin_maskedPKjS0_PjPKiS3_iS0_)
        /*01e8*/ 	.word	0x00000020


	//----- nvinfo : EIATTR_FRAME_SIZE
	.align		4
.L_81:
        /*01ec*/ 	.byte	0x04, 0x11
        /*01ee*/ 	.short	(.L_83 - .L_82)
	.align		4
.L_82:
        /*01f0*/ 	.word	index@(_Z24bmv32_bin_bin_bin_maskedPKjS0_PjPKiS3_iS0_)
        /*01f4*/ 	.word	0x00000000


	//----- nvinfo : EIATTR_MIN_STACK_SIZE
	.align		4
.L_83:
        /*01f8*/ 	.byte	0x04, 0x12
        /*01fa*/ 	.short	(.L_85 - .L_84)
	.align		4
.L_84:
        /*01fc*/ 	.word	index@(_Z24bmv32_bin_bin_bin_maskedPKjS0_PjPKiS3_iS0_)
        /*0200*/ 	.word	0x00000000


	//----- nvinfo : EIATTR_MIN_STACK_SIZE
	.align		4
.L_85:
        /*0204*/ 	.byte	0x04, 0x12
        /*0206*/ 	.short	(.L_87 - .L_86)
	.align		4
.L_86:
        /*0208*/ 	.word	index@(_Z24bmv16_bin_bin_bin_maskedPKtS0_PtPKiS3_iS0_)
        /*020c*/ 	.word	0x00000000


	//----- nvinfo : EIATTR_MIN_STACK_SIZE
	.align		4
.L_87:
        /*0210*/ 	.byte	0x04, 0x12
        /*0212*/ 	.short	(.L_89 - .L_88)
	.align		4
.L_88:
        /*0214*/ 	.word	index@(_Z23bmv8_bin_bin_bin_maskedPKhS0_PhPKiS3_iS0_)
        /*0218*/ 	.word	0x00000000


	//----- nvinfo : EIATTR_MIN_STACK_SIZE
	.align		4
.L_89:
        /*021c*/ 	.byte	0x04, 0x12
        /*021e*/ 	.short	(.L_91 - .L_90)
	.align		4
.L_90:
        /*0220*/ 	.word	index@(_Z23bmv4_bin_bin_bin_maskedPKhS0_PhPKiS3_iS0_)
        /*0224*/ 	.word	0x00000000


	//----- nvinfo : EIATTR_MIN_STACK_SIZE
	.align		4
.L_91:
        /*0228*/ 	.byte	0x04, 0x12
        /*022a*/ 	.short	(.L_93 - .L_92)
	.align		4
.L_92:
        /*022c*/ 	.word	index@(_Z19bmv32_bin_full_fullPKjPKfPfPKiS5_i)
        /*0230*/ 	.word	0x00000000


	//----- nvinfo : EIATTR_MIN_STACK_SIZE
	.align		4
.L_93:
        /*0234*/ 	.byte	0x04, 0x12
        /*0236*/ 	.short	(.L_95 - .L_94)
	.align		4
.L_94:
        /*0238*/ 	.word	index@(_Z19bmv16_bin_full_fullPKtPKfPfPKiS5_i)
        /*023c*/ 	.word	0x00000000


	//----- nvinfo : EIATTR_MIN_STACK_SIZE
	.align		4
.L_95:
        /*0240*/ 	.byte	0x04, 0x12
        /*0242*/ 	.short	(.L_97 - .L_96)
	.align		4
.L_96:
        /*0244*/ 	.word	index@(_Z18bmv8_bin_full_fullPKhPKfPfPKiS5_i)
        /*0248*/ 	.word	0x00000000


	//----- nvinfo : EIATTR_MIN_STACK_SIZE
	.align		4
.L_97:
        /*024c*/ 	.byte	0x04, 0x12
        /*024e*/ 	.short	(.L_99 - .L_98)
	.align		4
.L_98:
        /*0250*/ 	.word	index@(_Z18bmv4_bin_full_fullPKhPKfPfPKiS5_i)
        /*0254*/ 	.word	0x00000000


	//----- nvinfo : EIATTR_MIN_STACK_SIZE
	.align		4
.L_99:
        /*0258*/ 	.byte	0x04, 0x12
        /*025a*/ 	.short	(.L_101 - .L_100)
	.align		4
.L_100:
        /*025c*/ 	.word	index@(_Z18bmv32_bin_bin_fullPKjS0_PfPKiS3_i)
        /*0260*/ 	.word	0x00000000


	//----- nvinfo : EIATTR_MIN_STACK_SIZE
	.align		4
.L_101:
        /*0264*/ 	.byte	0x04, 0x12
        /*0266*/ 	.short	(.L_103 - .L_102)
	.align		4
.L_102:
        /*0268*/ 	.word	index@(_Z18bmv16_bin_bin_fullPKtS0_PfPKiS3_i)
        /*026c*/ 	.word	0x00000000


	//----- nvinfo : EIATTR_MIN_STACK_SIZE
	.align		4
.L_103:
        /*0270*/ 	.byte	0x04, 0x12
        /*0272*/ 	.short	(.L_105 - .L_104)
	.align		4
.L_104:
        /*0274*/ 	.word	index@(_Z17bmv8_bin_bin_fullPKhS0_PfPKiS3_i)
        /*0278*/ 	.word	0x00000000


	//----- nvinfo : EIATTR_MIN_STACK_SIZE
	.align		4
.L_105:
        /*027c*/ 	.byte	0x04, 0x12
        /*027e*/ 	.short	(.L_107 - .L_106)
	.align		4
.L_106:
        /*0280*/ 	.word	index@(_Z17bmv4_bin_bin_fullPKhS0_PfPKiS3_i)
        /*0284*/ 	.word	0x00000000


	//----- nvinfo : EIATTR_MIN_STACK_SIZE
	.align		4
.L_107:
        /*0288*/ 	.byte	0x04, 0x12
        /*028a*/ 	.short	(.L_109 - .L_108)
	.align		4
.L_108:
        /*028c*/ 	.word	index@(_Z17bmv32_bin_bin_binPKjS0_PjPKiS3_i)
        /*0290*/ 	.word	0x00000000


	//----- nvinfo : EIATTR_MIN_STACK_SIZE
	.align		4
.L_109:
        /*0294*/ 	.byte	0x04, 0x12
        /*0296*/ 	.short	(.L_111 - .L_110)
	.align		4
.L_110:
        /*0298*/ 	.word	index@(_Z22bmv16_bin_bin_bin_1024PKtS0_PtPKiS3_i)
        /*029c*/ 	.word	0x00000000


	//----- nvinfo : EIATTR_MIN_STACK_SIZE
	.align		4
.L_111:
        /*02a0*/ 	.byte	0x04, 0x12
        /*02a2*/ 	.short	(.L_113 - .L_112)
	.align		4
.L_112:
        /*02a4*/ 	.word	index@(_Z17bmv16_bin_bin_binPKtS0_PtPKiS3_i)
        /*02a8*/ 	.word	0x00000000


	//----- nvinfo : EIATTR_MIN_STACK_SIZE
	.align		4
.L_113:
        /*02ac*/ 	.byte	0x04, 0x12
        /*02ae*/ 	.short	(.L_115 - .L_114)
	.align		4
.L_114:
        /*02b0*/ 	.word	index@(_Z21bmv8_bin_bin_bin_1024PKhS0_PhPKiS3_i)
        /*02b4*/ 	.word	0x00000000


	//----- nvinfo : EIATTR_MIN_STACK_SIZE
	.align		4
.L_115:
        /*02b8*/ 	.byte	0x04, 0x12
        /*02ba*/ 	.short	(.L_117 - .L_116)
	.align		4
.L_116:
        /*02bc*/ 	.word	index@(_Z16bmv8_bin_bin_binPKhS0_PhPKiS3_i)
        /*02c0*/ 	.word	0x00000000


	//----- nvinfo : EIATTR_MIN_STACK_SIZE
	.align		4
.L_117:
        /*02c4*/ 	.byte	0x04, 0x12
        /*02c6*/ 	.short	(.L_119 - .L_118)
	.align		4
.L_118:
        /*02c8*/ 	.word	index@(_Z25bmv4_bin_bin_bin_new_1024PKhS0_PhPKiS3_i)
        /*02cc*/ 	.word	0x00000000


	//----- nvinfo : EIATTR_MIN_STACK_SIZE
	.align		4
.L_119:
        /*02d0*/ 	.byte	0x04, 0x12
        /*02d2*/ 	.short	(.L_121 - .L_120)
	.align		4
.L_120:
        /*02d4*/ 	.word	index@(_Z20bmv4_bin_bin_bin_newPKhS0_PhPKiS3_i)
        /*02d8*/ 	.word	0x00000000


	//----- nvinfo : EIATTR_MIN_STACK_SIZE
	.align		4
.L_121:
        /*02dc*/ 	.byte	0x04, 0x12
        /*02de*/ 	.short	(.L_123 - .L_122)
	.align		4
.L_122:
        /*02e0*/ 	.word	index@(_Z21bmv4_bin_bin_bin_1024PKhS0_PhPKiS3_i)
        /*02e4*/ 	.word	0x00000000


	//----- nvinfo : EIATTR_MIN_STACK_SIZE
	.align		4
.L_123:
        /*02e8*/ 	.byte	0x04, 0x12
        /*02ea*/ 	.short	(.L_125 - .L_124)
	.align		4
.L_124:
        /*02ec*/ 	.word	index@(_Z16bmv4_bin_bin_binPKhS0_PhPKiS3_i)
        /*02f0*/ 	.word	0x00000000
.L_125:


//--------------------- .nv.compat                --------------------------
	.section	.nv.compat,"",@"SHT_CUDA_COMPAT_INFO"
	.align	4
        /*0000*/ 	.byte	0x02, 0x09, 0x00, 0x00, 0x02, 0x02, 0x01, 0x00, 0x02, 0x05, 0x05, 0x00, 0x03, 0x07, 0x01, 0x01
        /*0010*/ 	.byte	0x02, 0x03, 0x00, 0x00, 0x02, 0x06, 0x01, 0x00, 0x04, 0x0b, 0x08, 0x00, 0x09, 0x00, 0x00, 0x00
        /*0020*/ 	.byte	0x00, 0x00, 0x00, 0x00


//--------------------- .nv.info._Z24bmv32_bin_bin_bin_maskedPKjS0_PjPKiS3_iS0_ --------------------------
	.section	.nv.info._Z24bmv32_bin_bin_bin_maskedPKjS0_PjPKiS3_iS0_,"",@"SHT_CUDA_INFO"
	.sectionflags	@""
	.align	4


	//----- nvinfo : EIATTR_CUDA_API_VERSION
	.align		4
        /*0000*/ 	.byte	0x04, 0x37
        /*0002*/ 	.short	(.L_127 - .L_126)
.L_126:
        /*0004*/ 	.word	0x00000082


	//----- nvinfo : EIATTR_KPARAM_INFO
	.align		4
.L_127:
        /*0008*/ 	.byte	0x04, 0x17
        /*000a*/ 	.short	(.L_129 - .L_128)
.L_128:
        /*000c*/ 	.word	0x00000000
        /*0010*/ 	.short	0x0006
        /*0012*/ 	.short	0x0030
        /*0014*/ 	.byte	0x00, 0xf5, 0x21, 0x00


	//----- nvinfo : EIATTR_KPARAM_INFO
	.align		4
.L_129:
        /*0018*/ 	.byte	0x04, 0x17
        /*001a*/ 	.short	(.L_131 - .L_130)
.L_130:
        /*001c*/ 	.word	0x00000000
        /*0020*/ 	.short	0x0005
        /*0022*/ 	.short	0x0028
        /*0024*/ 	.byte	0x00, 0xf0, 0x11, 0x00


	//----- nvinfo : EIATTR_KPARAM_INFO
	.align		4
.L_131:
        /*0028*/ 	.byte	0x04, 0x17
        /*002a*/ 	.short	(.L_133 - .L_132)
.L_132:
        /*002c*/ 	.word	0x00000000
        /*0030*/ 	.short	0x0004
        /*0032*/ 	.short	0x0020
        /*0034*/ 	.byte	0x00, 0xf5, 0x21, 0x00


	//----- nvinfo : EIATTR_KPARAM_INFO
	.align		4
.L_133:
        /*0038*/ 	.byte	0x04, 0x17
        /*003a*/ 	.short	(.L_135 - .L_134)
.L_134:
        /*003c*/ 	.word	0x00000000
        /*0040*/ 	.short	0x0003
        /*0042*/ 	.short	0x0018
        /*0044*/ 	.byte	0x00, 0xf5, 0x21, 0x00


	//----- nvinfo : EIATTR_KPARAM_INFO
	.align		4
.L_135:
        /*0048*/ 	.byte	0x04, 0x17
        /*004a*/ 	.short	(.L_137 - .L_136)
.L_136:
        /*004c*/ 	.word	0x00000000
        /*0050*/ 	.short	0x0002
        /*0052*/ 	.short	0x0010
        /*0054*/ 	.byte	0x00, 0xf5, 0x21, 0x00


	//----- nvinfo : EIATTR_KPARAM_INFO
	.align		4
.L_137:
        /*0058*/ 	.byte	0x04, 0x17
        /*005a*/ 	.short	(.L_139 - .L_138)
.L_138:
        /*005c*/ 	.word	0x00000000
        /*0060*/ 	.short	0x0001
        /*0062*/ 	.short	0x0008
        /*0064*/ 	.byte	0x00, 0xf5, 0x21, 0x00


	//----- nvinfo : EIATTR_KPARAM_INFO
	.align		4
.L_139:
        /*0068*/ 	.byte	0x04, 0x17
        /*006a*/ 	.short	(.L_141 - .L_140)
.L_140:
        /*006c*/ 	.word	0x00000000
        /*0070*/ 	.short	0x0000
        /*0072*/ 	.short	0x0000
        /*0074*/ 	.byte	0x00, 0xf5, 0x21, 0x00


	//----- nvinfo : EIATTR_SPARSE_MMA_MASK
	.align		4
.L_141:
        /*0078*/ 	.byte	0x03, 0x50
        /*007a*/ 	.short	0x0000


	//----- nvinfo : EIATTR_MAXREG_COUNT
	.align		4
        /*007c*/ 	.byte	0x03, 0x1b
        /*007e*/ 	.short	0x00ff


	//----- nvinfo : EIATTR_MERCURY_ISA_VERSION
	.align		4
        /*0080*/ 	.byte	0x03, 0x5f
        /*0082*/ 	.short	0x0101


	//----- nvinfo : EIATTR_COOP_GROUP_MASK_REGIDS
	.align		4
        /*0084*/ 	.byte	0x04, 0x29
        /*0086*/ 	.short	(.L_143 - .L_142)


	//   ....[0]....
.L_142:
        /*0088*/ 	.word	0xffffffff


	//----- nvinfo : EIATTR_COOP_GROUP_INSTR_OFFSETS
	.align		4
.L_143:
        /*008c*/ 	.byte	0x04, 0x28
        /*008e*/ 	.short	(.L_145 - .L_144)


	//   ....[0]....
.L_144:
        /*0090*/ 	.word	0x000010d0


	//----- nvinfo : EIATTR_VRC_CTA_INIT_COUNT
	.align		4
.L_145:
        /*0094*/ 	.byte	0x02, 0x4a
	.zero		1
	.zero		1


	//----- nvinfo : EIATTR_EXIT_INSTR_OFFSETS
	.align		4
        /*0098*/ 	.byte	0x04, 0x1c
        /*009a*/ 	.short	(.L_147 - .L_146)


	//   ....[0]....
.L_146:
        /*009c*/ 	.word	0x000000e0


	//   ....[1]....
        /*00a0*/ 	.word	0x00001120


	//----- nvinfo : EIATTR_CRS_STACK_SIZE
	.align		4
.L_147:
        /*00a4*/ 	.byte	0x04, 0x1e
        /*00a6*/ 	.short	(.L_149 - .L_148)
.L_148:
        /*00a8*/ 	.word	0x00000000


	//----- nvinfo : EIATTR_CBANK_PARAM_SIZE
	.align		4
.L_149:
        /*00ac*/ 	.byte	0x03, 0x19
        /*00ae*/ 	.short	0x0038


	//----- nvinfo : EIATTR_PARAM_CBANK
	.align		4
        /*00b0*/ 	.byte	0x04, 0x0a
        /*00b2*/ 	.short	(.L_151 - .L_150)
	.align		4
.L_150:
        /*00b4*/ 	.word	index@(.nv.constant0._Z24bmv32_bin_bin_bin_maskedPKjS0_PjPKiS3_iS0_)
        /*00b8*/ 	.short	0x0380
        /*00ba*/ 	.short	0x0038


	//----- nvinfo : EIATTR_SW_WAR
	.align		4
.L_151:
        /*00bc*/ 	.byte	0x04, 0x36
        /*00be*/ 	.short	(.L_153 - .L_152)
.L_152:
        /*00c0*/ 	.word	0x00000008
.L_153:


//--------------------- .nv.info._Z24bmv16_bin_bin_bin_maskedPKtS0_PtPKiS3_iS0_ --------------------------
	.section	.nv.info._Z24bmv16_bin_bin_bin_maskedPKtS0_PtPKiS3_iS0_,"",@"SHT_CUDA_INFO"
	.sectionflags	@""
	.align	4


	//----- nvinfo : EIATTR_CUDA_API_VERSION
	.align		4
        /*0000*/ 	.byte	0x04, 0x37
        /*0002*/ 	.short	(.L_155 - .L_154)
.L_154:
        /*0004*/ 	.word	0x00000082


	//----- nvinfo : EIATTR_KPARAM_INFO
	.align		4
.L_155:
        /*0008*/ 	.byte	0x04, 0x17
        /*000a*/ 	.short	(.L_157 - .L_156)
.L_156:
        /*000c*/ 	.word	0x00000000
        /*0010*/ 	.short	0x0006
        /*0012*/ 	.short	0x0030
        /*0014*/ 	.byte	0x00, 0xf5, 0x21, 0x00


	//----- nvinfo : EIATTR_KPARAM_INFO
	.align		4
.L_157:
        /*0018*/ 	.byte	0x04, 0x17
        /*001a*/ 	.short	(.L_159 - .L_158)
.L_158:
        /*001c*/ 	.word	0x00000000
        /*0020*/ 	.short	0x0005
        /*0022*/ 	.short	0x0028
        /*0024*/ 	.byte	0x00, 0xf0, 0x11, 0x00


	//----- nvinfo : EIATTR_KPARAM_INFO
	.align		4
.L_159:
        /*0028*/ 	.byte	0x04, 0x17
        /*002a*/ 	.short	(.L_161 - .L_160)
.L_160:
        /*002c*/ 	.word	0x00000000
        /*0030*/ 	.short	0x0004
        /*0032*/ 	.short	0x0020
        /*0034*/ 	.byte	0x00, 0xf5, 0x21, 0x00


	//----- nvinfo : EIATTR_KPARAM_INFO
	.align		4
.L_161:
        /*0038*/ 	.byte	0x04, 0x17
        /*003a*/ 	.short	(.L_163 - .L_162)
.L_162:
        /*003c*/ 	.word	0x00000000
        /*0040*/ 	.short	0x0003
        /*0042*/ 	.short	0x0018
        /*0044*/ 	.byte	0x00, 0xf5, 0x21, 0x00


	//----- nvinfo : EIATTR_KPARAM_INFO
	.align		4
.L_163:
        /*0048*/ 	.byte	0x04, 0x17
        /*004a*/ 	.short	(.L_165 - .L_164)
.L_164:
        /*004c*/ 	.word	0x00000000
        /*0050*/ 	.short	0x0002
        /*0052*/ 	.short	0x0010
        /*0054*/ 	.byte	0x00, 0xf5, 0x21, 0x00


	//----- nvinfo : EIATTR_KPARAM_INFO
	.align		4
.L_165:
        /*0058*/ 	.byte	0x04, 0x17
        /*005a*/ 	.short	(.L_167 - .L_166)
.L_166:
        /*005c*/ 	.word	0x00000000
        /*0060*/ 	.short	0x0001
        /*0062*/ 	.short	0x0008
        /*0064*/ 	.byte	0x00, 0xf5, 0x21, 0x00


	//----- nvinfo : EIATTR_KPARAM_INFO
	.align		4
.L_167:
        /*0068*/ 	.byte	0x04, 0x17
        /*006a*/ 	.short	(.L_169 - .L_168)
.L_168:
        /*006c*/ 	.word	0x00000000
        /*0070*/ 	.short	0x0000
        /*0072*/ 	.short	0x0000
        /*0074*/ 	.byte	0x00, 0xf5, 0x21, 0x00


	//----- nvinfo : EIATTR_SPARSE_MMA_MASK
	.align		4
.L_169:
        /*0078*/ 	.byte	0x03, 0x50
        /*007a*/ 	.short	0x0000


	//----- nvinfo : EIATTR_MAXREG_COUNT
	.align		4
        /*007c*/ 	.byte	0x03, 0x1b
        /*007e*/ 	.short	0x00ff


	//----- nvinfo : EIATTR_MERCURY_ISA_VERSION
	.align		4
        /*0080*/ 	.byte	0x03, 0x5f
        /*0082*/ 	.short	0x0101


	//----- nvinfo : EIATTR_COOP_GROUP_MASK_REGIDS
	.align		4
        /*0084*/ 	.byte	0x04, 0x29
        /*0086*/ 	.short	(.L_171 - .L_170)


	//   ....[0]....
.L_170:
        /*0088*/ 	.word	0xffffffff


	//----- nvinfo : EIATTR_COOP_GROUP_INSTR_OFFSETS
	.align		4
.L_171:
        /*008c*/ 	.byte	0x04, 0x28
        /*008e*/ 	.short	(.L_173 - .L_172)


	//   ....[0]....
.L_172:
        /*0090*/ 	.word	0x00001050


	//----- nvinfo : EIATTR_VRC_CTA_INIT_COUNT
	.align		4
.L_173:
        /*0094*/ 	.byte	0x02, 0x4a
	.zero		1
	.zero		1


	//----- nvinfo : EIATTR_EXIT_INSTR_OFFSETS
	.align		4
        /*0098*/ 	.byte	0x04, 0x1c
        /*009a*/ 	.short	(.L_175 - .L_174)


	//   ....[0]....
.L_174:
        /*009c*/ 	.word	0x000000e0


	//   ....[1]....
        /*00a0*/ 	.word	0x00001130


	//----- nvinfo : EIATTR_CRS_STACK_SIZE
	.align		4
.L_175:
        /*00a4*/ 	.byte	0x04, 0x1e
        /*00a6*/ 	.short	(.L_177 - .L_176)
.L_176:
        /*00a8*/ 	.word	0x00000000


	//----- nvinfo : EIATTR_CBANK_PARAM_SIZE
	.align		4
.L_177:
        /*00ac*/ 	.byte	0x03, 0x19
        /*00ae*/ 	.short	0x0038


	//----- nvinfo : EIATTR_PARAM_CBANK
	.align		4
        /*00b0*/ 	.byte	0x04, 0x0a
        /*00b2*/ 	.short	(.L_179 - .L_178)
	.align		4
.L_178:
        /*00b4*/ 	.word	index@(.nv.constant0._Z24bmv16_bin_bin_bin_maskedPKtS0_PtPKiS3_iS0_)
        /*00b8*/ 	.short	0x0380
        /*00ba*/ 	.short	0x0038


	//----- nvinfo : EIATTR_SW_WAR
	.align		4
.L_179:
        /*00bc*/ 	.byte	0x04, 0x36
        /*00be*/ 	.short	(.L_181 - .L_180)
.L_180:
        /*00c0*/ 	.word	0x00000008
.L_181:


//--------------------- .nv.info._Z23bmv8_bin_bin_bin_maskedPKhS0_PhPKiS3_iS0_ --------------------------
	.section	.nv.info._Z23bmv8_bin_bin_bin_maskedPKhS0_PhPKiS3_iS0_,"",@"SHT_CUDA_INFO"
	.sectionflags	@""
	.align	4


	//----- nvinfo : EIATTR_CUDA_API_VERSION
	.align		4
        /*0000*/ 	.byte	0x04, 0x37
        /*0002*/ 	.short	(.L_183 - .L_182)
.L_182:
        /*0004*/ 	.word	0x00000082


	//----- nvinfo : EIATTR_KPARAM_INFO
	.align		4
.L_183:
        /*0008*/ 	.byte	0x04, 0x17
        /*000a*/ 	.short	(.L_185 - .L_184)
.L_184:
        /*000c*/ 	.word	0x00000000
        /*0010*/ 	.short	0x0006
        /*0012*/ 	.short	0x0030
        /*0014*/ 	.byte	0x00, 0xf5, 0x21, 0x00


	//----- nvinfo : EIATTR_KPARAM_INFO
	.align		4
.L_185:
        /*0018*/ 	.byte	0x04, 0x17
        /*001a*/ 	.short	(.L_187 - .L_186)
.L_186:
        /*001c*/ 	.word	0x00000000
        /*0020*/ 	.short	0x0005
        /*0022*/ 	.short	0x0028
        /*0024*/ 	.byte	0x00, 0xf0, 0x11, 0x00


	//----- nvinfo : EIATTR_KPARAM_INFO
	.align		4
.L_187:
        /*0028*/ 	.byte	0x04, 0x17
        /*002a*/ 	.short	(.L_189 - .L_188)
.L_188:
        /*002c*/ 	.word	0x00000000
        /*0030*/ 	.short	0x0004
        /*0032*/ 	.short	0x0020
        /*0034*/ 	.byte	0x00, 0xf5, 0x21, 0x00


	//----- nvinfo : EIATTR_KPARAM_INFO
	.align		4
.L_189:
        /*0038*/ 	.byte	0x04, 0x17
        /*003a*/ 	.short	(.L_191 - .L_190)
.L_190:
        /*003c*/ 	.word	0x00000000
        /*0040*/ 	.short	0x0003
        /*0042*/ 	.short	0x0018
        /*0044*/ 	.byte	0x00, 0xf5, 0x21, 0x00


	//----- nvinfo : EIATTR_KPARAM_INFO
	.align		4
.L_191:
        /*0048*/ 	.byte	0x04, 0x17
        /*004a*/ 	.short	(.L_193 - .L_192)
.L_192:
        /*004c*/ 	.word	0x00000000
        /*0050*/ 	.short	0x0002
        /*0052*/ 	.short	0x0010
        /*0054*/ 	.byte	0x00, 0xf5, 0x21, 0x00


	//----- nvinfo : EIATTR_KPARAM_INFO
	.align		4
.L_193:
        /*0058*/ 	.byte	0x04, 0x17
        /*005a*/ 	.short	(.L_195 - .L_194)
.L_194:
        /*005c*/ 	.word	0x00000000
        /*0060*/ 	.short	0x0001
        /*0062*/ 	.short	0x0008
        /*0064*/ 	.byte	0x00, 0xf5, 0x21, 0x00


	//----- nvinfo : EIATTR_KPARAM_INFO
	.align		4
.L_195:
        /*0068*/ 	.byte	0x04, 0x17
        /*006a*/ 	.short	(.L_197 - .L_196)
.L_196:
        /*006c*/ 	.word	0x00000000
        /*0070*/ 	.short	0x0000
        /*0072*/ 	.short	0x0000
        /*0074*/ 	.byte	0x00, 0xf5, 0x21, 0x00


	//----- nvinfo : EIATTR_SPARSE_MMA_MASK
	.align		4
.L_197:
        /*0078*/ 	.byte	0x03, 0x50
        /*007a*/ 	.short	0x0000


	//----- nvinfo : EIATTR_MAXREG_COUNT
	.align		4
        /*007c*/ 	.byte	0x03, 0x1b
        /*007e*/ 	.short	0x00ff


	//----- nvinfo : EIATTR_MERCURY_ISA_VERSION
	.align		4
        /*0080*/ 	.byte	0x03, 0x5f
        /*0082*/ 	.short	0x0101


	//----- nvinfo : EIATTR_COOP_GROUP_MASK_REGIDS
	.align		4
        /*0084*/ 	.byte	0x04, 0x29
        /*0086*/ 	.short	(.L_199 - .L_198)


	//   ....[0]....
.L_198:
        /*0088*/ 	.word	0xffffffff


	//----- nvinfo : EIATTR_COOP_GROUP_INSTR_OFFSETS
	.align		4
.L_199:
        /*008c*/ 	.byte	0x04, 0x28
        /*008e*/ 	.short	(.L_201 - .L_200)


	//   ....[0]....
.L_200:
        /*0090*/ 	.word	0x00000f80


	//----- nvinfo : EIATTR_VRC_CTA_INIT_COUNT
	.align		4
.L_201:
        /*0094*/ 	.byte	0x02, 0x4a
	.zero		1
	.zero		1


	//----- nvinfo : EIATTR_EXIT_INSTR_OFFSETS
	.align		4
        /*0098*/ 	.byte	0x04, 0x1c
        /*009a*/ 	.short	(.L_203 - .L_202)


	//   ....[0]....
.L_202:
        /*009c*/ 	.word	0x000000e0


	//   ....[1]....
        /*00a0*/ 	.word	0x00001010


	//----- nvinfo : EIATTR_CRS_STACK_SIZE
	.align		4
.L_203:
        /*00a4*/ 	.byte	0x04, 0x1e
        /*00a6*/ 	.short	(.L_205 - .L_204)
.L_204:
        /*00a8*/ 	.word	0x00000000


	//----- nvinfo : EIATTR_CBANK_PARAM_SIZE
	.align		4
.L_205:
        /*00ac*/ 	.byte	0x03, 0x19
        /*00ae*/ 	.short	0x0038


	//----- nvinfo : EIATTR_PARAM_CBANK
	.align		4
        /*00b0*/ 	.byte	0x04, 0x0a
        /*00b2*/ 	.short	(.L_207 - .L_206)
	.align		4
.L_206:
        /*00b4*/ 	.word	index@(.nv.constant0._Z23bmv8_bin_bin_bin_maskedPKhS0_PhPKiS3_iS0_)
        /*00b8*/ 	.short	0x0380
        /*00ba*/ 	.short	0x0038


	//----- nvinfo : EIATTR_SW_WAR
	.align		4
.L_207:
        /*00bc*/ 	.byte	0x04, 0x36
        /*00be*/ 	.short	(.L_209 - .L_208)
.L_208:
        /*00c0*/ 	.word	0x00000008
.L_209:


//--------------------- .nv.info._Z23bmv4_bin_bin_bin_maskedPKhS0_PhPKiS3_iS0_ --------------------------
	.section	.nv.info._Z23bmv4_bin_bin_bin_maskedPKhS0_PhPKiS3_iS0_,"",@"SHT_CUDA_INFO"
	.sectionflags	@""
	.align	4


	//----- nvinfo : EIATTR_CUDA_API_VERSION
	.align		4
        /*0000*/ 	.byte	0x04, 0x37
        /*0002*/ 	.short	(.L_211 - .L_210)
.L_210:
        /*0004*/ 	.word	0x00000082


	//----- nvinfo : EIATTR_KPARAM_INFO
	.align		4
.L_211:
        /*0008*/ 	.byte	0x04, 0x17
        /*000a*/ 	.short	(.L_213 - .L_212)
.L_212:
        /*000c*/ 	.word	0x00000000
        /*0010*/ 	.short	0x0006
        /*0012*/ 	.short	0x0030
        /*0014*/ 	.byte	0x00, 0xf5, 0x21, 0x00


	//----- nvinfo : EIATTR_KPARAM_INFO
	.align		4
.L_213:
        /*0018*/ 	.byte	0x04, 0x17
        /*001a*/ 	.short	(.L_215 - .L_214)
.L_214:
        /*001c*/ 	.word	0x00000000
        /*0020*/ 	.short	0x0005
        /*0022*/ 	.short	0x0028
        /*0024*/ 	.byte	0x00, 0xf0, 0x11, 0x00


	//----- nvinfo : EIATTR_KPARAM_INFO
	.align		4
.L_215:
        /*0028*/ 	.byte	0x04, 0x17
        /*002a*/ 	.short	(.L_217 - .L_216)
.L_216:
        /*002c*/ 	.word	0x00000000
        /*0030*/ 	.short	0x0004
        /*0032*/ 	.short	0x0020
        /*0034*/ 	.byte	0x00, 0xf5, 0x21, 0x00


	//----- nvinfo : EIATTR_KPARAM_INFO
	.align		4
.L_217:
        /*0038*/ 	.byte	0x04, 0x17
        /*003a*/ 	.short	(.L_219 - .L_218)
.L_218:
        /*003c*/ 	.word	0x00000000
        /*0040*/ 	.short	0x0003
        /*0042*/ 	.short	0x0018
        /*0044*/ 	.byte	0x00, 0xf5, 0x21, 0x00


	//----- nvinfo : EIATTR_KPARAM_INFO
	.align		4
.L_219:
        /*0048*/ 	.byte	0x04, 0x17
        /*004a*/ 	.short	(.L_221 - .L_220)
.L_220:
        /*004c*/ 	.word	0x00000000
        /*0050*/ 	.short	0x0002
        /*0052*/ 	.short	0x0010
        /*0054*/ 	.byte	0x00, 0xf5, 0x21, 0x00


	//----- nvinfo : EIATTR_KPARAM_INFO
	.align		4
.L_221:
        /*0058*/ 	.byte	0x04, 0x17
        /*005a*/ 	.short	(.L_223 - .L_222)
.L_222:
        /*005c*/ 	.word	0x00000000
        /*0060*/ 	.short	0x0001
        /*0062*/ 	.short	0x0008
        /*0064*/ 	.byte	0x00, 0xf5, 0x21, 0x00


	//----- nvinfo : EIATTR_KPARAM_INFO
	.align		4
.L_223:
        /*0068*/ 	.byte	0x04, 0x17
        /*006a*/ 	.short	(.L_225 - .L_224)
.L_224:
        /*006c*/ 	.word	0x00000000
        /*0070*/ 	.short	0x0000
        /*0072*/ 	.short	0x0000
        /*0074*/ 	.byte	0x00, 0xf5, 0x21, 0x00


	//----- nvinfo : EIATTR_SPARSE_MMA_MASK
	.align		4
.L_225:
        /*0078*/ 	.byte	0x03, 0x50
        /*007a*/ 	.short	0x0000


	//----- nvinfo : EIATTR_MAXREG_COUNT
	.align		4
        /*007c*/ 	.byte	0x03, 0x1b
        /*007e*/ 	.short	0x00ff


	//----- nvinfo : EIATTR_MERCURY_ISA_VERSION
	.align		4
        /*0080*/ 	.byte	0x03, 0x5f
        /*0082*/ 	.short	0x0101


	//----- nvinfo : EIATTR_COOP_GROUP_MASK_REGIDS
	.align		4
        /*0084*/ 	.byte	0x04, 0x29
        /*0086*/ 	.short	(.L_227 - .L_226)


	//   ....[0]....
.L_226:
        /*0088*/ 	.word	0xffffffff


	//----- nvinfo : EIATTR_COOP_GROUP_INSTR_OFFSETS
	.align		4
.L_227:
        /*008c*/ 	.byte	0x04, 0x28
        /*008e*/ 	.short	(.L_229 - .L_228)


	//   ....[0]....
.L_228:
        /*0090*/ 	.word	0x00000f80


	//----- nvinfo : EIATTR_VRC_CTA_INIT_COUNT
	.align		4
.L_229:
        /*0094*/ 	.byte	0x02, 0x4a
	.zero		1
	.zero		1


	//----- nvinfo : EIATTR_EXIT_INSTR_OFFSETS
	.align		4
        /*0098*/ 	.byte	0x04, 0x1c
        /*009a*/ 	.short	(.L_231 - .L_230)


	//   ....[0]....
.L_230:
        /*009c*/ 	.word	0x000000e0


	//   ....[1]....
        /*00a0*/ 	.word	0x00001010


	//----- nvinfo : EIATTR_CRS_STACK_SIZE
	.align		4
.L_231:
        /*00a4*/ 	.byte	0x04, 0x1e
        /*00a6*/ 	.short	(.L_233 - .L_232)
.L_232:
        /*00a8*/ 	.word	0x00000000


	//----- nvinfo : EIATTR_CBANK_PARAM_SIZE
	.align		4
.L_233:
        /*00ac*/ 	.byte	0x03, 0x19
        /*00ae*/ 	.short	0x0038


	//----- nvinfo : EIATTR_PARAM_CBANK
	.align		4
        /*00b0*/ 	.byte	0x04, 0x0a
        /*00b2*/ 	.short	(.L_235 - .L_234)
	.align		4
.L_234:
        /*00b4*/ 	.word	index@(.nv.constant0._Z23bmv4_bin_bin_bin_maskedPKhS0_PhPKiS3_iS0_)
        /*00b8*/ 	.short	0x0380
        /*00ba*/ 	.short	0x0038


	//----- nvinfo : EIATTR_SW_WAR
	.align		4
.L_235:
        /*00bc*/ 	.byte	0x04, 0x36
        /*00be*/ 	.short	(.L_237 - .L_236)
.L_236:
        /*00c0*/ 	.word	0x00000008
.L_237:


//--------------------- .nv.info._Z19bmv32_bin_full_fullPKjPKfPfPKiS5_i --------------------------
	.section	.nv.info._Z19bmv32_bin_full_fullPKjPKfPfPKiS5_i,"",@"SHT_CUDA_INFO"
	.sectionflags	@""
	.align	4


	//----- nvinfo : EIATTR_CUDA_API_VERSION
	.align		4
        /*0000*/ 	.byte	0x04, 0x37
        /*0002*/ 	.short	(.L_239 - .L_238)
.L_238:
        /*0004*/ 	.word	0x00000082


	//----- nvinfo : EIATTR_KPARAM_INFO
	.align		4
.L_239:
        /*0008*/ 	.byte	0x04, 0x17
        /*000a*/ 	.short	(.L_241 - .L_240)
.L_240:
        /*000c*/ 	.word	0x00000000
        /*0010*/ 	.short	0x0005
        /*0012*/ 	.short	0x0028
        /*0014*/ 	.byte	0x00, 0xf0, 0x11, 0x00


	//----- nvinfo : EIATTR_KPARAM_INFO
	.align		4
.L_241:
        /*0018*/ 	.byte	0x04, 0x17
        /*001a*/ 	.short	(.L_243 - .L_242)
.L_242:
        /*001c*/ 	.word	0x00000000
        /*0020*/ 	.short	0x0004
        /*0022*/ 	.short	0x0020
        /*0024*/ 	.byte	0x00, 0xf5, 0x21, 0x00


	//----- nvinfo : EIATTR_KPARAM_INFO
	.align		4
.L_243:
        /*0028*/ 	.byte	0x04, 0x17
        /*002a*/ 	.short	(.L_245 - .L_244)
.L_244:
        /*002c*/ 	.word	0x00000000
        /*0030*/ 	.short	0x0003
        /*0032*/ 	.short	0x0018
        /*0034*/ 	.byte	0x00, 0xf5, 0x21, 0x00


	//----- nvinfo : EIATTR_KPARAM_INFO
	.align		4
.L_245:
        /*0038*/ 	.byte	0x04, 0x17
        /*003a*/ 	.short	(.L_247 - .L_246)
.L_246:
        /*003c*/ 	.word	0x00000000
        /*0040*/ 	.short	0x0002
        /*0042*/ 	.short	0x0010
        /*0044*/ 	.byte	0x00, 0xf5, 0x21, 0x00


	//----- nvinfo : EIATTR_KPARAM_INFO
	.align		4
.L_247:
        /*0048*/ 	.byte	0x04, 0x17
        /*004a*/ 	.short	(.L_249 - .L_248)
.L_248:
        /*004c*/ 	.word	0x00000000
        /*0050*/ 	.short	0x0001
        /*0052*/ 	.short	0x0008
        /*0054*/ 	.byte	0x00, 0xf5, 0x21, 0x00


	//----- nvinfo : EIATTR_KPARAM_INFO
	.align		4
.L_249:
        /*0058*/ 	.byte	0x04, 0x17
        /*005a*/ 	.short	(.L_251 - .L_250)
.L_250:
        /*005c*/ 	.word	0x00000000
        /*0060*/ 	.short	0x0000
        /*0062*/ 	.short	0x0000
        /*0064*/ 	.byte	0x00, 0xf5, 0x21, 0x00


	//----- nvinfo : EIATTR_SPARSE_MMA_MASK
	.align		4
.L_251:
        /*0068*/ 	.byte	0x03, 0x50
        /*006a*/ 	.short	0x0000


	//----- nvinfo : EIATTR_MAXREG_COUNT
	.align		4
        /*006c*/ 	.byte	0x03, 0x1b
        /*006e*/ 	.short	0x00ff


	//----- nvinfo : EIATTR_NUM_BARRIERS
	.align		4
        /*0070*/ 	.byte	0x02, 0x4c
        /*0072*/ 	.byte	0x01
	.zero		1


	//----- nvinfo : EIATTR_MERCURY_ISA_VERSION
	.align		4
        /*0074*/ 	.byte	0x03, 0x5f
        /*0076*/ 	.short	0x0101


	//----- nvinfo : EIATTR_VRC_CTA_INIT_COUNT
	.align		4
        /*0078*/ 	.byte	0x02, 0x4a
	.zero		1
	.zero		1


	//----- nvinfo : EIATTR_EXIT_INSTR_OFFSETS
	.align		4
        /*007c*/ 	.byte	0x04, 0x1c
        /*007e*/ 	.short	(.L_253 - .L_252)


	//   ....[0]....
.L_252:
        /*0080*/ 	.word	0x000000e0


	//   ....[1]....
        /*0084*/ 	.word	0x00000910


	//----- nvinfo : EIATTR_CRS_STACK_SIZE
	.align		4
.L_253:
        /*0088*/ 	.byte	0x04, 0x1e
        /*008a*/ 	.short	(.L_255 - .L_254)
.L_254:
        /*008c*/ 	.word	0x00000000


	//----- nvinfo : EIATTR_CBANK_PARAM_SIZE
	.align		4
.L_255:
        /*0090*/ 	.byte	0x03, 0x19
        /*0092*/ 	.short	0x002c


	//----- nvinfo : EIATTR_PARAM_CBANK
	.align		4
        /*0094*/ 	.byte	0x04, 0x0a
        /*0096*/ 	.short	(.L_257 - .L_256)
	.align		4
.L_256:
        /*0098*/ 	.word	index@(.nv.constant0._Z19bmv32_bin_full_fullPKjPKfPfPKiS5_i)
        /*009c*/ 	.short	0x0380
        /*009e*/ 	.short	0x002c


	//----- nvinfo : EIATTR_SW_WAR
	.align		4
.L_257:
        /*00a0*/ 	.byte	0x04, 0x36
        /*00a2*/ 	.short	(.L_259 - .L_258)
.L_258:
        /*00a4*/ 	.word	0x00000008
.L_259:


//--------------------- .nv.info._Z19bmv16_bin_full_fullPKtPKfPfPKiS5_i --------------------------
	.section	.nv.info._Z19bmv16_bin_full_fullPKtPKfPfPKiS5_i,"",@"SHT_CUDA_INFO"
	.sectionflags	@""
	.align	4


	//----- nvinfo : EIATTR_CUDA_API_VERSION
	.align		4
        /*0000*/ 	.byte	0x04, 0x37
        /*0002*/ 	.short	(.L_261 - .L_260)
.L_260:
        /*0004*/ 	.word	0x00000082


	//----- nvinfo : EIATTR_KPARAM_INFO
	.align		4
.L_261:
        /*0008*/ 	.byte	0x04, 0x17
        /*000a*/ 	.short	(.L_263 - .L_262)
.L_262:
        /*000c*/ 	.word	0x00000000
        /*0010*/ 	.short	0x0005
        /*0012*/ 	.short	0x0028
        /*0014*/ 	.byte	0x00, 0xf0, 0x11, 0x00


	//----- nvinfo : EIATTR_KPARAM_INFO
	.align		4
.L_263:
        /*0018*/ 	.byte	0x04, 0x17
        /*001a*/ 	.short	(.L_265 - .L_264)
.L_264:
        /*001c*/ 	.word	0x00000000
        /*0020*/ 	.short	0x0004
        /*0022*/ 	.short	0x0020
        /*0024*/ 	.byte	0x00, 0xf5, 0x21, 0x00


	//----- nvinfo : EIATTR_KPARAM_INFO
	.align		4
.L_265:
        /*0028*/ 	.byte	0x04, 0x17
        /*002a*/ 	.short	(.L_267 - .L_266)
.L_266:
        /*002c*/ 	.word	0x00000000
        /*0030*/ 	.short	0x0003
        /*0032*/ 	.short	0x0018
        /*0034*/ 	.byte	0x00, 0xf5, 0x21, 0x00


	//----- nvinfo : EIATTR_KPARAM_INFO
	.align		4
.L_267:
        /*0038*/ 	.byte	0x04, 0x17
        /*003a*/ 	.short	(.L_269 - .L_268)
.L_268:
        /*003c*/ 	.word	0x00000000
        /*0040*/ 	.short	0x0002
        /*0042*/ 	.short	0x0010
        /*0044*/ 	.byte	0x00, 0xf5, 0x21, 0x00


	//----- nvinfo : EIATTR_KPARAM_INFO
	.align		4
.L_269:
        /*0048*/ 	.byte	0x04, 0x17
        /*004a*/ 	.short	(.L_271 - .L_270)
.L_270:
        /*004c*/ 	.word	0x00000000
        /*0050*/ 	.short	0x0001
        /*0052*/ 	.short	0x0008
        /*0054*/ 	.byte	0x00, 0xf5, 0x21, 0x00


	//----- nvinfo : EIATTR_KPARAM_INFO
	.align		4
.L_271:
        /*0058*/ 	.byte	0x04, 0x17
        /*005a*/ 	.short	(.L_273 - .L_272)
.L_272:
        /*005c*/ 	.word	0x00000000
        /*0060*/ 	.short	0x0000
        /*0062*/ 	.short	0x0000
        /*0064*/ 	.byte	0x00, 0xf5, 0x21, 0x00


	//----- nvinfo : EIATTR_SPARSE_MMA_MASK
	.align		4
.L_273:
        /*0068*/ 	.byte	0x03, 0x50
        /*006a*/ 	.short	0x0000


	//----- nvinfo : EIATTR_MAXREG_COUNT
	.align		4
        /*006c*/ 	.byte	0x03, 0x1b
        /*006e*/ 	.short	0x00ff


	//----- nvinfo : EIATTR_NUM_BARRIERS
	.align		4
        /*0070*/ 	.byte	0x02, 0x4c
        /*0072*/ 	.byte	0x01
	.zero		1


	//----- nvinfo : EIATTR_MERCURY_ISA_VERSION
	.align		4
        /*0074*/ 	.byte	0x03, 0x5f
        /*0076*/ 	.short	0x0101


	//----- nvinfo : EIATTR_VRC_CTA_INIT_COUNT
	.align		4
        /*0078*/ 	.byte	0x02, 0x4a
	.zero		1
	.zero		1


	//----- nvinfo : EIATTR_EXIT_INSTR_OFFSETS
	.align		4
        /*007c*/ 	.byte	0x04, 0x1c
        /*007e*/ 	.short	(.L_275 - .L_274)


	//   ....[0]....
.L_274:
        /*0080*/ 	.word	0x000000e0


	//   ....[1]....
        /*0084*/ 	.word	0x00001180


	//----- nvinfo : EIATTR_CRS_STACK_SIZE
	.align		4
.L_275:
        /*0088*/ 	.byte	0x04, 0x1e
        /*008a*/ 	.short	(.L_277 - .L_276)
.L_276:
        /*008c*/ 	.word	0x00000000


	//----- nvinfo : EIATTR_CBANK_PARAM_SIZE
	.align		4
.L_277:
        /*0090*/ 	.byte	0x03, 0x19
        /*0092*/ 	.short	0x002c


	//----- nvinfo : EIATTR_PARAM_CBANK
	.align		4
        /*0094*/ 	.byte	0x04, 0x0a
        /*0096*/ 	.short	(.L_279 - .L_278)
	.align		4
.L_278:
        /*0098*/ 	.word	index@(.nv.constant0._Z19bmv16_bin_full_fullPKtPKfPfPKiS5_i)
        /*009c*/ 	.short	0x0380
        /*009e*/ 	.short	0x002c


	//----- nvinfo : EIATTR_SW_WAR
	.align		4
.L_279:
        /*00a0*/ 	.byte	0x04, 0x36
        /*00a2*/ 	.short	(.L_281 - .L_280)
.L_280:
        /*00a4*/ 	.word	0x00000008
.L_281:


//--------------------- .nv.info._Z18bmv8_bin_full_fullPKhPKfPfPKiS5_i --------------------------
	.section	.nv.info._Z18bmv8_bin_full_fullPKhPKfPfPKiS5_i,"",@"SHT_CUDA_INFO"
	.sectionflags	@""
	.align	4


	//----- nvinfo : EIATTR_CUDA_API_VERSION
	.align		4
        /*0000*/ 	.byte	0x04, 0x37
        /*0002*/ 	.short	(.L_283 - .L_282)
.L_282:
        /*0004*/ 	.word	0x00000082


	//----- nvinfo : EIATTR_KPARAM_INFO
	.align		4
.L_283:
        /*0008*/ 	.byte	0x04, 0x17
        /*000a*/ 	.short	(.L_285 - .L_284)
.L_284:
        /*000c*/ 	.word	0x00000000
        /*0010*/ 	.short	0x0005
        /*0012*/ 	.short	0x0028
        /*0014*/ 	.byte	0x00, 0xf0, 0x11, 0x00


	//----- nvinfo : EIATTR_KPARAM_INFO
	.align		4
.L_285:
        /*0018*/ 	.byte	0x04, 0x17
        /*001a*/ 	.short	(.L_287 - .L_286)
.L_286:
        /*001c*/ 	.word	0x00000000
        /*0020*/ 	.short	0x0004
        /*0022*/ 	.short	0x0020
        /*0024*/ 	.byte	0x00, 0xf5, 0x21, 0x00


	//----- nvinfo : EIATTR_KPARAM_INFO
	.align		4
.L_287:
        /*0028*/ 	.byte	0x04, 0x17
        /*002a*/ 	.short	(.L_289 - .L_288)
.L_288:
        /*002c*/ 	.word	0x00000000
        /*0030*/ 	.short	0x0003
        /*0032*/ 	.short	0x0018
        /*0034*/ 	.byte	0x00, 0xf5, 0x21, 0x00


	//----- nvinfo : EIATTR_KPARAM_INFO
	.align		4
.L_289:
        /*0038*/ 	.byte	0x04, 0x17
        /*003a*/ 	.short	(.L_291 - .L_290)
.L_290:
        /*003c*/ 	.word	0x00000000
        /*0040*/ 	.short	0x0002
        /*0042*/ 	.short	0x0010
        /*0044*/ 	.byte	0x00, 0xf5, 0x21, 0x00


	//----- nvinfo : EIATTR_KPARAM_INFO
	.align		4
.L_291:
        /*0048*/ 	.byte	0x04, 0x17
        /*004a*/ 	.short	(.L_293 - .L_292)
.L_292:
        /*004c*/ 	.word	0x00000000
        /*0050*/ 	.short	0x0001
        /*0052*/ 	.short	0x0008
        /*0054*/ 	.byte	0x00, 0xf5, 0x21, 0x00


	//----- nvinfo : EIATTR_KPARAM_INFO
	.align		4
.L_293:
        /*0058*/ 	.byte	0x04, 0x17
        /*005a*/ 	.short	(.L_295 - .L_294)
.L_294:
        /*005c*/ 	.word	0x00000000
        /*0060*/ 	.short	0x0000
        /*0062*/ 	.short	0x0000
        /*0064*/ 	.byte	0x00, 0xf5, 0x21, 0x00


	//----- nvinfo : EIATTR_SPARSE_MMA_MASK
	.align		4
.L_295:
        /*0068*/ 	.byte	0x03, 0x50
        /*006a*/ 	.short	0x0000


	//----- nvinfo : EIATTR_MAXREG_COUNT
	.align		4
        /*006c*/ 	.byte	0x03, 0x1b
        /*006e*/ 	.short	0x00ff


	//----- nvinfo : EIATTR_NUM_BARRIERS
	.align		4
        /*0070*/ 	.byte	0x02, 0x4c
        /*0072*/ 	.byte	0x01
	.zero		1


	//----- nvinfo : EIATTR_MERCURY_ISA_VERSION
	.align		4
        /*0074*/ 	.byte	0x03, 0x5f
        /*0076*/ 	.short	0x0101


	//----- nvinfo : EIATTR_VRC_CTA_INIT_COUNT
	.align		4
        /*0078*/ 	.byte	0x02, 0x4a
	.zero		1
	.zero		1


	//----- nvinfo : EIATTR_EXIT_INSTR_OFFSETS
	.align		4
        /*007c*/ 	.byte	0x04, 0x1c
        /*007e*/ 	.short	(.L_297 - .L_296)


	//   ....[0]....
.L_296:
        /*0080*/ 	.word	0x000000e0


	//   ....[1]....
        /*0084*/ 	.word	0x000012c0


	//----- nvinfo : EIATTR_CRS_STACK_SIZE
	.align		4
.L_297:
        /*0088*/ 	.byte	0x04, 0x1e
        /*008a*/ 	.short	(.L_299 - .L_298)
.L_298:
        /*008c*/ 	.word	0x00000000


	//----- nvinfo : EIATTR_CBANK_PARAM_SIZE
	.align		4
.L_299:
        /*0090*/ 	.byte	0x03, 0x19
        /*0092*/ 	.short	0x002c


	//----- nvinfo : EIATTR_PARAM_CBANK
	.align		4
        /*0094*/ 	.byte	0x04, 0x0a
        /*0096*/ 	.short	(.L_301 - .L_300)
	.align		4
.L_300:
        /*0098*/ 	.word	index@(.nv.constant0._Z18bmv8_bin_full_fullPKhPKfPfPKiS5_i)
        /*009c*/ 	.short	0x0380
        /*009e*/ 	.short	0x002c


	//----- nvinfo : EIATTR_SW_WAR
	.align		4
.L_301:
        /*00a0*/ 	.byte	0x04, 0x36
        /*00a2*/ 	.short	(.L_303 - .L_302)
.L_302:
        /*00a4*/ 	.word	0x00000008
.L_303:


//--------------------- .nv.info._Z18bmv4_bin_full_fullPKhPKfPfPKiS5_i --------------------------
	.section	.nv.info._Z18bmv4_bin_full_fullPKhPKfPfPKiS5_i,"",@"SHT_CUDA_INFO"
	.sectionflags	@""
	.align	4


	//----- nvinfo : EIATTR_CUDA_API_VERSION
	.align		4
        /*0000*/ 	.byte	0x04, 0x37
        /*0002*/ 	.short	(.L_305 - .L_304)
.L_304:
        /*0004*/ 	.word	0x00000082


	//----- nvinfo : EIATTR_KPARAM_INFO
	.align		4
.L_305:
        /*0008*/ 	.byte	0x04, 0x17
        /*000a*/ 	.short	(.L_307 - .L_306)
.L_306:
        /*000c*/ 	.word	0x00000000
        /*0010*/ 	.short	0x0005
        /*0012*/ 	.short	0x0028
        /*0014*/ 	.byte	0x00, 0xf0, 0x11, 0x00


	//----- nvinfo : EIATTR_KPARAM_INFO
	.align		4
.L_307:
        /*0018*/ 	.byte	0x04, 0x17
        /*001a*/ 	.short	(.L_309 - .L_308)
.L_308:
        /*001c*/ 	.word	0x00000000
        /*0020*/ 	.short	0x0004
        /*0022*/ 	.short	0x0020
        /*0024*/ 	.byte	0x00, 0xf5, 0x21, 0x00


	//----- nvinfo : EIATTR_KPARAM_INFO
	.align		4
.L_309:
        /*0028*/ 	.byte	0x04, 0x17
        /*002a*/ 	.short	(.L_311 - .L_310)
.L_310:
        /*002c*/ 	.word	0x00000000
        /*0030*/ 	.short	0x0003
        /*0032*/ 	.short	0x0018
        /*0034*/ 	.byte	0x00, 0xf5, 0x21, 0x00


	//----- nvinfo : EIATTR_KPARAM_INFO
	.align		4
.L_311:
        /*0038*/ 	.byte	0x04, 0x17
        /*003a*/ 	.short	(.L_313 - .L_312)
.L_312:
        /*003c*/ 	.word	0x00000000
        /*0040*/ 	.short	0x0002
        /*0042*/ 	.short	0x0010
        /*0044*/ 	.byte	0x00, 0xf5, 0x21, 0x00


	//----- nvinfo : EIATTR_KPARAM_INFO
	.align		4
.L_313:
        /*0048*/ 	.byte	0x04, 0x17
        /*004a*/ 	.short	(.L_315 - .L_314)
.L_314:
        /*004c*/ 	.word	0x00000000
        /*0050*/ 	.short	0x0001
        /*0052*/ 	.short	0x0008
        /*0054*/ 	.byte	0x00, 0xf5, 0x21, 0x00


	//----- nvinfo : EIATTR_KPARAM_INFO
	.align		4
.L_315:
        /*0058*/ 	.byte	0x04, 0x17
        /*005a*/ 	.short	(.L_317 - .L_316)
.L_316:
        /*005c*/ 	.word	0x00000000
        /*0060*/ 	.short	0x0000
        /*0062*/ 	.short	0x0000
        /*0064*/ 	.byte	0x00, 0xf5, 0x21, 0x00


	//----- nvinfo : EIATTR_SPARSE_MMA_MASK
	.align		4
.L_317:
        /*0068*/ 	.byte	0x03, 0x50
        /*006a*/ 	.short	0x0000


	//----- nvinfo : EIATTR_MAXREG_COUNT
	.align		4
        /*006c*/ 	.byte	0x03, 0x1b
        /*006e*/ 	.short	0x00ff


	//----- nvinfo : EIATTR_NUM_BARRIERS
	.align		4
        /*0070*/ 	.byte	0x02, 0x4c
        /*0072*/ 	.byte	0x01
	.zero		1


	//----- nvinfo : EIATTR_MERCURY_ISA_VERSION
	.align		4
        /*0074*/ 	.byte	0x03, 0x5f
        /*0076*/ 	.short	0x0101


	//----- nvinfo : EIATTR_VRC_CTA_INIT_COUNT
	.align		4
        /*0078*/ 	.byte	0x02, 0x4a
	.zero		1
	.zero		1


	//----- nvinfo : EIATTR_EXIT_INSTR_OFFSETS
	.align		4
        /*007c*/ 	.byte	0x04, 0x1c
        /*007e*/ 	.short	(.L_319 - .L_318)


	//   ....[0]....
.L_318:
        /*0080*/ 	.word	0x000000e0


	//   ....[1]....
        /*0084*/ 	.word	0x00000da0


	//----- nvinfo : EIATTR_CRS_STACK_SIZE
	.align		4
.L_319:
        /*0088*/ 	.byte	0x04, 0x1e
        /*008a*/ 	.short	(.L_321 - .L_320)
.L_320:
        /*008c*/ 	.word	0x00000000


	//----- nvinfo : EIATTR_CBANK_PARAM_SIZE
	.align		4
.L_321:
        /*0090*/ 	.byte	0x03, 0x19
        /*0092*/ 	.short	0x002c


	//----- nvinfo : EIATTR_PARAM_CBANK
	.align		4
        /*0094*/ 	.byte	0x04, 0x0a
        /*0096*/ 	.short	(.L_323 - .L_322)
	.align		4
.L_322:
        /*0098*/ 	.word	index@(.nv.constant0._Z18bmv4_bin_full_fullPKhPKfPfPKiS5_i)
        /*009c*/ 	.short	0x0380
        /*009e*/ 	.short	0x002c


	//----- nvinfo : EIATTR_SW_WAR
	.align		4
.L_323:
        /*00a0*/ 	.byte	0x04, 0x36
        /*00a2*/ 	.short	(.L_325 - .L_324)
.L_324:
        /*00a4*/ 	.word	0x00000008
.L_325:


//--------------------- .nv.info._Z18bmv32_bin_bin_fullPKjS0_PfPKiS3_i --------------------------
	.section	.nv.info._Z18bmv32_bin_bin_fullPKjS0_PfPKiS3_i,"",@"SHT_CUDA_INFO"
	.sectionflags	@""
	.align	4


	//----- nvinfo : EIATTR_CUDA_API_VERSION
	.align		4
        /*0000*/ 	.byte	0x04, 0x37
        /*0002*/ 	.short	(.L_327 - .L_326)
.L_326:
        /*0004*/ 	.word	0x00000082


	//----- nvinfo : EIATTR_KPARAM_INFO
	.align		4
.L_327:
        /*0008*/ 	.byte	0x04, 0x17
        /*000a*/ 	.short	(.L_329 - .L_328)
.L_328:
        /*000c*/ 	.word	0x00000000
        /*0010*/ 	.short	0x0005
        /*0012*/ 	.short	0x0028
        /*0014*/ 	.byte	0x00, 0xf0, 0x11, 0x00


	//----- nvinfo : EIATTR_KPARAM_INFO
	.align		4
.L_329:
        /*0018*/ 	.byte	0x04, 0x17
        /*001a*/ 	.short	(.L_331 - .L_330)
.L_330:
        /*001c*/ 	.word	0x00000000
        /*0020*/ 	.short	0x0004
        /*0022*/ 	.short	0x0020
        /*0024*/ 	.byte	0x00, 0xf5, 0x21, 0x00


	//----- nvinfo : EIATTR_KPARAM_INFO
	.align		4
.L_331:
        /*0028*/ 	.byte	0x04, 0x17
        /*002a*/ 	.short	(.L_333 - .L_332)
.L_332:
        /*002c*/ 	.word	0x00000000
        /*0030*/ 	.short	0x0003
        /*0032*/ 	.short	0x0018
        /*0034*/ 	.byte	0x00, 0xf5, 0x21, 0x00


	//----- nvinfo : EIATTR_KPARAM_INFO
	.align		4
.L_333:
        /*0038*/ 	.byte	0x04, 0x17
        /*003a*/ 	.short	(.L_335 - .L_334)
.L_334:
        /*003c*/ 	.word	0x00000000
        /*0040*/ 	.short	0x0002
        /*0042*/ 	.short	0x0010
        /*0044*/ 	.byte	0x00, 0xf5, 0x21, 0x00


	//----- nvinfo : EIATTR_KPARAM_INFO
	.align		4
.L_335:
        /*0048*/ 	.byte	0x04, 0x17
        /*004a*/ 	.short	(.L_337 - .L_336)
.L_336:
        /*004c*/ 	.word	0x00000000
        /*0050*/ 	.short	0x0001
        /*0052*/ 	.short	0x0008
        /*0054*/ 	.byte	0x00, 0xf5, 0x21, 0x00


	//----- nvinfo : EIATTR_KPARAM_INFO
	.align		4
.L_337:
        /*0058*/ 	.byte	0x04, 0x17
        /*005a*/ 	.short	(.L_339 - .L_338)
.L_338:
        /*005c*/ 	.word	0x00000000
        /*0060*/ 	.short	0x0000
        /*0062*/ 	.short	0x0000
        /*0064*/ 	.byte	0x00, 0xf5, 0x21, 0x00


	//----- nvinfo : EIATTR_SPARSE_MMA_MASK
	.align		4
.L_339:
        /*0068*/ 	.byte	0x03, 0x50
        /*006a*/ 	.short	0x0000


	//----- nvinfo : EIATTR_MAXREG_COUNT
	.align		4
        /*006c*/ 	.byte	0x03, 0x1b
        /*006e*/ 	.short	0x00ff


	//----- nvinfo : EIATTR_MERCURY_ISA_VERSION
	.align		4
        /*0070*/ 	.byte	0x03, 0x5f
        /*0072*/ 	.short	0x0101


	//----- nvinfo : EIATTR_VRC_CTA_INIT_COUNT
	.align		4
        /*0074*/ 	.byte	0x02, 0x4a
	.zero		1
	.zero		1


	//----- nvinfo : EIATTR_EXIT_INSTR_OFFSETS
	.align		4
        /*0078*/ 	.byte	0x04, 0x1c
        /*007a*/ 	.short	(.L_341 - .L_340)


	//   ....[0]....
.L_340:
        /*007c*/ 	.word	0x000000a0


	//   ....[1]....
        /*0080*/ 	.word	0x000010c0


	//----- nvinfo : EIATTR_CBANK_PARAM_SIZE
	.align		4
.L_341:
        /*0084*/ 	.byte	0x03, 0x19
        /*0086*/ 	.short	0x002c


	//----- nvinfo : EIATTR_PARAM_CBANK
	.align		4
        /*0088*/ 	.byte	0x04, 0x0a
        /*008a*/ 	.short	(.L_343 - .L_342)
	.align		4
.L_342:
        /*008c*/ 	.word	index@(.nv.constant0._Z18bmv32_bin_bin_fullPKjS0_PfPKiS3_i)
        /*0090*/ 	.short	0x0380
        /*0092*/ 	.short	0x002c


	//----- nvinfo : EIATTR_SW_WAR
	.align		4
.L_343:
        /*0094*/ 	.byte	0x04, 0x36
        /*0096*/ 	.short	(.L_345 - .L_344)
.L_344:
        /*0098*/ 	.word	0x00000008
.L_345:


//--------------------- .nv.info._Z18bmv16_bin_bin_fullPKtS0_PfPKiS3_i --------------------------
	.section	.nv.info._Z18bmv16_bin_bin_fullPKtS0_PfPKiS3_i,"",@"SHT_CUDA_INFO"
	.sectionflags	@""
	.align	4


	//----- nvinfo : EIATTR_CUDA_API_VERSION
	.align		4
        /*0000*/ 	.byte	0x04, 0x37
        /*0002*/ 	.short	(.L_347 - .L_346)
.L_346:
        /*0004*/ 	.word	0x00000082


	//----- nvinfo : EIATTR_KPARAM_INFO
	.align		4
.L_347:
        /*0008*/ 	.byte	0x04, 0x17
        /*000a*/ 	.short	(.L_349 - .L_348)
.L_348:
        /*000c*/ 	.word	0x00000000
        /*0010*/ 	.short	0x0005
        /*0012*/ 	.short	0x0028
        /*0014*/ 	.byte	0x00, 0xf0, 0x11, 0x00


	//----- nvinfo : EIATTR_KPARAM_INFO
	.align		4
.L_349:
        /*0018*/ 	.byte	0x04, 0x17
        /*001a*/ 	.short	(.L_351 - .L_350)
.L_350:
        /*001c*/ 	.word	0x00000000
        /*0020*/ 	.short	0x0004
        /*0022*/ 	.short	0x0020
        /*0024*/ 	.byte	0x00, 0xf5, 0x21, 0x00


	//----- nvinfo : EIATTR_KPARAM_INFO
	.align		4
.L_351:
        /*0028*/ 	.byte	0x04, 0x17
        /*002a*/ 	.short	(.L_353 - .L_352)
.L_352:
        /*002c*/ 	.word	0x00000000
        /*0030*/ 	.short	0x0003
        /*0032*/ 	.short	0x0018
        /*0034*/ 	.byte	0x00, 0xf5, 0x21, 0x00


	//----- nvinfo : EIATTR_KPARAM_INFO
	.align		4
.L_353:
        /*0038*/ 	.byte	0x04, 0x17
        /*003a*/ 	.short	(.L_355 - .L_354)
.L_354:
        /*003c*/ 	.word	0x00000000
        /*0040*/ 	.short	0x0002
        /*0042*/ 	.short	0x0010
        /*0044*/ 	.byte	0x00, 0xf5, 0x21, 0x00


	//----- nvinfo : EIATTR_KPARAM_INFO
	.align		4
.L_355:
        /*0048*/ 	.byte	0x04, 0x17
        /*004a*/ 	.short	(.L_357 - .L_356)
.L_356:
        /*004c*/ 	.word	0x00000000
        /*0050*/ 	.short	0x0001
        /*0052*/ 	.short	0x0008
        /*0054*/ 	.byte	0x00, 0xf5, 0x21, 0x00


	//----- nvinfo : EIATTR_KPARAM_INFO
	.align		4
.L_357:
        /*0058*/ 	.byte	0x04, 0x17
        /*005a*/ 	.short	(.L_359 - .L_358)
.L_358:
        /*005c*/ 	.word	0x00000000
        /*0060*/ 	.short	0x0000
        /*0062*/ 	.short	0x0000
        /*0064*/ 	.byte	0x00, 0xf5, 0x21, 0x00


	//----- nvinfo : EIATTR_SPARSE_MMA_MASK
	.align		4
.L_359:
        /*0068*/ 	.byte	0x03, 0x50
        /*006a*/ 	.short	0x0000


	//----- nvinfo : EIATTR_MAXREG_COUNT
	.align		4
        /*006c*/ 	.byte	0x03, 0x1b
        /*006e*/ 	.short	0x00ff


	//----- nvinfo : EIATTR_MERCURY_ISA_VERSION
	.align		4
        /*0070*/ 	.byte	0x03, 0x5f
        /*0072*/ 	.short	0x0101


	//----- nvinfo : EIATTR_VRC_CTA_INIT_COUNT
	.align		4
        /*0074*/ 	.byte	0x02, 0x4a
	.zero		1
	.zero		1


	//----- nvinfo : EIATTR_EXIT_INSTR_OFFSETS
	.align		4
        /*0078*/ 	.byte	0x04, 0x1c
        /*007a*/ 	.short	(.L_361 - .L_360)


	//   ....[0]....
.L_360:
        /*007c*/ 	.word	0x000000d0


	//   ....[1]....
        /*0080*/ 	.word	0x00000d00


	//----- nvinfo : EIATTR_CRS_STACK_SIZE
	.align		4
.L_361:
        /*0084*/ 	.byte	0x04, 0x1e
        /*0086*/ 	.short	(.L_363 - .L_362)
.L_362:
        /*0088*/ 	.word	0x00000000


	//----- nvinfo : EIATTR_CBANK_PARAM_SIZE
	.align		4
.L_363:
        /*008c*/ 	.byte	0x03, 0x19
        /*008e*/ 	.short	0x002c


	//----- nvinfo : EIATTR_PARAM_CBANK
	.align		4
        /*0090*/ 	.byte	0x04, 0x0a
        /*0092*/ 	.short	(.L_365 - .L_364)
	.align		4
.L_364:
        /*0094*/ 	.word	index@(.nv.constant0._Z18bmv16_bin_bin_fullPKtS0_PfPKiS3_i)
        /*0098*/ 	.short	0x0380
        /*009a*/ 	.short	0x002c


	//----- nvinfo : EIATTR_SW_WAR
	.align		4
.L_365:
        /*009c*/ 	.byte	0x04, 0x36
        /*009e*/ 	.short	(.L_367 - .L_366)
.L_366:
        /*00a0*/ 	.word	0x00000008
.L_367:


//--------------------- .nv.info._Z17bmv8_bin_bin_fullPKhS0_PfPKiS3_i --------------------------
	.section	.nv.info._Z17bmv8_bin_bin_fullPKhS0_PfPKiS3_i,"",@"SHT_CUDA_INFO"
	.sectionflags	@""
	.align	4


	//----- nvinfo : EIATTR_CUDA_API_VERSION
	.align		4
        /*0000*/ 	.byte	0x04, 0x37
        /*0002*/ 	.short	(.L_369 - .L_368)
.L_368:
        /*0004*/ 	.word	0x00000082


	//----- nvinfo : EIATTR_KPARAM_INFO
	.align		4
.L_369:
        /*0008*/ 	.byte	0x04, 0x17
        /*000a*/ 	.short	(.L_371 - .L_370)
.L_370:
        /*000c*/ 	.word	0x00000000
        /*0010*/ 	.short	0x0005
        /*0012*/ 	.short	0x0028
        /*0014*/ 	.byte	0x00, 0xf0, 0x11, 0x00


	//----- nvinfo : EIATTR_KPARAM_INFO
	.align		4
.L_371:
        /*0018*/ 	.byte	0x04, 0x17
        /*001a*/ 	.short	(.L_373 - .L_372)
.L_372:
        /*001c*/ 	.word	0x00000000
        /*0020*/ 	.short	0x0004
        /*0022*/ 	.short	0x0020
        /*0024*/ 	.byte	0x00, 0xf5, 0x21, 0x00


	//----- nvinfo : EIATTR_KPARAM_INFO
	.align		4
.L_373:
        /*0028*/ 	.byte	0x04, 0x17
        /*002a*/ 	.short	(.L_375 - .L_374)
.L_374:
        /*002c*/ 	.word	0x00000000
        /*0030*/ 	.short	0x0003
        /*0032*/ 	.short	0x0018
        /*0034*/ 	.byte	0x00, 0xf5, 0x21, 0x00


	//----- nvinfo : EIATTR_KPARAM_INFO
	.align		4
.L_375:
        /*0038*/ 	.byte	0x04, 0x17
        /*003a*/ 	.short	(.L_377 - .L_376)
.L_376:
        /*003c*/ 	.word	0x00000000
        /*0040*/ 	.short	0x0002
        /*0042*/ 	.short	0x0010
        /*0044*/ 	.byte	0x00, 0xf5, 0x21, 0x00


	//----- nvinfo : EIATTR_KPARAM_INFO
	.align		4
.L_377:
        /*0048*/ 	.byte	0x04, 0x17
        /*004a*/ 	.short	(.L_379 - .L_378)
.L_378:
        /*004c*/ 	.word	0x00000000
        /*0050*/ 	.short	0x0001
        /*0052*/ 	.short	0x0008
        /*0054*/ 	.byte	0x00, 0xf5, 0x21, 0x00


	//----- nvinfo : EIATTR_KPARAM_INFO
	.align		4
.L_379:
        /*0058*/ 	.byte	0x04, 0x17
        /*005a*/ 	.short	(.L_381 - .L_380)
.L_380:
        /*005c*/ 	.word	0x00000000
        /*0060*/ 	.short	0x0000
        /*0062*/ 	.short	0x0000
        /*0064*/ 	.byte	0x00, 0xf5, 0x21, 0x00


	//----- nvinfo : EIATTR_SPARSE_MMA_MASK
	.align		4
.L_381:
        /*0068*/ 	.byte	0x03, 0x50
        /*006a*/ 	.short	0x0000


	//----- nvinfo : EIATTR_MAXREG_COUNT
	.align		4
        /*006c*/ 	.byte	0x03, 0x1b
        /*006e*/ 	.short	0x00ff


	//----- nvinfo : EIATTR_MERCURY_ISA_VERSION
	.align		4
        /*0070*/ 	.byte	0x03, 0x5f
        /*0072*/ 	.short	0x0101


	//----- nvinfo : EIATTR_VRC_CTA_INIT_COUNT
	.align		4
        /*0074*/ 	.byte	0x02, 0x4a
	.zero		1
	.zero		1


	//----- nvinfo : EIATTR_EXIT_INSTR_OFFSETS
	.align		4
        /*0078*/ 	.byte	0x04, 0x1c
        /*007a*/ 	.short	(.L_383 - .L_382)


	//   ....[0]....
.L_382:
        /*007c*/ 	.word	0x000000d0


	//   ....[1]....
        /*0080*/ 	.word	0x00000dc0


	//----- nvinfo : EIATTR_CRS_STACK_SIZE
	.align		4
.L_383:
        /*0084*/ 	.byte	0x04, 0x1e
        /*0086*/ 	.short	(.L_385 - .L_384)
.L_384:
        /*0088*/ 	.word	0x00000000


	//----- nvinfo : EIATTR_CBANK_PARAM_SIZE
	.align		4
.L_385:
        /*008c*/ 	.byte	0x03, 0x19
        /*008e*/ 	.short	0x002c


	//----- nvinfo : EIATTR_PARAM_CBANK
	.align		4
        /*0090*/ 	.byte	0x04, 0x0a
        /*0092*/ 	.short	(.L_387 - .L_386)
	.align		4
.L_386:
        /*0094*/ 	.word	index@(.nv.constant0._Z17bmv8_bin_bin_fullPKhS0_PfPKiS3_i)
        /*0098*/ 	.short	0x0380
        /*009a*/ 	.short	0x002c


	//----- nvinfo : EIATTR_SW_WAR
	.align		4
.L_387:
        /*009c*/ 	.byte	0x04, 0x36
        /*009e*/ 	.short	(.L_389 - .L_388)
.L_388:
        /*00a0*/ 	.word	0x00000008
.L_389:


//--------------------- .nv.info._Z17bmv4_bin_bin_fullPKhS0_PfPKiS3_i --------------------------
	.section	.nv.info._Z17bmv4_bin_bin_fullPKhS0_PfPKiS3_i,"",@"SHT_CUDA_INFO"
	.sectionflags	@""
	.align	4


	//----- nvinfo : EIATTR_CUDA_API_VERSION
	.align		4
        /*0000*/ 	.byte	0x04, 0x37
        /*0002*/ 	.short	(.L_391 - .L_390)
.L_390:
        /*0004*/ 	.word	0x00000082


	//----- nvinfo : EIATTR_KPARAM_INFO
	.align		4
.L_391:
        /*0008*/ 	.byte	0x04, 0x17
        /*000a*/ 	.short	(.L_393 - .L_392)
.L_392:
        /*000c*/ 	.word	0x00000000
        /*0010*/ 	.short	0x0005
        /*0012*/ 	.short	0x0028
        /*0014*/ 	.byte	0x00, 0xf0, 0x11, 0x00


	//----- nvinfo : EIATTR_KPARAM_INFO
	.align		4
.L_393:
        /*0018*/ 	.byte	0x04, 0x17
        /*001a*/ 	.short	(.L_395 - .L_394)
.L_394:
        /*001c*/ 	.word	0x00000000
        /*0020*/ 	.short	0x0004
        /*0022*/ 	.short	0x0020
        /*0024*/ 	.byte	0x00, 0xf5, 0x21, 0x00


	//----- nvinfo : EIATTR_KPARAM_INFO
	.align		4
.L_395:
        /*0028*/ 	.byte	0x04, 0x17
        /*002a*/ 	.short	(.L_397 - .L_396)
.L_396:
        /*002c*/ 	.word	0x00000000
        /*0030*/ 	.short	0x0003
        /*0032*/ 	.short	0x0018
        /*0034*/ 	.byte	0x00, 0xf5, 0x21, 0x00


	//----- nvinfo : EIATTR_KPARAM_INFO
	.align		4
.L_397:
        /*0038*/ 	.byte	0x04, 0x17
        /*003a*/ 	.short	(.L_399 - .L_398)
.L_398:
        /*003c*/ 	.word	0x00000000
        /*0040*/ 	.short	0x0002
        /*0042*/ 	.short	0x0010
        /*0044*/ 	.byte	0x00, 0xf5, 0x21, 0x00


	//----- nvinfo : EIATTR_KPARAM_INFO
	.align		4
.L_399:
        /*0048*/ 	.byte	0x04, 0x17
        /*004a*/ 	.short	(.L_401 - .L_400)
.L_400:
        /*004c*/ 	.word	0x00000000
        /*0050*/ 	.short	0x0001
        /*0052*/ 	.short	0x0008
        /*0054*/ 	.byte	0x00, 0xf5, 0x21, 0x00


	//----- nvinfo : EIATTR_KPARAM_INFO
	.align		4
.L_401:
        /*0058*/ 	.byte	0x04, 0x17
        /*005a*/ 	.short	(.L_403 - .L_402)
.L_402:
        /*005c*/ 	.word	0x00000000
        /*0060*/ 	.short	0x0000
        /*0062*/ 	.short	0x0000
        /*0064*/ 	.byte	0x00, 0xf5, 0x21, 0x00


	//----- nvinfo : EIATTR_SPARSE_MMA_MASK
	.align		4
.L_403:
        /*0068*/ 	.byte	0x03, 0x50
        /*006a*/ 	.short	0x0000


	//----- nvinfo : EIATTR_MAXREG_COUNT
	.align		4
        /*006c*/ 	.byte	0x03, 0x1b
        /*006e*/ 	.short	0x00ff


	//----- nvinfo : EIATTR_MERCURY_ISA_VERSION
	.align		4
        /*0070*/ 	.byte	0x03, 0x5f
        /*0072*/ 	.short	0x0101


	//----- nvinfo : EIATTR_VRC_CTA_INIT_COUNT
	.align		4
        /*0074*/ 	.byte	0x02, 0x4a
	.zero		1
	.zero		1


	//----- nvinfo : EIATTR_EXIT_INSTR_OFFSETS
	.align		4
        /*0078*/ 	.byte	0x04, 0x1c
        /*007a*/ 	.short	(.L_405 - .L_404)


	//   ....[0]....
.L_404:
        /*007c*/ 	.word	0x000000d0


	//   ....[1]....
        /*0080*/ 	.word	0x00000dc0


	//----- nvinfo : EIATTR_CRS_STACK_SIZE
	.align		4
.L_405:
        /*0084*/ 	.byte	0x04, 0x1e
        /*0086*/ 	.short	(.L_407 - .L_406)
.L_406:
        /*0088*/ 	.word	0x00000000


	//----- nvinfo : EIATTR_CBANK_PARAM_SIZE
	.align		4
.L_407:
        /*008c*/ 	.byte	0x03, 0x19
        /*008e*/ 	.short	0x002c


	//----- nvinfo : EIATTR_PARAM_CBANK
	.align		4
        /*0090*/ 	.byte	0x04, 0x0a
        /*0092*/ 	.short	(.L_409 - .L_408)
	.align		4
.L_408:
        /*0094*/ 	.word	index@(.nv.constant0._Z17bmv4_bin_bin_fullPKhS0_PfPKiS3_i)
        /*0098*/ 	.short	0x0380
        /*009a*/ 	.short	0x002c


	//----- nvinfo : EIATTR_SW_WAR
	.align		4
.L_409:
        /*009c*/ 	.byte	0x04, 0x36
        /*009e*/ 	.short	(.L_411 - .L_410)
.L_410:
        /*00a0*/ 	.word	0x00000008
.L_411:


//--------------------- .nv.info._Z17bmv32_bin_bin_binPKjS0_PjPKiS3_i --------------------------
	.section	.nv.info._Z17bmv32_bin_bin_binPKjS0_PjPKiS3_i,"",@"SHT_CUDA_INFO"
	.sectionflags	@""
	.align	4


	//----- nvinfo : EIATTR_CUDA_API_VERSION
	.align		4
        /*0000*/ 	.byte	0x04, 0x37
        /*0002*/ 	.short	(.L_413 - .L_412)
.L_412:
        /*0004*/ 	.word	0x00000082


	//----- nvinfo : EIATTR_KPARAM_INFO
	.align		4
.L_413:
        /*0008*/ 	.byte	0x04, 0x17
        /*000a*/ 	.short	(.L_415 - .L_414)
.L_414:
        /*000c*/ 	.word	0x00000000
        /*0010*/ 	.short	0x0005
        /*0012*/ 	.short	0x0028
        /*0014*/ 	.byte	0x00, 0xf0, 0x11, 0x00


	//----- nvinfo : EIATTR_KPARAM_INFO
	.align		4
.L_415:
        /*0018*/ 	.byte	0x04, 0x17
        /*001a*/ 	.short	(.L_417 - .L_416)
.L_416:
        /*001c*/ 	.word	0x00000000
        /*0020*/ 	.short	0x0004
        /*0022*/ 	.short	0x0020
        /*0024*/ 	.byte	0x00, 0xf5, 0x21, 0x00


	//----- nvinfo : EIATTR_KPARAM_INFO
	.align		4
.L_417:
        /*0028*/ 	.byte	0x04, 0x17
        /*002a*/ 	.short	(.L_419 - .L_418)
.L_418:
        /*002c*/ 	.word	0x00000000
        /*0030*/ 	.short	0x0003
        /*0032*/ 	.short	0x0018
        /*0034*/ 	.byte	0x00, 0xf5, 0x21, 0x00


	//----- nvinfo : EIATTR_KPARAM_INFO
	.align		4
.L_419:
        /*0038*/ 	.byte	0x04, 0x17
        /*003a*/ 	.short	(.L_421 - .L_420)
.L_420:
        /*003c*/ 	.word	0x00000000
        /*0040*/ 	.short	0x0002
        /*0042*/ 	.short	0x0010
        /*0044*/ 	.byte	0x00, 0xf5, 0x21, 0x00


	//----- nvinfo : EIATTR_KPARAM_INFO
	.align		4
.L_421:
        /*0048*/ 	.byte	0x04, 0x17
        /*004a*/ 	.short	(.L_423 - .L_422)
.L_422:
        /*004c*/ 	.word	0x00000000
        /*0050*/ 	.short	0x0001
        /*0052*/ 	.short	0x0008
        /*0054*/ 	.byte	0x00, 0xf5, 0x21, 0x00


	//----- nvinfo : EIATTR_KPARAM_INFO
	.align		4
.L_423:
        /*0058*/ 	.byte	0x04, 0x17
        /*005a*/ 	.short	(.L_425 - .L_424)
.L_424:
        /*005c*/ 	.word	0x00000000
        /*0060*/ 	.short	0x0000
        /*0062*/ 	.short	0x0000
        /*0064*/ 	.byte	0x00, 0xf5, 0x21, 0x00


	//----- nvinfo : EIATTR_SPARSE_MMA_MASK
	.align		4
.L_425:
        /*0068*/ 	.byte	0x03, 0x50
        /*006a*/ 	.short	0x0000


	//----- nvinfo : EIATTR_MAXREG_COUNT
	.align		4
        /*006c*/ 	.byte	0x03, 0x1b
        /*006e*/ 	.short	0x00ff


	//----- nvinfo : EIATTR_MERCURY_ISA_VERSION
	.align		4
        /*0070*/ 	.byte	0x03, 0x5f
        /*0072*/ 	.short	0x0101


	//----- nvinfo : EIATTR_COOP_GROUP_MASK_REGIDS
	.align		4
        /*0074*/ 	.byte	0x04, 0x29
        /*0076*/ 	.short	(.L_427 - .L_426)


	//   ....[0]....
.L_426:
        /*0078*/ 	.word	0xffffffff


	//----- nvinfo : EIATTR_COOP_GROUP_INSTR_OFFSETS
	.align		4
.L_427:
        /*007c*/ 	.byte	0x04, 0x28
        /*007e*/ 	.short	(.L_429 - .L_428)


	//   ....[0]....
.L_428:
        /*0080*/ 	.word	0x000010c0


	//----- nvinfo : EIATTR_VRC_CTA_INIT_COUNT
	.align		4
.L_429:
        /*0084*/ 	.byte	0x02, 0x4a
	.zero		1
	.zero		1


	//----- nvinfo : EIATTR_EXIT_INSTR_OFFSETS
	.align		4
        /*0088*/ 	.byte	0x04, 0x1c
        /*008a*/ 	.short	(.L_431 - .L_430)


	//   ....[0]....
.L_430:
        /*008c*/ 	.word	0x000000e0


	//   ....[1]....
        /*0090*/ 	.word	0x00001100


	//----- nvinfo : EIATTR_CRS_STACK_SIZE
	.align		4
.L_431:
        /*0094*/ 	.byte	0x04, 0x1e
        /*0096*/ 	.short	(.L_433 - .L_432)
.L_432:
        /*0098*/ 	.word	0x00000000


	//----- nvinfo : EIATTR_CBANK_PARAM_SIZE
	.align		4
.L_433:
        /*009c*/ 	.byte	0x03, 0x19
        /*009e*/ 	.short	0x002c


	//----- nvinfo : EIATTR_PARAM_CBANK
	.align		4
        /*00a0*/ 	.byte	0x04, 0x0a
        /*00a2*/ 	.short	(.L_435 - .L_434)
	.align		4
.L_434:
        /*00a4*/ 	.word	index@(.nv.constant0._Z17bmv32_bin_bin_binPKjS0_PjPKiS3_i)
        /*00a8*/ 	.short	0x0380
        /*00aa*/ 	.short	0x002c


	//----- nvinfo : EIATTR_SW_WAR
	.align		4
.L_435:
        /*00ac*/ 	.byte	0x04, 0x36
        /*00ae*/ 	.short	(.L_437 - .L_436)
.L_436:
        /*00b0*/ 	.word	0x00000008
.L_437:


//--------------------- .nv.info._Z22bmv16_bin_bin_bin_1024PKtS0_PtPKiS3_i --------------------------
	.section	.nv.info._Z22bmv16_bin_bin_bin_1024PKtS0_PtPKiS3_i,"",@"SHT_CUDA_INFO"
	.sectionflags	@""
	.align	4


	//----- nvinfo : EIATTR_CUDA_API_VERSION
	.align		4
        /*0000*/ 	.byte	0x04, 0x37
        /*0002*/ 	.short	(.L_439 - .L_438)
.L_438:
        /*0004*/ 	.word	0x00000082


	//----- nvinfo : EIATTR_KPARAM_INFO
	.align		4
.L_439:
        /*0008*/ 	.byte	0x04, 0x17
        /*000a*/ 	.short	(.L_441 - .L_440)
.L_440:
        /*000c*/ 	.word	0x00000000
        /*0010*/ 	.short	0x0005
        /*0012*/ 	.short	0x0028
        /*0014*/ 	.byte	0x00, 0xf0, 0x11, 0x00


	//----- nvinfo : EIATTR_KPARAM_INFO
	.align		4
.L_441:
        /*0018*/ 	.byte	0x04, 0x17
        /*001a*/ 	.short	(.L_443 - .L_442)
.L_442:
        /*001c*/ 	.word	0x00000000
        /*0020*/ 	.short	0x0004
        /*0022*/ 	.short	0x0020
        /*0024*/ 	.byte	0x00, 0xf5, 0x21, 0x00


	//----- nvinfo : EIATTR_KPARAM_INFO
	.align		4
.L_443:
        /*0028*/ 	.byte	0x04, 0x17
        /*002a*/ 	.short	(.L_445 - .L_444)
.L_444:
        /*002c*/ 	.word	0x00000000
        /*0030*/ 	.short	0x0003
        /*0032*/ 	.short	0x0018
        /*0034*/ 	.byte	0x00, 0xf5, 0x21, 0x00


	//----- nvinfo : EIATTR_KPARAM_INFO
	.align		4
.L_445:
        /*0038*/ 	.byte	0x04, 0x17
        /*003a*/ 	.short	(.L_447 - .L_446)
.L_446:
        /*003c*/ 	.word	0x00000000
        /*0040*/ 	.short	0x0002
        /*0042*/ 	.short	0x0010
        /*0044*/ 	.byte	0x00, 0xf5, 0x21, 0x00


	//----- nvinfo : EIATTR_KPARAM_INFO
	.align		4
.L_447:
        /*0048*/ 	.byte	0x04, 0x17
        /*004a*/ 	.short	(.L_449 - .L_448)
.L_448:
        /*004c*/ 	.word	0x00000000
        /*0050*/ 	.short	0x0001
        /*0052*/ 	.short	0x0008
        /*0054*/ 	.byte	0x00, 0xf5, 0x21, 0x00


	//----- nvinfo : EIATTR_KPARAM_INFO
	.align		4
.L_449:
        /*0058*/ 	.byte	0x04, 0x17
        /*005a*/ 	.short	(.L_451 - .L_450)
.L_450:
        /*005c*/ 	.word	0x00000000
        /*0060*/ 	.short	0x0000
        /*0062*/ 	.short	0x0000
        /*0064*/ 	.byte	0x00, 0xf5, 0x21, 0x00


	//----- nvinfo : EIATTR_SPARSE_MMA_MASK
	.align		4
.L_451:
        /*0068*/ 	.byte	0x03, 0x50
        /*006a*/ 	.short	0x0000


	//----- nvinfo : EIATTR_MAXREG_COUNT
	.align		4
        /*006c*/ 	.byte	0x03, 0x1b
        /*006e*/ 	.short	0x00ff


	//----- nvinfo : EIATTR_MERCURY_ISA_VERSION
	.align		4
        /*0070*/ 	.byte	0x03, 0x5f
        /*0072*/ 	.short	0x0101


	//----- nvinfo : EIATTR_COOP_GROUP_MASK_REGIDS
	.align		4
        /*0074*/ 	.byte	0x04, 0x29
        /*0076*/ 	.short	(.L_453 - .L_452)


	//   ....[0]....
.L_452:
        /*0078*/ 	.word	0xffffffff


	//----- nvinfo : EIATTR_COOP_GROUP_INSTR_OFFSETS
	.align		4
.L_453:
        /*007c*/ 	.byte	0x04, 0x28
        /*007e*/ 	.short	(.L_455 - .L_454)


	//   ....[0]....
.L_454:
        /*0080*/ 	.word	0x000010e0


	//----- nvinfo : EIATTR_VRC_CTA_INIT_COUNT
	.align		4
.L_455:
        /*0084*/ 	.byte	0x02, 0x4a
	.zero		1
	.zero		1


	//----- nvinfo : EIATTR_EXIT_INSTR_OFFSETS
	.align		4
        /*0088*/ 	.byte	0x04, 0x1c
        /*008a*/ 	.short	(.L_457 - .L_456)


	//   ....[0]....
.L_456:
        /*008c*/ 	.word	0x00000110


	//   ....[1]....
        /*0090*/ 	.word	0x00001150


	//----- nvinfo : EIATTR_CRS_STACK_SIZE
	.align		4
.L_457:
        /*0094*/ 	.byte	0x04, 0x1e
        /*0096*/ 	.short	(.L_459 - .L_458)
.L_458:
        /*0098*/ 	.word	0x00000000


	//----- nvinfo : EIATTR_CBANK_PARAM_SIZE
	.align		4
.L_459:
        /*009c*/ 	.byte	0x03, 0x19
        /*009e*/ 	.short	0x002c


	//----- nvinfo : EIATTR_PARAM_CBANK
	.align		4
        /*00a0*/ 	.byte	0x04, 0x0a
        /*00a2*/ 	.short	(.L_461 - .L_460)
	.align		4
.L_460:
        /*00a4*/ 	.word	index@(.nv.constant0._Z22bmv16_bin_bin_bin_1024PKtS0_PtPKiS3_i)
        /*00a8*/ 	.short	0x0380
        /*00aa*/ 	.short	0x002c


	//----- nvinfo : EIATTR_SW_WAR
	.align		4
.L_461:
        /*00ac*/ 	.byte	0x04, 0x36
        /*00ae*/ 	.short	(.L_463 - .L_462)
.L_462:
        /*00b0*/ 	.word	0x00000008
.L_463:


//--------------------- .nv.info._Z17bmv16_bin_bin_binPKtS0_PtPKiS3_i --------------------------
	.section	.nv.info._Z17bmv16_bin_bin_binPKtS0_PtPKiS3_i,"",@"SHT_CUDA_INFO"
	.sectionflags	@""
	.align	4


	//----- nvinfo : EIATTR_CUDA_API_VERSION
	.align		4
        /*0000*/ 	.byte	0x04, 0x37
        /*0002*/ 	.short	(.L_465 - .L_464)
.L_464:
        /*0004*/ 	.word	0x00000082


	//----- nvinfo : EIATTR_KPARAM_INFO
	.align		4
.L_465:
        /*0008*/ 	.byte	0x04, 0x17
        /*000a*/ 	.short	(.L_467 - .L_466)
.L_466:
        /*000c*/ 	.word	0x00000000
        /*0010*/ 	.short	0x0005
        /*0012*/ 	.short	0x0028
        /*0014*/ 	.byte	0x00, 0xf0, 0x11, 0x00


	//----- nvinfo : EIATTR_KPARAM_INFO
	.align		4
.L_467:
        /*0018*/ 	.byte	0x04, 0x17
        /*001a*/ 	.short	(.L_469 - .L_468)
.L_468:
        /*001c*/ 	.word	0x00000000
        /*0020*/ 	.short	0x0004
        /*0022*/ 	.short	0x0020
        /*0024*/ 	.byte	0x00, 0xf5, 0x21, 0x00


	//----- nvinfo : EIATTR_KPARAM_INFO
	.align		4
.L_469:
        /*0028*/ 	.byte	0x04, 0x17
        /*002a*/ 	.short	(.L_471 - .L_470)
.L_470:
        /*002c*/ 	.word	0x00000000
        /*0030*/ 	.short	0x0003
        /*0032*/ 	.short	0x0018
        /*0034*/ 	.byte	0x00, 0xf5, 0x21, 0x00


	//----- nvinfo : EIATTR_KPARAM_INFO
	.align		4
.L_471:
        /*0038*/ 	.byte	0x04, 0x17
        /*003a*/ 	.short	(.L_473 - .L_472)
.L_472:
        /*003c*/ 	.word	0x00000000
        /*0040*/ 	.short	0x0002
        /*0042*/ 	.short	0x0010
        /*0044*/ 	.byte	0x00, 0xf5, 0x21, 0x00


	//----- nvinfo : EIATTR_KPARAM_INFO
	.align		4
.L_473:
        /*0048*/ 	.byte	0x04, 0x17
        /*004a*/ 	.short	(.L_475 - .L_474)
.L_474:
        /*004c*/ 	.word	0x00000000
        /*0050*/ 	.short	0x0001
        /*0052*/ 	.short	0x0008
        /*0054*/ 	.byte	0x00, 0xf5, 0x21, 0x00


	//----- nvinfo : EIATTR_KPARAM_INFO
	.align		4
.L_475:
        /*0058*/ 	.byte	0x04, 0x17
        /*005a*/ 	.short	(.L_477 - .L_476)
.L_476:
        /*005c*/ 	.word	0x00000000
        /*0060*/ 	.short	0x0000
        /*0062*/ 	.short	0x0000
        /*0064*/ 	.byte	0x00, 0xf5, 0x21, 0x00


	//----- nvinfo : EIATTR_SPARSE_MMA_MASK
	.align		4
.L_477:
        /*0068*/ 	.byte	0x03, 0x50
        /*006a*/ 	.short	0x0000


	//----- nvinfo : EIATTR_MAXREG_COUNT
	.align		4
        /*006c*/ 	.byte	0x03, 0x1b
        /*006e*/ 	.short	0x00ff


	//----- nvinfo : EIATTR_MERCURY_ISA_VERSION
	.align		4
        /*0070*/ 	.byte	0x03, 0x5f
        /*0072*/ 	.short	0x0101


	//----- nvinfo : EIATTR_COOP_GROUP_MASK_REGIDS
	.align		4
        /*0074*/ 	.byte	0x04, 0x29
        /*0076*/ 	.short	(.L_479 - .L_478)


	//   ....[0]....
.L_478:
        /*0078*/ 	.word	0xffffffff


	//----- nvinfo : EIATTR_COOP_GROUP_INSTR_OFFSETS
	.align		4
.L_479:
        /*007c*/ 	.byte	0x04, 0x28
        /*007e*/ 	.short	(.L_481 - .L_480)


	//   ....[0]....
.L_480:
        /*0080*/ 	.word	0x000010b0


	//----- nvinfo : EIATTR_VRC_CTA_INIT_COUNT
	.align		4
.L_481:
        /*0084*/ 	.byte	0x02, 0x4a
	.zero		1
	.zero		1


	//----- nvinfo : EIATTR_EXIT_INSTR_OFFSETS
	.align		4
        /*0088*/ 	.byte	0x04, 0x1c
        /*008a*/ 	.short	(.L_483 - .L_482)


	//   ....[0]....
.L_482:
        /*008c*/ 	.word	0x000000e0


	//   ....[1]....
        /*0090*/ 	.word	0x00001120


	//----- nvinfo : EIATTR_CRS_STACK_SIZE
	.align		4
.L_483:
        /*0094*/ 	.byte	0x04, 0x1e
        /*0096*/ 	.short	(.L_485 - .L_484)
.L_484:
        /*0098*/ 	.word	0x00000000


	//----- nvinfo : EIATTR_CBANK_PARAM_SIZE
	.align		4
.L_485:
        /*009c*/ 	.byte	0x03, 0x19
        /*009e*/ 	.short	0x002c


	//----- nvinfo : EIATTR_PARAM_CBANK
	.align		4
        /*00a0*/ 	.byte	0x04, 0x0a
        /*00a2*/ 	.short	(.L_487 - .L_486)
	.align		4
.L_486:
        /*00a4*/ 	.word	index@(.nv.constant0._Z17bmv16_bin_bin_binPKtS0_PtPKiS3_i)
        /*00a8*/ 	.short	0x0380
        /*00aa*/ 	.short	0x002c


	//----- nvinfo : EIATTR_SW_WAR
	.align		4
.L_487:
        /*00ac*/ 	.byte	0x04, 0x36
        /*00ae*/ 	.short	(.L_489 - .L_488)
.L_488:
        /*00b0*/ 	.word	0x00000008
.L_489:


//--------------------- .nv.info._Z21bmv8_bin_bin_bin_1024PKhS0_PhPKiS3_i --------------------------
	.section	.nv.info._Z21bmv8_bin_bin_bin_1024PKhS0_PhPKiS3_i,"",@"SHT_CUDA_INFO"
	.sectionflags	@""
	.align	4


	//----- nvinfo : EIATTR_CUDA_API_VERSION
	.align		4
        /*0000*/ 	.byte	0x04, 0x37
        /*0002*/ 	.short	(.L_491 - .L_490)
.L_490:
        /*0004*/ 	.word	0x00000082


	//----- nvinfo : EIATTR_KPARAM_INFO
	.align		4
.L_491:
        /*0008*/ 	.byte	0x04, 0x17
        /*000a*/ 	.short	(.L_493 - .L_492)
.L_492:
        /*000c*/ 	.word	0x00000000
        /*0010*/ 	.short	0x0005
        /*0012*/ 	.short	0x0028
        /*0014*/ 	.byte	0x00, 0xf0, 0x11, 0x00


	//----- nvinfo : EIATTR_KPARAM_INFO
	.align		4
.L_493:
        /*0018*/ 	.byte	0x04, 0x17
        /*001a*/ 	.short	(.L_495 - .L_494)
.L_494:
        /*001c*/ 	.word	0x00000000
        /*0020*/ 	.short	0x0004
        /*0022*/ 	.short	0x0020
        /*0024*/ 	.byte	0x00, 0xf5, 0x21, 0x00


	//----- nvinfo : EIATTR_KPARAM_INFO
	.align		4
.L_495:
        /*0028*/ 	.byte	0x04, 0x17
        /*002a*/ 	.short	(.L_497 - .L_496)
.L_496:
        /*002c*/ 	.word	0x00000000
        /*0030*/ 	.short	0x0003
        /*0032*/ 	.short	0x0018
        /*0034*/ 	.byte	0x00, 0xf5, 0x21, 0x00


	//----- nvinfo : EIATTR_KPARAM_INFO
	.align		4
.L_497:
        /*0038*/ 	.byte	0x04, 0x17
        /*003a*/ 	.short	(.L_499 - .L_498)
.L_498:
        /*003c*/ 	.word	0x00000000
        /*0040*/ 	.short	0x0002
        /*0042*/ 	.short	0x0010
        /*0044*/ 	.byte	0x00, 0xf5, 0x21, 0x00


	//----- nvinfo : EIATTR_KPARAM_INFO
	.align		4
.L_499:
        /*0048*/ 	.byte	0x04, 0x17
        /*004a*/ 	.short	(.L_501 - .L_500)
.L_500:
        /*004c*/ 	.word	0x00000000
        /*0050*/ 	.short	0x0001
        /*0052*/ 	.short	0x0008
        /*0054*/ 	.byte	0x00, 0xf5, 0x21, 0x00


	//----- nvinfo : EIATTR_KPARAM_INFO
	.align		4
.L_501:
        /*0058*/ 	.byte	0x04, 0x17
        /*005a*/ 	.short	(.L_503 - .L_502)
.L_502:
        /*005c*/ 	.word	0x00000000
        /*0060*/ 	.short	0x0000
        /*0062*/ 	.short	0x0000
        /*0064*/ 	.byte	0x00, 0xf5, 0x21, 0x00


	//----- nvinfo : EIATTR_SPARSE_MMA_MASK
	.align		4
.L_503:
        /*0068*/ 	.byte	0x03, 0x50
        /*006a*/ 	.short	0x0000


	//----- nvinfo : EIATTR_MAXREG_COUNT
	.align		4
        /*006c*/ 	.byte	0x03, 0x1b
        /*006e*/ 	.short	0x00ff


	//----- nvinfo : EIATTR_MERCURY_ISA_VERSION
	.align		4
        /*0070*/ 	.byte	0x03, 0x5f
        /*0072*/ 	.short	0x0101


	//----- nvinfo : EIATTR_COOP_GROUP_MASK_REGIDS
	.align		4
        /*0074*/ 	.byte	0x04, 0x29
        /*0076*/ 	.short	(.L_505 - .L_504)


	//   ....[0]....
.L_504:
        /*0078*/ 	.word	0xffffffff


	//----- nvinfo : EIATTR_COOP_GROUP_INSTR_OFFSETS
	.align		4
.L_505:
        /*007c*/ 	.byte	0x04, 0x28
        /*007e*/ 	.short	(.L_507 - .L_506)


	//   ....[0]....
.L_506:
        /*0080*/ 	.word	0x00000fb0


	//----- nvinfo : EIATTR_VRC_CTA_INIT_COUNT
	.align		4
.L_507:
        /*0084*/ 	.byte	0x02, 0x4a
	.zero		1
	.zero		1


	//----- nvinfo : EIATTR_EXIT_INSTR_OFFSETS
	.align		4
        /*0088*/ 	.byte	0x04, 0x1c
        /*008a*/ 	.short	(.L_509 - .L_508)


	//   ....[0]....
.L_508:
        /*008c*/ 	.word	0x00000110


	//   ....[1]....
        /*0090*/ 	.word	0x00001020


	//----- nvinfo : EIATTR_CRS_STACK_SIZE
	.align		4
.L_509:
        /*0094*/ 	.byte	0x04, 0x1e
        /*0096*/ 	.short	(.L_511 - .L_510)
.L_510:
        /*0098*/ 	.word	0x00000000


	//----- nvinfo : EIATTR_CBANK_PARAM_SIZE
	.align		4
.L_511:
        /*009c*/ 	.byte	0x03, 0x19
        /*009e*/ 	.short	0x002c


	//----- nvinfo : EIATTR_PARAM_CBANK
	.align		4
        /*00a0*/ 	.byte	0x04, 0x0a
        /*00a2*/ 	.short	(.L_513 - .L_512)
	.align		4
.L_512:
        /*00a4*/ 	.word	index@(.nv.constant0._Z21bmv8_bin_bin_bin_1024PKhS0_PhPKiS3_i)
        /*00a8*/ 	.short	0x0380
        /*00aa*/ 	.short	0x002c


	//----- nvinfo : EIATTR_SW_WAR
	.align		4
.L_513:
        /*00ac*/ 	.byte	0x04, 0x36
        /*00ae*/ 	.short	(.L_515 - .L_514)
.L_514:
        /*00b0*/ 	.word	0x00000008
.L_515:


//--------------------- .nv.info._Z16bmv8_bin_bin_binPKhS0_PhPKiS3_i --------------------------
	.section	.nv.info._Z16bmv8_bin_bin_binPKhS0_PhPKiS3_i,"",@"SHT_CUDA_INFO"
	.sectionflags	@""
	.align	4


	//----- nvinfo : EIATTR_CUDA_API_VERSION
	.align		4
        /*0000*/ 	.byte	0x04, 0x37
        /*0002*/ 	.short	(.L_517 - .L_516)
.L_516:
        /*0004*/ 	.word	0x00000082


	//----- nvinfo : EIATTR_KPARAM_INFO
	.align		4
.L_517:
        /*0008*/ 	.byte	0x04, 0x17
        /*000a*/ 	.short	(.L_519 - .L_518)
.L_518:
        /*000c*/ 	.word	0x00000000
        /*0010*/ 	.short	0x0005
        /*0012*/ 	.short	0x0028
        /*0014*/ 	.byte	0x00, 0xf0, 0x11, 0x00


	//----- nvinfo : EIATTR_KPARAM_INFO
	.align		4
.L_519:
        /*0018*/ 	.byte	0x04, 0x17
        /*001a*/ 	.short	(.L_521 - .L_520)
.L_520:
        /*001c*/ 	.word	0x00000000
        /*0020*/ 	.short	0x0004
        /*0022*/ 	.short	0x0020
        /*0024*/ 	.byte	0x00, 0xf5, 0x21, 0x00


	//----- nvinfo : EIATTR_KPARAM_INFO
	.align		4
.L_521:
        /*0028*/ 	.byte	0x04, 0x17
        /*002a*/ 	.short	(.L_523 - .L_522)
.L_522:
        /*002c*/ 	.word	0x00000000
        /*0030*/ 	.short	0x0003
        /*0032*/ 	.short	0x0018
        /*0034*/ 	.byte	0x00, 0xf5, 0x21, 0x00


	//----- nvinfo : EIATTR_KPARAM_INFO
	.align		4
.L_523:
        /*0038*/ 	.byte	0x04, 0x17
        /*003a*/ 	.short	(.L_525 - .L_524)
.L_524:
        /*003c*/ 	.word	0x00000000
        /*0040*/ 	.short	0x0002
        /*0042*/ 	.short	0x0010
        /*0044*/ 	.byte	0x00, 0xf5, 0x21, 0x00


	//----- nvinfo : EIATTR_KPARAM_INFO
	.align		4
.L_525:
        /*0048*/ 	.byte	0x04, 0x17
        /*004a*/ 	.short	(.L_527 - .L_526)
.L_526:
        /*004c*/ 	.word	0x00000000
        /*0050*/ 	.short	0x0001
        /*0052*/ 	.short	0x0008
        /*0054*/ 	.byte	0x00, 0xf5, 0x21, 0x00


	//----- nvinfo : EIATTR_KPARAM_INFO
	.align		4
.L_527:
        /*0058*/ 	.byte	0x04, 0x17
        /*005a*/ 	.short	(.L_529 - .L_528)
.L_528:
        /*005c*/ 	.word	0x00000000
        /*0060*/ 	.short	0x0000
        /*0062*/ 	.short	0x0000
        /*0064*/ 	.byte	0x00, 0xf5, 0x21, 0x00


	//----- nvinfo : EIATTR_SPARSE_MMA_MASK
	.align		4
.L_529:
        /*0068*/ 	.byte	0x03, 0x50
        /*006a*/ 	.short	0x0000


	//----- nvinfo : EIATTR_MAXREG_COUNT
	.align		4
        /*006c*/ 	.byte	0x03, 0x1b
        /*006e*/ 	.short	0x00ff


	//----- nvinfo : EIATTR_MERCURY_ISA_VERSION
	.align		4
        /*0070*/ 	.byte	0x03, 0x5f
        /*0072*/ 	.short	0x0101


	//----- nvinfo : EIATTR_COOP_GROUP_MASK_REGIDS
	.align		4
        /*0074*/ 	.byte	0x04, 0x29
        /*0076*/ 	.short	(.L_531 - .L_530)


	//   ....[0]....
.L_530:
        /*0078*/ 	.word	0xffffffff


	//----- nvinfo : EIATTR_COOP_GROUP_INSTR_OFFSETS
	.align		4
.L_531:
        /*007c*/ 	.byte	0x04, 0x28
        /*007e*/ 	.short	(.L_533 - .L_532)


	//   ....[0]....
.L_532:
        /*0080*/ 	.word	0x00000f80


	//----- nvinfo : EIATTR_VRC_CTA_INIT_COUNT
	.align		4
.L_533:
        /*0084*/ 	.byte	0x02, 0x4a
	.zero		1
	.zero		1


	//----- nvinfo : EIATTR_EXIT_INSTR_OFFSETS
	.align		4
        /*0088*/ 	.byte	0x04, 0x1c
        /*008a*/ 	.short	(.L_535 - .L_534)


	//   ....[0]....
.L_534:
        /*008c*/ 	.word	0x000000e0


	//   ....[1]....
        /*0090*/ 	.word	0x00000ff0


	//----- nvinfo : EIATTR_CRS_STACK_SIZE
	.align		4
.L_535:
        /*0094*/ 	.byte	0x04, 0x1e
        /*0096*/ 	.short	(.L_537 - .L_536)
.L_536:
        /*0098*/ 	.word	0x00000000


	//----- nvinfo : EIATTR_CBANK_PARAM_SIZE
	.align		4
.L_537:
        /*009c*/ 	.byte	0x03, 0x19
        /*009e*/ 	.short	0x002c


	//----- nvinfo : EIATTR_PARAM_CBANK
	.align		4
        /*00a0*/ 	.byte	0x04, 0x0a
        /*00a2*/ 	.short	(.L_539 - .L_538)
	.align		4
.L_538:
        /*00a4*/ 	.word	index@(.nv.constant0._Z16bmv8_bin_bin_binPKhS0_PhPKiS3_i)
        /*00a8*/ 	.short	0x0380
        /*00aa*/ 	.short	0x002c


	//----- nvinfo : EIATTR_SW_WAR
	.align		4
.L_539:
        /*00ac*/ 	.byte	0x04, 0x36
        /*00ae*/ 	.short	(.L_541 - .L_540)
.L_540:
        /*00b0*/ 	.word	0x00000008
.L_541:


//--------------------- .nv.info._Z25bmv4_bin_bin_bin_new_1024PKhS0_PhPKiS3_i --------------------------
	.section	.nv.info._Z25bmv4_bin_bin_bin_new_1024PKhS0_PhPKiS3_i,"",@"SHT_CUDA_INFO"
	.sectionflags	@""
	.align	4


	//----- nvinfo : EIATTR_CUDA_API_VERSION
	.align		4
        /*0000*/ 	.byte	0x04, 0x37
        /*0002*/ 	.short	(.L_543 - .L_542)
.L_542:
        /*0004*/ 	.word	0x00000082


	//----- nvinfo : EIATTR_KPARAM_INFO
	.align		4
.L_543:
        /*0008*/ 	.byte	0x04, 0x17
        /*000a*/ 	.short	(.L_545 - .L_544)
.L_544:
        /*000c*/ 	.word	0x00000000
        /*0010*/ 	.short	0x0005
        /*0012*/ 	.short	0x0028
        /*0014*/ 	.byte	0x00, 0xf0, 0x11, 0x00


	//----- nvinfo : EIATTR_KPARAM_INFO
	.align		4
.L_545:
        /*0018*/ 	.byte	0x04, 0x17
        /*001a*/ 	.short	(.L_547 - .L_546)
.L_546:
        /*001c*/ 	.word	0x00000000
        /*0020*/ 	.short	0x0004
        /*0022*/ 	.short	0x0020
        /*0024*/ 	.byte	0x00, 0xf5, 0x21, 0x00


	//----- nvinfo : EIATTR_KPARAM_INFO
	.align		4
.L_547:
        /*0028*/ 	.byte	0x04, 0x17
        /*002a*/ 	.short	(.L_549 - .L_548)
.L_548:
        /*002c*/ 	.word	0x00000000
        /*0030*/ 	.short	0x0003
        /*0032*/ 	.short	0x0018
        /*0034*/ 	.byte	0x00, 0xf5, 0x21, 0x00


	//----- nvinfo : EIATTR_KPARAM_INFO
	.align		4
.L_549:
        /*0038*/ 	.byte	0x04, 0x17
        /*003a*/ 	.short	(.L_551 - .L_550)
.L_550:
        /*003c*/ 	.word	0x00000000
        /*0040*/ 	.short	0x0002
        /*0042*/ 	.short	0x0010
        /*0044*/ 	.byte	0x00, 0xf5, 0x21, 0x00


	//----- nvinfo : EIATTR_KPARAM_INFO
	.align		4
.L_551:
        /*0048*/ 	.byte	0x04, 0x17
        /*004a*/ 	.short	(.L_553 - .L_552)
.L_552:
        /*004c*/ 	.word	0x00000000
        /*0050*/ 	.short	0x0001
        /*0052*/ 	.short	0x0008
        /*0054*/ 	.byte	0x00, 0xf5, 0x21, 0x00


	//----- nvinfo : EIATTR_KPARAM_INFO
	.align		4
.L_553:
        /*0058*/ 	.byte	0x04, 0x17
        /*005a*/ 	.short	(.L_555 - .L_554)
.L_554:
        /*005c*/ 	.word	0x00000000
        /*0060*/ 	.short	0x0000
        /*0062*/ 	.short	0x0000
        /*0064*/ 	.byte	0x00, 0xf5, 0x21, 0x00


	//----- nvinfo : EIATTR_SPARSE_MMA_MASK
	.align		4
.L_555:
        /*0068*/ 	.byte	0x03, 0x50
        /*006a*/ 	.short	0x0000


	//----- nvinfo : EIATTR_MAXREG_COUNT
	.align		4
        /*006c*/ 	.byte	0x03, 0x1b
        /*006e*/ 	.short	0x00ff


	//----- nvinfo : EIATTR_MERCURY_ISA_VERSION
	.align		4
        /*0070*/ 	.byte	0x03, 0x5f
        /*0072*/ 	.short	0x0101


	//----- nvinfo : EIATTR_COOP_GROUP_MASK_REGIDS
	.align		4
        /*0074*/ 	.byte	0x04, 0x29
        /*0076*/ 	.short	(.L_557 - .L_556)


	//   ....[0]....
.L_556:
        /*0078*/ 	.word	0xffffffff


	//----- nvinfo : EIATTR_COOP_GROUP_INSTR_OFFSETS
	.align		4
.L_557:
        /*007c*/ 	.byte	0x04, 0x28
        /*007e*/ 	.short	(.L_559 - .L_558)


	//   ....[0]....
.L_558:
        /*0080*/ 	.word	0x000008d0


	//----- nvinfo : EIATTR_VRC_CTA_INIT_COUNT
	.align		4
.L_559:
        /*0084*/ 	.byte	0x02, 0x4a
	.zero		1
	.zero		1


	//----- nvinfo : EIATTR_EXIT_INSTR_OFFSETS
	.align		4
        /*0088*/ 	.byte	0x04, 0x1c
        /*008a*/ 	.short	(.L_561 - .L_560)


	//   ....[0]....
.L_560:
        /*008c*/ 	.word	0x000000e0


	//   ....[1]....
        /*0090*/ 	.word	0x00000940


	//----- nvinfo : EIATTR_CRS_STACK_SIZE
	.align		4
.L_561:
        /*0094*/ 	.byte	0x04, 0x1e
        /*0096*/ 	.short	(.L_563 - .L_562)
.L_562:
        /*0098*/ 	.word	0x00000000


	//----- nvinfo : EIATTR_CBANK_PARAM_SIZE
	.align		4
.L_563:
        /*009c*/ 	.byte	0x03, 0x19
        /*009e*/ 	.short	0x002c


	//----- nvinfo : EIATTR_PARAM_CBANK
	.align		4
        /*00a0*/ 	.byte	0x04, 0x0a
        /*00a2*/ 	.short	(.L_565 - .L_564)
	.align		4
.L_564:
        /*00a4*/ 	.word	index@(.nv.constant0._Z25bmv4_bin_bin_bin_new_1024PKhS0_PhPKiS3_i)
        /*00a8*/ 	.short	0x0380
        /*00aa*/ 	.short	0x002c


	//----- nvinfo : EIATTR_SW_WAR
	.align		4
.L_565:
        /*00ac*/ 	.byte	0x04, 0x36
        /*00ae*/ 	.short	(.L_567 - .L_566)
.L_566:
        /*00b0*/ 	.word	0x00000008
.L_567:


//--------------------- .nv.info._Z20bmv4_bin_bin_bin_newPKhS0_PhPKiS3_i --------------------------
	.section	.nv.info._Z20bmv4_bin_bin_bin_newPKhS0_PhPKiS3_i,"",@"SHT_CUDA_INFO"
	.sectionflags	@""
	.align	4


	//----- nvinfo : EIATTR_CUDA_API_VERSION
	.align		4
        /*0000*/ 	.byte	0x04, 0x37
        /*0002*/ 	.short	(.L_569 - .L_568)
.L_568:
        /*0004*/ 	.word	0x00000082


	//----- nvinfo : EIATTR_KPARAM_INFO
	.align		4
.L_569:
        /*0008*/ 	.byte	0x04, 0x17
        /*000a*/ 	.short	(.L_571 - .L_570)
.L_570:
        /*000c*/ 	.word	0x00000000
        /*0010*/ 	.short	0x0005
        /*0012*/ 	.short	0x0028
        /*0014*/ 	.byte	0x00, 0xf0, 0x11, 0x00


	//----- nvinfo : EIATTR_KPARAM_INFO
	.align		4
.L_571:
        /*0018*/ 	.byte	0x04, 0x17
        /*001a*/ 	.short	(.L_573 - .L_572)
.L_572:
        /*001c*/ 	.word	0x00000000
        /*0020*/ 	.short	0x0004
        /*0022*/ 	.short	0x0020
        /*0024*/ 	.byte	0x00, 0xf5, 0x21, 0x00


	//----- nvinfo : EIATTR_KPARAM_INFO
	.align		4
.L_573:
        /*0028*/ 	.byte	0x04, 0x17
        /*002a*/ 	.short	(.L_575 - .L_574)
.L_574:
        /*002c*/ 	.word	0x00000000
        /*0030*/ 	.short	0x0003
        /*0032*/ 	.short	0x0018
        /*0034*/ 	.byte	0x00, 0xf5, 0x21, 0x00


	//----- nvinfo : EIATTR_KPARAM_INFO
	.align		4
.L_575:
        /*0038*/ 	.byte	0x04, 0x17
        /*003a*/ 	.short	(.L_577 - .L_576)
.L_576:
        /*003c*/ 	.word	0x00000000
        /*0040*/ 	.short	0x0002
        /*0042*/ 	.short	0x0010
        /*0044*/ 	.byte	0x00, 0xf5, 0x21, 0x00


	//----- nvinfo : EIATTR_KPARAM_INFO
	.align		4
.L_577:
        /*0048*/ 	.byte	0x04, 0x17
        /*004a*/ 	.short	(.L_579 - .L_578)
.L_578:
        /*004c*/ 	.word	0x00000000
        /*0050*/ 	.short	0x0001
        /*0052*/ 	.short	0x0008
        /*0054*/ 	.byte	0x00, 0xf5, 0x21, 0x00


	//----- nvinfo : EIATTR_KPARAM_INFO
	.align		4
.L_579:
        /*0058*/ 	.byte	0x04, 0x17
        /*005a*/ 	.short	(.L_581 - .L_580)
.L_580:
        /*005c*/ 	.word	0x00000000
        /*0060*/ 	.short	0x0000
        /*0062*/ 	.short	0x0000
        /*0064*/ 	.byte	0x00, 0xf5, 0x21, 0x00


	//----- nvinfo : EIATTR_SPARSE_MMA_MASK
	.align		4
.L_581:
        /*0068*/ 	.byte	0x03, 0x50
        /*006a*/ 	.short	0x0000


	//----- nvinfo : EIATTR_MAXREG_COUNT
	.align		4
        /*006c*/ 	.byte	0x03, 0x1b
        /*006e*/ 	.short	0x00ff


	//----- nvinfo : EIATTR_MERCURY_ISA_VERSION
	.align		4
        /*0070*/ 	.byte	0x03, 0x5f
        /*0072*/ 	.short	0x0101


	//----- nvinfo : EIATTR_COOP_GROUP_MASK_REGIDS
	.align		4
        /*0074*/ 	.byte	0x04, 0x29
        /*0076*/ 	.short	(.L_583 - .L_582)


	//   ....[0]....
.L_582:
        /*0078*/ 	.word	0xffffffff


	//----- nvinfo : EIATTR_COOP_GROUP_INSTR_OFFSETS
	.align		4
.L_583:
        /*007c*/ 	.byte	0x04, 0x28
        /*007e*/ 	.short	(.L_585 - .L_584)


	//   ....[0]....
.L_584:
        /*0080*/ 	.word	0x000007f0


	//----- nvinfo : EIATTR_VRC_CTA_INIT_COUNT
	.align		4
.L_585:
        /*0084*/ 	.byte	0x02, 0x4a
	.zero		1
	.zero		1


	//----- nvinfo : EIATTR_EXIT_INSTR_OFFSETS
	.align		4
        /*0088*/ 	.byte	0x04, 0x1c
        /*008a*/ 	.short	(.L_587 - .L_586)


	//   ....[0]....
.L_586:
        /*008c*/ 	.word	0x000000a0


	//   ....[1]....
        /*0090*/ 	.word	0x00000860


	//----- nvinfo : EIATTR_CBANK_PARAM_SIZE
	.align		4
.L_587:
        /*0094*/ 	.byte	0x03, 0x19
        /*0096*/ 	.short	0x002c


	//----- nvinfo : EIATTR_PARAM_CBANK
	.align		4
        /*0098*/ 	.byte	0x04, 0x0a
        /*009a*/ 	.short	(.L_589 - .L_588)
	.align		4
.L_588:
        /*009c*/ 	.word	index@(.nv.constant0._Z20bmv4_bin_bin_bin_newPKhS0_PhPKiS3_i)
        /*00a0*/ 	.short	0x0380
        /*00a2*/ 	.short	0x002c


	//----- nvinfo : EIATTR_SW_WAR
	.align		4
.L_589:
        /*00a4*/ 	.byte	0x04, 0x36
        /*00a6*/ 	.short	(.L_591 - .L_590)
.L_590:
        /*00a8*/ 	.word	0x00000008
.L_591:


//--------------------- .nv.info._Z21bmv4_bin_bin_bin_1024PKhS0_PhPKiS3_i --------------------------
	.section	.nv.info._Z21bmv4_bin_bin_bin_1024PKhS0_PhPKiS3_i,"",@"SHT_CUDA_INFO"
	.sectionflags	@""
	.align	4


	//----- nvinfo : EIATTR_CUDA_API_VERSION
	.align		4
        /*0000*/ 	.byte	0x04, 0x37
        /*0002*/ 	.short	(.L_593 - .L_592)
.L_592:
        /*0004*/ 	.word	0x00000082


	//----- nvinfo : EIATTR_KPARAM_INFO
	.align		4
.L_593:
        /*0008*/ 	.byte	0x04, 0x17
        /*000a*/ 	.short	(.L_595 - .L_594)
.L_594:
        /*000c*/ 	.word	0x00000000
        /*0010*/ 	.short	0x0005
        /*0012*/ 	.short	0x0028
        /*0014*/ 	.byte	0x00, 0xf0, 0x11, 0x00


	//----- nvinfo : EIATTR_KPARAM_INFO
	.align		4
.L_595:
        /*0018*/ 	.byte	0x04, 0x17
        /*001a*/ 	.short	(.L_597 - .L_596)
.L_596:
        /*001c*/ 	.word	0x00000000
        /*0020*/ 	.short	0x0004
        /*0022*/ 	.short	0x0020
        /*0024*/ 	.byte	0x00, 0xf5, 0x21, 0x00


	//----- nvinfo : EIATTR_KPARAM_INFO
	.align		4
.L_597:
        /*0028*/ 	.byte	0x04, 0x17
        /*002a*/ 	.short	(.L_599 - .L_598)
.L_598:
        /*002c*/ 	.word	0x00000000
        /*0030*/ 	.short	0x0003
        /*0032*/ 	.short	0x0018
        /*0034*/ 	.byte	0x00, 0xf5, 0x21, 0x00


	//----- nvinfo : EIATTR_KPARAM_INFO
	.align		4
.L_599:
        /*0038*/ 	.byte	0x04, 0x17
        /*003a*/ 	.short	(.L_601 - .L_600)
.L_600:
        /*003c*/ 	.word	0x00000000
        /*0040*/ 	.short	0x0002
        /*0042*/ 	.short	0x0010
        /*0044*/ 	.byte	0x00, 0xf5, 0x21, 0x00


	//----- nvinfo : EIATTR_KPARAM_INFO
	.align		4
.L_601:
        /*0048*/ 	.byte	0x04, 0x17
        /*004a*/ 	.short	(.L_603 - .L_602)
.L_602:
        /*004c*/ 	.word	0x00000000
        /*0050*/ 	.short	0x0001
        /*0052*/ 	.short	0x0008
        /*0054*/ 	.byte	0x00, 0xf5, 0x21, 0x00


	//----- nvinfo : EIATTR_KPARAM_INFO
	.align		4
.L_603:
        /*0058*/ 	.byte	0x04, 0x17
        /*005a*/ 	.short	(.L_605 - .L_604)
.L_604:
        /*005c*/ 	.word	0x00000000
        /*0060*/ 	.short	0x0000
        /*0062*/ 	.short	0x0000
        /*0064*/ 	.byte	0x00, 0xf5, 0x21, 0x00


	//----- nvinfo : EIATTR_SPARSE_MMA_MASK
	.align		4
.L_605:
        /*0068*/ 	.byte	0x03, 0x50
        /*006a*/ 	.short	0x0000


	//----- nvinfo : EIATTR_MAXREG_COUNT
	.align		4
        /*006c*/ 	.byte	0x03, 0x1b
        /*006e*/ 	.short	0x00ff


	//----- nvinfo : EIATTR_MERCURY_ISA_VERSION
	.align		4
        /*0070*/ 	.byte	0x03, 0x5f
        /*0072*/ 	.short	0x0101


	//----- nvinfo : EIATTR_COOP_GROUP_MASK_REGIDS
	.align		4
        /*0074*/ 	.byte	0x04, 0x29
        /*0076*/ 	.short	(.L_607 - .L_606)


	//   ....[0]....
.L_606:
        /*0078*/ 	.word	0xffffffff


	//----- nvinfo : EIATTR_COOP_GROUP_INSTR_OFFSETS
	.align		4
.L_607:
        /*007c*/ 	.byte	0x04, 0x28
        /*007e*/ 	.short	(.L_609 - .L_608)


	//   ....[0]....
.L_608:
        /*0080*/ 	.word	0x00000fb0


	//----- nvinfo : EIATTR_VRC_CTA_INIT_COUNT
	.align		4
.L_609:
        /*0084*/ 	.byte	0x02, 0x4a
	.zero		1
	.zero		1


	//----- nvinfo : EIATTR_EXIT_INSTR_OFFSETS
	.align		4
        /*0088*/ 	.byte	0x04, 0x1c
        /*008a*/ 	.short	(.L_611 - .L_610)


	//   ....[0]....
.L_610:
        /*008c*/ 	.word	0x00000110


	//   ....[1]....
        /*0090*/ 	.word	0x00001020


	//----- nvinfo : EIATTR_CRS_STACK_SIZE
	.align		4
.L_611:
        /*0094*/ 	.byte	0x04, 0x1e
        /*0096*/ 	.short	(.L_613 - .L_612)
.L_612:
        /*0098*/ 	.word	0x00000000


	//----- nvinfo : EIATTR_CBANK_PARAM_SIZE
	.align		4
.L_613:
        /*009c*/ 	.byte	0x03, 0x19
        /*009e*/ 	.short	0x002c


	//----- nvinfo : EIATTR_PARAM_CBANK
	.align		4
        /*00a0*/ 	.byte	0x04, 0x0a
        /*00a2*/ 	.short	(.L_615 - .L_614)
	.align		4
.L_614:
        /*00a4*/ 	.word	index@(.nv.constant0._Z21bmv4_bin_bin_bin_1024PKhS0_PhPKiS3_i)
        /*00a8*/ 	.short	0x0380
        /*00aa*/ 	.short	0x002c


	//----- nvinfo : EIATTR_SW_WAR
	.align		4
.L_615:
        /*00ac*/ 	.byte	0x04, 0x36
        /*00ae*/ 	.short	(.L_617 - .L_616)
.L_616:
        /*00b0*/ 	.word	0x00000008
.L_617:


//--------------------- .nv.info._Z16bmv4_bin_bin_binPKhS0_PhPKiS3_i --------------------------
	.section	.nv.info._Z16bmv4_bin_bin_binPKhS0_PhPKiS3_i,"",@"SHT_CUDA_INFO"
	.sectionflags	@""
	.align	4


	//----- nvinfo : EIATTR_CUDA_API_VERSION
	.align		4
        /*0000*/ 	.byte	0x04, 0x37
        /*0002*/ 	.short	(.L_619 - .L_618)
.L_618:
        /*0004*/ 	.word	0x00000082


	//----- nvinfo : EIATTR_KPARAM_INFO
	.align		4
.L_619:
        /*0008*/ 	.byte	0x04, 0x17
        /*000a*/ 	.short	(.L_621 - .L_620)
.L_620:
        /*000c*/ 	.word	0x00000000
        /*0010*/ 	.short	0x0005
        /*0012*/ 	.short	0x0028
        /*0014*/ 	.byte	0x00, 0xf0, 0x11, 0x00


	//----- nvinfo : EIATTR_KPARAM_INFO
	.align		4
.L_621:
        /*0018*/ 	.byte	0x04, 0x17
        /*001a*/ 	.short	(.L_623 - .L_622)
.L_622:
        /*001c*/ 	.word	0x00000000
        /*0020*/ 	.short	0x0004
        /*0022*/ 	.short	0x0020
        /*0024*/ 	.byte	0x00, 0xf5, 0x21, 0x00


	//----- nvinfo : EIATTR_KPARAM_INFO
	.align		4
.L_623:
        /*0028*/ 	.byte	0x04, 0x17
        /*002a*/ 	.short	(.L_625 - .L_624)
.L_624:
        /*002c*/ 	.word	0x00000000
        /*0030*/ 	.short	0x0003
        /*0032*/ 	.short	0x0018
        /*0034*/ 	.byte	0x00, 0xf5, 0x21, 0x00


	//----- nvinfo : EIATTR_KPARAM_INFO
	.align		4
.L_625:
        /*0038*/ 	.byte	0x04, 0x17
        /*003a*/ 	.short	(.L_627 - .L_626)
.L_626:
        /*003c*/ 	.word	0x00000000
        /*0040*/ 	.short	0x0002
        /*0042*/ 	.short	0x0010
        /*0044*/ 	.byte	0x00, 0xf5, 0x21, 0x00


	//----- nvinfo : EIATTR_KPARAM_INFO
	.align		4
.L_627:
        /*0048*/ 	.byte	0x04, 0x17
        /*004a*/ 	.short	(.L_629 - .L_628)
.L_628:
        /*004c*/ 	.word	0x00000000
        /*0050*/ 	.short	0x0001
        /*0052*/ 	.short	0x0008
        /*0054*/ 	.byte	0x00, 0xf5, 0x21, 0x00


	//----- nvinfo : EIATTR_KPARAM_INFO
	.align		4
.L_629:
        /*0058*/ 	.byte	0x04, 0x17
        /*005a*/ 	.short	(.L_631 - .L_630)
.L_630:
        /*005c*/ 	.word	0x00000000
        /*0060*/ 	.short	0x0000
        /*0062*/ 	.short	0x0000
        /*0064*/ 	.byte	0x00, 0xf5, 0x21, 0x00


	//----- nvinfo : EIATTR_SPARSE_MMA_MASK
	.align		4
.L_631:
        /*0068*/ 	.byte	0x03, 0x50
        /*006a*/ 	.short	0x0000


	//----- nvinfo : EIATTR_MAXREG_COUNT
	.align		4
        /*006c*/ 	.byte	0x03, 0x1b
        /*006e*/ 	.short	0x00ff


	//----- nvinfo : EIATTR_MERCURY_ISA_VERSION
	.align		4
        /*0070*/ 	.byte	0x03, 0x5f
        /*0072*/ 	.short	0x0101


	//----- nvinfo : EIATTR_COOP_GROUP_MASK_REGIDS
	.align		4
        /*0074*/ 	.byte	0x04, 0x29
        /*0076*/ 	.short	(.L_633 - .L_632)


	//   ....[0]....
.L_632:
        /*0078*/ 	.word	0xffffffff


	//----- nvinfo : EIATTR_COOP_GROUP_INSTR_OFFSETS
	.align		4
.L_633:
        /*007c*/ 	.byte	0x04, 0x28
        /*007e*/ 	.short	(.L_635 - .L_634)


	//   ....[0]....
.L_634:
        /*0080*/ 	.word	0x00000f80


	//----- nvinfo : EIATTR_VRC_CTA_INIT_COUNT
	.align		4
.L_635:
        /*0084*/ 	.byte	0x02, 0x4a
	.zero		1
	.zero		1


	//----- nvinfo : EIATTR_EXIT_INSTR_OFFSETS
	.align		4
        /*0088*/ 	.byte	0x04, 0x1c
        /*008a*/ 	.short	(.L_637 - .L_636)


	//   ....[0]....
.L_636:
        /*008c*/ 	.word	0x000000e0


	//   ....[1]....
        /*0090*/ 	.word	0x00000ff0


	//----- nvinfo : EIATTR_CRS_STACK_SIZE
	.align		4
.L_637:
        /*0094*/ 	.byte	0x04, 0x1e
        /*0096*/ 	.short	(.L_639 - .L_638)
.L_638:
        /*0098*/ 	.word	0x00000000


	//----- nvinfo : EIATTR_CBANK_PARAM_SIZE
	.align		4
.L_639:
        /*009c*/ 	.byte	0x03, 0x19
        /*009e*/ 	.short	0x002c


	//----- nvinfo : EIATTR_PARAM_CBANK
	.align		4
        /*00a0*/ 	.byte	0x04, 0x0a
        /*00a2*/ 	.short	(.L_641 - .L_640)
	.align		4
.L_640:
        /*00a4*/ 	.word	index@(.nv.constant0._Z16bmv4_bin_bin_binPKhS0_PhPKiS3_i)
        /*00a8*/ 	.short	0x0380
        /*00aa*/ 	.short	0x002c


	//----- nvinfo : EIATTR_SW_WAR
	.align		4
.L_641:
        /*00ac*/ 	.byte	0x04, 0x36
        /*00ae*/ 	.short	(.L_643 - .L_642)
.L_642:
        /*00b0*/ 	.word	0x00000008
.L_643:


//--------------------- .nv.callgraph             --------------------------
	.section	.nv.callgraph,"",@"SHT_CUDA_CALLGRAPH"
	.align	4
	.sectionentsize	8
	.align		4
        /*0000*/ 	.word	0x00000000
	.align		4
        /*0004*/ 	.word	0xffffffff
	.align		4
        /*0008*/ 	.word	0x00000000
	.align		4
        /*000c*/ 	.word	0xfffffffe
	.align		4
        /*0010*/ 	.word	0x00000000
	.align		4
        /*0014*/ 	.word	0xfffffffd
	.align		4
        /*0018*/ 	.word	0x00000000
	.align		4
        /*001c*/ 	.word	0xfffffffc


//--------------------- .text._Z24bmv32_bin_bin_bin_maskedPKjS0_PjPKiS3_iS0_ --------------------------
	.section	.text._Z24bmv32_bin_bin_bin_maskedPKjS0_PjPKiS3_iS0_,"ax",@progbits
	.align	128
        .global         _Z24bmv32_bin_bin_bin_maskedPKjS0_PjPKiS3_iS0_
        .type           _Z24bmv32_bin_bin_bin_maskedPKjS0_PjPKiS3_iS0_,@function
        .size           _Z24bmv32_bin_bin_bin_maskedPKjS0_PjPKiS3_iS0_,(.L_x_179 - _Z24bmv32_bin_bin_bin_maskedPKjS0_PjPKiS3_iS0_)
        .other          _Z24bmv32_bin_bin_bin_maskedPKjS0_PjPKiS3_iS0_,@"STO_CUDA_ENTRY STV_DEFAULT"
_Z24bmv32_bin_bin_bin_maskedPKjS0_PjPKiS3_iS0_:
.text._Z24bmv32_bin_bin_bin_maskedPKjS0_PjPKiS3_iS0_:
[----:B------:R-:W-:Y:S08]  /*0000*/  LDC R1, c[0x0][0x37c] ;  /* 0x0000df00ff017b82 */ /* 0x000ff00000000800 */
[----:B------:R-:W-:Y:S01]  /*0010*/  S2UR UR4, SR_CTAID.X ;  /* 0x00000000000479c3 */ /* 0x000fe20000002500 */
[----:B------:R-:W0:Y:S01]  /*0020*/  S2R R0, SR_TID.X ;  /* 0x0000000000007919 */ /* 0x000e220000002100 */
[----:B------:R-:W1:Y:S01]  /*0030*/  LDCU UR5, c[0x0][0x370] ;  /* 0x00006e00ff0577ac */ /* 0x000e620008000800 */
[----:B------:R-:W2:Y:S05]  /*0040*/  LDCU UR6, c[0x0][0x374] ;  /* 0x00006e80ff0677ac */ /* 0x000eaa0008000800 */
[----:B------:R-:W1:Y:S01]  /*0050*/  S2UR UR7, SR_CTAID.Y ;  /* 0x00000000000779c3 */ /* 0x000e620000002600 */
[----:B------:R-:W3:Y:S07]  /*0060*/  LDCU UR9, c[0x0][0x3a8] ;  /* 0x00007500ff0977ac */ /* 0x000eee0008000800 */
[----:B------:R-:W2:Y:S01]  /*0070*/  S2UR UR8, SR_CTAID.Z ;  /* 0x00000000000879c3 */ /* 0x000ea20000002700 */
[----:B-1----:R-:W-:Y:S01]  /*0080*/  UIMAD UR4, UR4, UR5, UR7 ;  /* 0x00000005040472a4 */ /* 0x002fe2000f8e0207 */
[----:B0-----:R-:W-:-:S03]  /*0090*/  SHF.R.U32.HI R0, RZ, 0x5, R0 ;  /* 0x00000005ff007819 */ /* 0x001fc60000011600 */
[----:B--2---:R-:W-:-:S04]  /*00a0*/  UIMAD UR4, UR4, UR6, UR8 ;  /* 0x00000006040472a4 */ /* 0x004fc8000f8e0208 */
[----:B------:R-:W-:-:S06]  /*00b0*/  USHF.L.U32 UR4, UR4, 0x5, URZ ;  /* 0x0000000504047899 */ /* 0x000fcc00080006ff */
[----:B------:R-:W-:-:S04]  /*00c0*/  LOP3.LUT R0, R0, UR4, RZ, 0xfc, !PT ;  /* 0x0000000400007c12 */ /* 0x000fc8000f8efcff */
[----:B---3--:R-:W-:-:S13]  /*00d0*/  ISETP.GE.AND P0, PT, R0, UR9, PT ;  /* 0x0000000900007c0c */ /* 0x008fda000bf06270 */
[----:B------:R-:W-:Y:S05]  /*00e0*/  @P0 EXIT ;  /* 0x000000000000094d */ /* 0x000fea0003800000 */
[----:B------:R-:W0:Y:S01]  /*00f0*/  LDC.64 R4, c[0x0][0x398] ;  /* 0x0000e600ff047b82 */ /* 0x000e220000000a00 */
[----:B------:R-:W1:Y:S01]  /*0100*/  LDCU.64 UR4, c[0x0][0x358] ;  /* 0x00006b00ff0477ac */ /* 0x000e620008000a00 */
[----:B------:R-:W2:Y:S01]  /*0110*/  LDCU.64 UR6, c[0x0][0x380] ;  /* 0x00007000ff0677ac */ /* 0x000ea20008000a00 */
[----:B------:R-:W3:Y:S01]  /*0120*/  LDCU.64 UR8, c[0x0][0x3a0] ;  /* 0x00007400ff0877ac */ /* 0x000ee20008000a00 */
[----:B0-----:R-:W-:-:S05]  /*0130*/  IMAD.WIDE R4, R0, 0x4, R4 ;  /* 0x0000000400047825 */ /* 0x001fca00078e0204 */
[----:B-1----:R-:W4:Y:S04]  /*0140*/  LDG.E.CONSTANT R2, desc[UR4][R4.64] ;  /* 0x0000000404027981 */ /* 0x002f28000c1e9900 */
[----:B------:R-:W4:Y:S01]  /*0150*/  LDG.E.CONSTANT R7, desc[UR4][R4.64+0x4] ;  /* 0x0000040404077981 */ /* 0x000f22000c1e9900 */
[----:B------:R-:W-:Y:S01]  /*0160*/  BSSY.RECONVERGENT B0, `(.L_x_0) ;  /* 0x00000f2000007945 */ /* 0x000fe20003800200 */
[----:B------:R-:W-:Y:S01]  /*0170*/  PLOP3.LUT P0, PT, PT, PT, PT, 0x8, 0x80 ;  /* 0x000000000080781c */ /* 0x000fe20003f0e170 */
[----:B----4-:R-:W-:-:S05]  /*0180*/  IMAD.IADD R3, R7, 0x1, -R2 ;  /* 0x0000000107037824 */ /* 0x010fca00078e0a02 */
[----:B------:R-:W-:-:S13]  /*0190*/  ISETP.GE.AND P1, PT, R3, 0x1, PT ;  /* 0x000000010300780c */ /* 0x000fda0003f26270 */
[----:B--23--:R-:W-:Y:S05]  /*01a0*/  @!P1 BRA `(.L_x_1) ;  /* 0x0000000c00b49947 */ /* 0x00cfea0003800000 */
[----:B------:R-:W0:Y:S01]  /*01b0*/  S2R R4, SR_LANEID ;  /* 0x0000000000047919 */ /* 0x000e220000000000 */
[C---:B------:R-:W-:Y:S01]  /*01c0*/  IMAD.IADD R7, R2.reuse, 0x1, -R7 ;  /* 0x0000000102077824 */ /* 0x040fe200078e0a07 */
[----:B------:R-:W-:Y:S01]  /*01d0*/  LOP3.LUT R5, R3, 0x7, RZ, 0xc0, !PT ;  /* 0x0000000703057812 */ /* 0x000fe200078ec0ff */
[----:B------:R-:W-:Y:S01]  /*01e0*/  IMAD.SHL.U32 R6, R2, 0x20, RZ ;  /* 0x0000002002067824 */ /* 0x000fe200078e00ff */
[----:B------:R-:W-:Y:S01]  /*01f0*/  BSSY.RECONVERGENT B1, `(.L_x_2) ;  /* 0x000006e000017945 */ /* 0x000fe20003800200 */
[----:B------:R-:W-:Y:S01]  /*0200*/  IMAD.MOV.U32 R9, RZ, RZ, RZ ;  /* 0x000000ffff097224 */ /* 0x000fe200078e00ff */
[----:B------:R-:W-:Y:S01]  /*0210*/  ISETP.GT.U32.AND P1, PT, R7, -0x8, PT ;  /* 0xfffffff80700780c */ /* 0x000fe20003f24070 */
[----:B------:R-:W-:Y:S01]  /*0220*/  IMAD.MOV.U32 R10, RZ, RZ, RZ ;  /* 0x000000ffff0a7224 */ /* 0x000fe200078e00ff */
[----:B------:R-:W-:Y:S02]  /*0230*/  ISETP.NE.AND P0, PT, R5, RZ, PT ;  /* 0x000000ff0500720c */ /* 0x000fe40003f05270 */
[----:B------:R-:W-:-:S02]  /*0240*/  SHF.R.S32.HI R7, RZ, 0x1f, R2 ;  /* 0x0000001fff077819 */ /* 0x000fc40000011402 */
[----:B------:R-:W-:-:S07]  /*0250*/  SHF.R.S32.HI R8, RZ, 0x1f, R6 ;  /* 0x0000001fff087819 */ /* 0x000fce0000011406 */
[----:B------:R-:W-:Y:S05]  /*0260*/  @P1 BRA `(.L_x_3) ;  /* 0x0000000400981947 */ /* 0x000fea0003800000 */
[----:B------:R-:W-:Y:S02]  /*0270*/  LOP3.LUT R9, R3, 0x7ffffff8, RZ, 0xc0, !PT ;  /* 0x7ffffff803097812 */ /* 0x000fe400078ec0ff */
[----:B------:R-:W-:-:S07]  /*0280*/  CS2R R10, SRZ ;  /* 0x00000000000a7805 */ /* 0x000fce000001ff00 */
.L_x_4:
[----:B------:R-:W-:Y:S01]  /*0290*/  IADD3 R12, P1, PT, R2, R11, RZ ;  /* 0x0000000b020c7210 */ /* 0x000fe20007f3e0ff */
[----:B------:R-:W1:Y:S04]  /*02a0*/  LDC.64 R14, c[0x0][0x388] ;  /* 0x0000e200ff0e7b82 */ /* 0x000e680000000a00 */
[----:B------:R-:W-:Y:S01]  /*02b0*/  IMAD.X R13, RZ, RZ, R7, P1 ;  /* 0x000000ffff0d7224 */ /* 0x000fe200008e0607 */
[----:B------:R-:W-:-:S04]  /*02c0*/  LEA R18, P1, R12, UR8, 0x2 ;  /* 0x000000080c127c11 */ /* 0x000fc8000f8210ff */
[----:B------:R-:W-:-:S05]  /*02d0*/  LEA.HI.X R19, R12, UR9, R13, 0x2, P1 ;  /* 0x000000090c137c11 */ /* 0x000fca00088f140d */
[----:B------:R-:W1:Y:S04]  /*02e0*/  LDG.E.CONSTANT R17, desc[UR4][R18.64] ;  /* 0x0000000412117981 */ /* 0x000e68000c1e9900 */
[----:B------:R-:W2:Y:S01]  /*02f0*/  LDG.E.CONSTANT R27, desc[UR4][R18.64+0x4] ;  /* 0x00000404121b7981 */ /* 0x000ea2000c1e9900 */
[----:B0-----:R-:W-:-:S03]  /*0300*/  IMAD R13, R11, 0x20, R4 ;  /* 0x000000200b0d7824 */ /* 0x001fc600078e0204 */
[----:B------:R-:W3:Y:S01]  /*0310*/  LDG.E.CONSTANT R29, desc[UR4][R18.64+0x8] ;  /* 0x00000804121d7981 */ /* 0x000ee2000c1e9900 */
[----:B------:R-:W-:Y:S01]  /*0320*/  VIADD R23, R13, 0x20 ;  /* 0x000000200d177836 */ /* 0x000fe20000000000 */
[----:B------:R-:W-:-:S05]  /*0330*/  IADD3 R12, P1, PT, R6, R13, RZ ;  /* 0x0000000d060c7210 */ /* 0x000fca0007f3e0ff */
[----:B------:R-:W-:Y:S01]  /*0340*/  IMAD.X R21, RZ, RZ, R8, P1 ;  /* 0x000000ffff157224 */ /* 0x000fe200008e0608 */
[----:B------:R-:W-:-:S04]  /*0350*/  LEA R20, P1, R12, UR6, 0x2 ;  /* 0x000000060c147c11 */ /* 0x000fc8000f8210ff */
[----:B------:R-:W-:Y:S02]  /*0360*/  LEA.HI.X R21, R12, UR7, R21, 0x2, P1 ;  /* 0x000000070c157c11 */ /* 0x000fe400088f1415 */
[----:B------:R-:W-:-:S03]  /*0370*/  IADD3 R23, P1, PT, R6, R23, RZ ;  /* 0x0000001706177210 */ /* 0x000fc60007f3e0ff */
[----:B------:R2:W4:Y:S02]  /*0380*/  LDG.E.CONSTANT R28, desc[UR4][R20.64] ;  /* 0x00000004141c7981 */ /* 0x000524000c1e9900 */
[----:B------:R-:W-:Y:S01]  /*0390*/  IMAD.X R12, RZ, RZ, R8, P1 ;  /* 0x000000ffff0c7224 */ /* 0x000fe200008e0608 */
[----:B------:R-:W-:-:S04]  /*03a0*/  LEA R22, P1, R23, UR6, 0x2 ;  /* 0x0000000617167c11 */ /* 0x000fc8000f8210ff */
[----:B------:R-:W-:-:S05]  /*03b0*/  LEA.HI.X R23, R23, UR7, R12, 0x2, P1 ;  /* 0x0000000717177c11 */ /* 0x000fca00088f140c */
[----:B------:R-:W5:Y:S01]  /*03c0*/  LDG.E.CONSTANT R12, desc[UR4][R22.64] ;  /* 0x00000004160c7981 */ /* 0x000f62000c1e9900 */
[----:B-1----:R-:W-:-:S04]  /*03d0*/  IMAD.WIDE R16, R17, 0x4, R14 ;  /* 0x0000000411107825 */ /* 0x002fc800078e020e */
[----:B--2---:R-:W-:Y:S01]  /*03e0*/  IMAD.WIDE R20, R27, 0x4, R14 ;  /* 0x000000041b147825 */ /* 0x004fe200078e020e */
[----:B------:R-:W4:Y:S04]  /*03f0*/  LDG.E.CONSTANT R25, desc[UR4][R16.64] ;  /* 0x0000000410197981 */ /* 0x000f28000c1e9900 */
[----:B------:R3:W5:Y:S04]  /*0400*/  LDG.E.CONSTANT R24, desc[UR4][R20.64] ;  /* 0x0000000414187981 */ /* 0x000768000c1e9900 */
[----:B------:R-:W2:Y:S01]  /*0410*/  LDG.E.CONSTANT R27, desc[UR4][R18.64+0xc] ;  /* 0x00000c04121b7981 */ /* 0x000ea2000c1e9900 */
[----:B------:R-:W-:-:S05]  /*0420*/  VIADD R26, R13, 0x40 ;  /* 0x000000400d1a7836 */ /* 0x000fca0000000000 */
[----:B------:R-:W-:Y:S01]  /*0430*/  IADD3 R26, P1, PT, R6, R26, RZ ;  /* 0x0000001a061a7210 */ /* 0x000fe20007f3e0ff */
[----:B---3--:R-:W-:-:S04]  /*0440*/  IMAD.WIDE R20, R29, 0x4, R14 ;  /* 0x000000041d147825 */ /* 0x008fc800078e020e */
[----:B------:R-:W-:Y:S01]  /*0450*/  IMAD.X R17, RZ, RZ, R8, P1 ;  /* 0x000000ffff117224 */ /* 0x000fe200008e0608 */
[C---:B------:R-:W-:Y:S01]  /*0460*/  LEA R16, P1, R26.reuse, UR6, 0x2 ;  /* 0x000000061a107c11 */ /* 0x040fe2000f8210ff */
[----:B------:R-:W-:Y:S01]  /*0470*/  VIADD R29, R13, 0x60 ;  /* 0x000000600d1d7836 */ /* 0x000fe20000000000 */
[----:B------:R-:W3:Y:S02]  /*0480*/  LDG.E.CONSTANT R23, desc[UR4][R20.64] ;  /* 0x0000000414177981 */ /* 0x000ee4000c1e9900 */
[----:B------:R-:W-:Y:S02]  /*0490*/  LEA.HI.X R17, R26, UR7, R17, 0x2, P1 ;  /* 0x000000071a117c11 */ /* 0x000fe400088f1411 */
[----:B------:R-:W-:-:S03]  /*04a0*/  IADD3 R29, P1, PT, R6, R29, RZ ;  /* 0x0000001d061d7210 */ /* 0x000fc60007f3e0ff */
[----:B------:R0:W3:Y:S02]  /*04b0*/  LDG.E.CONSTANT R26, desc[UR4][R16.64] ;  /* 0x00000004101a7981 */ /* 0x0000e4000c1e9900 */
[----:B------:R-:W-:Y:S01]  /*04c0*/  IMAD.X R22, RZ, RZ, R8, P1 ;  /* 0x000000ffff167224 */ /* 0x000fe200008e0608 */
[----:B0-----:R-:W-:-:S04]  /*04d0*/  LEA R16, P1, R29, UR6, 0x2 ;  /* 0x000000061d107c11 */ /* 0x001fc8000f8210ff */
[----:B------:R-:W-:Y:S01]  /*04e0*/  LEA.HI.X R17, R29, UR7, R22, 0x2, P1 ;  /* 0x000000071d117c11 */ /* 0x000fe200088f1416 */
[----:B------:R-:W-:-:S04]  /*04f0*/  VIADD R29, R13, 0x80 ;  /* 0x000000800d1d7836 */ /* 0x000fc80000000000 */
[----:B------:R0:W3:Y:S01]  /*0500*/  LDG.E.CONSTANT R22, desc[UR4][R16.64] ;  /* 0x0000000410167981 */ /* 0x0000e2000c1e9900 */
[----:B------:R-:W-:-:S05]  /*0510*/  IADD3 R29, P1, PT, R6, R29, RZ ;  /* 0x0000001d061d7210 */ /* 0x000fca0007f3e0ff */
[----:B0-----:R-:W-:Y:S01]  /*0520*/  IMAD.X R16, RZ, RZ, R8, P1 ;  /* 0x000000ffff107224 */ /* 0x001fe200008e0608 */
[----:B----4-:R-:W-:Y:S02]  /*0530*/  LOP3.LUT R25, R25, R28, RZ, 0xc0, !PT ;  /* 0x0000001c19197212 */ /* 0x010fe400078ec0ff */
[----:B------:R-:W-:Y:S02]  /*0540*/  LEA R28, P1, R29, UR6, 0x2 ;  /* 0x000000061d1c7c11 */ /* 0x000fe4000f8210ff */
[----:B-----5:R-:W-:Y:S01]  /*0550*/  LOP3.LUT R24, R24, R12, RZ, 0xc0, !PT ;  /* 0x0000000c18187212 */ /* 0x020fe200078ec0ff */
[----:B------:R-:W-:Y:S01]  /*0560*/  VIADD R12, R13, 0xa0 ;  /* 0x000000a00d0c7836 */ /* 0x000fe20000000000 */
[----:B------:R-:W-:-:S04]  /*0570*/  LEA.HI.X R29, R29, UR7, R16, 0x2, P1 ;  /* 0x000000071d1d7c11 */ /* 0x000fc800088f1410 */
[----:B------:R-:W-:Y:S01]  /*0580*/  IADD3 R17, P1, PT, R6, R12, RZ ;  /* 0x0000000c06117210 */ /* 0x000fe20007f3e0ff */
[----:B------:R2:W4:Y:S04]  /*0590*/  LDG.E.CONSTANT R21, desc[UR4][R28.64] ;  /* 0x000000041c157981 */ /* 0x000528000c1e9900 */
[----:B------:R-:W-:Y:S01]  /*05a0*/  IMAD.X R20, RZ, RZ, R8, P1 ;  /* 0x000000ffff147224 */ /* 0x000fe200008e0608 */
[----:B------:R-:W-:Y:S01]  /*05b0*/  LEA R16, P1, R17, UR6, 0x2 ;  /* 0x0000000611107c11 */ /* 0x000fe2000f8210ff */
[----:B--2---:R-:W-:-:S03]  /*05c0*/  IMAD.WIDE R28, R27, 0x4, R14 ;  /* 0x000000041b1c7825 */ /* 0x004fc600078e020e */
[----:B------:R-:W-:Y:S01]  /*05d0*/  LEA.HI.X R17, R17, UR7, R20, 0x2, P1 ;  /* 0x0000000711117c11 */ /* 0x000fe200088f1414 */
[----:B------:R-:W2:Y:S04]  /*05e0*/  LDG.E.CONSTANT R27, desc[UR4][R18.64+0x10] ;  /* 0x00001004121b7981 */ /* 0x000ea8000c1e9900 */
[----:B------:R-:W5:Y:S04]  /*05f0*/  LDG.E.CONSTANT R12, desc[UR4][R28.64] ;  /* 0x000000041c0c7981 */ /* 0x000f68000c1e9900 */
[----:B------:R0:W4:Y:S04]  /*0600*/  LDG.E.CONSTANT R20, desc[UR4][R16.64] ;  /* 0x0000000410147981 */ /* 0x000128000c1e9900 */
[----:B------:R-:W4:Y:S04]  /*0610*/  LDG.E.CONSTANT R29, desc[UR4][R18.64+0x14] ;  /* 0x00001404121d7981 */ /* 0x000f28000c1e9900 */
[----:B------:R-:W0:Y:S04]  /*0620*/  LDG.E.CONSTANT R17, desc[UR4][R18.64+0x18] ;  /* 0x0000180412117981 */ /* 0x000e28000c1e9900 */
[----:B------:R-:W4:Y:S01]  /*0630*/  LDG.E.CONSTANT R19, desc[UR4][R18.64+0x1c] ;  /* 0x00001c0412137981 */ /* 0x000f22000c1e9900 */
[----:B---3--:R-:W-:-:S02]  /*0640*/  LOP3.LUT R23, R23, R26, RZ, 0xc0, !PT ;  /* 0x0000001a17177212 */ /* 0x008fc400078ec0ff */
[----:B-----5:R-:W-:Y:S01]  /*0650*/  LOP3.LUT R22, R12, R22, RZ, 0xc0, !PT ;  /* 0x000000160c167212 */ /* 0x020fe200078ec0ff */
[----:B------:R-:W-:Y:S02]  /*0660*/  VIADD R12, R13, 0xc0 ;  /* 0x000000c00d0c7836 */ /* 0x000fe40000000000 */
[----:B--2---:R-:W-:-:S03]  /*0670*/  IMAD.WIDE R26, R27, 0x4, R14 ;  /* 0x000000041b1a7825 */ /* 0x004fc600078e020e */
[----:B------:R-:W-:Y:S01]  /*0680*/  IADD3 R12, P1, PT, R6, R12, RZ ;  /* 0x0000000c060c7210 */ /* 0x000fe20007f3e0ff */
[----:B------:R-:W-:Y:S02]  /*0690*/  VIADD R13, R13, 0xe0 ;  /* 0x000000e00d0d7836 */ /* 0x000fe40000000000 */
[----:B------:R-:W2:Y:S01]  /*06a0*/  LDG.E.CONSTANT R26, desc[UR4][R26.64] ;  /* 0x000000041a1a7981 */ /* 0x000ea2000c1e9900 */
[----:B----4-:R-:W-:-:S04]  /*06b0*/  IMAD.WIDE R28, R29, 0x4, R14 ;  /* 0x000000041d1c7825 */ /* 0x010fc800078e020e */
[--C-:B0-----:R-:W-:Y:S01]  /*06c0*/  IMAD.WIDE R16, R17, 0x4, R14.reuse ;  /* 0x0000000411107825 */ /* 0x101fe200078e020e */
[----:B------:R0:W3:Y:S05]  /*06d0*/  LDG.E.CONSTANT R27, desc[UR4][R28.64] ;  /* 0x000000041c1b7981 */ /* 0x0000ea000c1e9900 */
[----:B------:R1:W4:Y:S01]  /*06e0*/  LDG.E.CONSTANT R16, desc[UR4][R16.64] ;  /* 0x0000000410107981 */ /* 0x000322000c1e9900 */
[----:B------:R-:W-:-:S04]  /*06f0*/  IMAD.WIDE R14, R19, 0x4, R14 ;  /* 0x00000004130e7825 */ /* 0x000fc800078e020e */
[----:B------:R-:W-:Y:S01]  /*0700*/  IMAD.X R19, RZ, RZ, R8, P1 ;  /* 0x000000ffff137224 */ /* 0x000fe200008e0608 */
[C---:B------:R-:W-:Y:S01]  /*0710*/  LEA R18, P1, R12.reuse, UR6, 0x2 ;  /* 0x000000060c127c11 */ /* 0x040fe2000f8210ff */
[----:B------:R-:W5:Y:S03]  /*0720*/  LDG.E.CONSTANT R15, desc[UR4][R14.64] ;  /* 0x000000040e0f7981 */ /* 0x000f66000c1e9900 */
[----:B------:R-:W-:Y:S02]  /*0730*/  LEA.HI.X R19, R12, UR7, R19, 0x2, P1 ;  /* 0x000000070c137c11 */ /* 0x000fe400088f1413 */
[----:B------:R-:W-:-:S04]  /*0740*/  IADD3 R13, P1, PT, R6, R13, RZ ;  /* 0x0000000d060d7210 */ /* 0x000fc80007f3e0ff */
[----:B------:R-:W4:Y:S01]  /*0750*/  LDG.E.CONSTANT R19, desc[UR4][R18.64] ;  /* 0x0000000412137981 */ /* 0x000f22000c1e9900 */
[----:B0-----:R-:W-:Y:S01]  /*0760*/  IMAD.X R28, RZ, RZ, R8, P1 ;  /* 0x000000ffff1c7224 */ /* 0x001fe200008e0608 */
[----:B------:R-:W-:-:S04]  /*0770*/  LEA R12, P1, R13, UR6, 0x2 ;  /* 0x000000060d0c7c11 */ /* 0x000fc8000f8210ff */
[----:B------:R-:W-:-:S05]  /*0780*/  LEA.HI.X R13, R13, UR7, R28, 0x2, P1 ;  /* 0x000000070d0d7c11 */ /* 0x000fca00088f141c */
[----:B------:R-:W5:Y:S01]  /*0790*/  LDG.E.CONSTANT R12, desc[UR4][R12.64] ;  /* 0x000000040c0c7981 */ /* 0x000f62000c1e9900 */
[----:B------:R-:W-:Y:S01]  /*07a0*/  POPC R25, R25 ;  /* 0x0000001900197309 */ /* 0x000fe20000000000 */
[----:B------:R-:W-:-:S07]  /*07b0*/  VIADD R11, R11, 0x8 ;  /* 0x000000080b0b7836 */ /* 0x000fce0000000000 */
[----:B------:R-:W0:Y:S08]  /*07c0*/  POPC R24, R24 ;  /* 0x0000001800187309 */ /* 0x000e300000000000 */
[----:B------:R-:W-:Y:S08]  /*07d0*/  POPC R23, R23 ;  /* 0x0000001700177309 */ /* 0x000ff00000000000 */
[----:B------:R-:W1:Y:S01]  /*07e0*/  POPC R22, R22 ;  /* 0x0000001600167309 */ /* 0x000e620000000000 */
[----:B------:R-:W-:-:S02]  /*07f0*/  ISETP.NE.AND P1, PT, R11, R9, PT ;  /* 0x000000090b00720c */ /* 0x000fc40003f25270 */
[----:B0-----:R-:W-:-:S04]  /*0800*/  IADD3 R24, PT, PT, R24, R25, R10 ;  /* 0x0000001918187210 */ /* 0x001fc80007ffe00a */
[----:B-1----:R-:W-:Y:S02]  /*0810*/  IADD3 R22, PT, PT, R22, R23, R24 ;  /* 0x0000001716167210 */ /* 0x002fe40007ffe018 */
[----:B--2---:R-:W-:-:S04]  /*0820*/  LOP3.LUT R21, R26, R21, RZ, 0xc0, !PT ;  /* 0x000000151a157212 */ /* 0x004fc800078ec0ff */
[----:B------:R-:W-:Y:S01]  /*0830*/  POPC R17, R21 ;  /* 0x0000001500117309 */ /* 0x000fe20000000000 */
[----:B---3--:R-:W-:-:S07]  /*0840*/  LOP3.LUT R20, R27, R20, RZ, 0xc0, !PT ;  /* 0x000000141b147212 */ /* 0x008fce00078ec0ff */
[----:B------:R-:W0:Y:S01]  /*0850*/  POPC R20, R20 ;  /* 0x0000001400147309 */ /* 0x000e220000000000 */
[----:B----4-:R-:W-:Y:S02]  /*0860*/  LOP3.LUT R16, R16, R19, RZ, 0xc0, !PT ;  /* 0x0000001310107212 */ /* 0x010fe400078ec0ff */
[----:B-----5:R-:W-:-:S05]  /*0870*/  LOP3.LUT R12, R15, R12, RZ, 0xc0, !PT ;  /* 0x0000000c0f0c7212 */ /* 0x020fca00078ec0ff */
[----:B------:R-:W-:Y:S08]  /*0880*/  POPC R16, R16 ;  /* 0x0000001000107309 */ /* 0x000ff00000000000 */
[----:B------:R-:W1:Y:S01]  /*0890*/  POPC R12, R12 ;  /* 0x0000000c000c7309 */ /* 0x000e620000000000 */
[----:B0-----:R-:W-:-:S04]  /*08a0*/  IADD3 R17, PT, PT, R20, R17, R22 ;  /* 0x0000001114117210 */ /* 0x001fc80007ffe016 */
[----:B-1----:R-:W-:Y:S01]  /*08b0*/  IADD3 R10, PT, PT, R12, R16, R17 ;  /* 0x000000100c0a7210 */ /* 0x002fe20007ffe011 */
[----:B------:R-:W-:Y:S06]  /*08c0*/  @P1 BRA `(.L_x_4) ;  /* 0xfffffff800701947 */ /* 0x000fec000383ffff */
.L_x_3:
[----:B------:R-:W-:Y:S05]  /*08d0*/  BSYNC.RECONVERGENT B1 ;  /* 0x0000000000017941 */ /* 0x000fea0003800200 */
.L_x_2:
[----:B------:R-:W-:Y:S04]  /*08e0*/  BSSY.RECONVERGENT B1, `(.L_x_5) ;  /* 0x0000078000017945 */ /* 0x000fe80003800200 */
[----:B------:R-:W-:Y:S05]  /*08f0*/  @!P0 BRA `(.L_x_6) ;  /* 0x0000000400d88947 */ /* 0x000fea0003800000 */
[----:B------:R-:W-:Y:S01]  /*0900*/  ISETP.GE.U32.AND P1, PT, R5, 0x4, PT ;  /* 0x000000040500780c */ /* 0x000fe20003f26070 */
[----:B------:R-:W-:Y:S01]  /*0910*/  BSSY.RECONVERGENT B2, `(.L_x_7) ;  /* 0x000003a000027945 */ /* 0x000fe20003800200 */
[----:B------:R-:W-:-:S04]  /*0920*/  LOP3.LUT R11, R3, 0x3, RZ, 0xc0, !PT ;  /* 0x00000003030b7812 */ /* 0x000fc800078ec0ff */
[----:B------:R-:W-:-:S07]  /*0930*/  ISETP.NE.AND P0, PT, R11, RZ, PT ;  /* 0x000000ff0b00720c */ /* 0x000fce0003f05270 */
[----:B------:R-:W-:Y:S06]  /*0940*/  @!P1 BRA `(.L_x_8) ;  /* 0x0000000000d89947 */ /* 0x000fec0003800000 */
[----:B------:R-:W1:Y:S01]  /*0950*/  LDCU.64 UR10, c[0x0][0x3a0] ;  /* 0x00007400ff0a77ac */ /* 0x000e620008000a00 */
[----:B------:R-:W-:-:S05]  /*0960*/  IADD3 R5, P1, PT, R2, R9, RZ ;  /* 0x0000000902057210 */ /* 0x000fca0007f3e0ff */
[----:B------:R-:W-:Y:S01]  /*0970*/  IMAD.X R12, RZ, RZ, R7, P1 ;  /* 0x000000ffff0c7224 */ /* 0x000fe200008e0607 */
[----:B-1----:R-:W-:-:S04]  /*0980*/  LEA R14, P1, R5, UR10, 0x2 ;  /* 0x0000000a050e7c11 */ /* 0x002fc8000f8210ff */
[----:B------:R-:W-:Y:S01]  /*0990*/  LEA.HI.X R15, R5, UR11, R12, 0x2, P1 ;  /* 0x0000000b050f7c11 */ /* 0x000fe200088f140c */
[----:B------:R-:W1:Y:S01]  /*09a0*/  LDCU.64 UR10, c[0x0][0x380] ;  /* 0x00007000ff0a77ac */ /* 0x000e620008000a00 */
[----:B0-----:R-:W-:Y:S01]  /*09b0*/  IMAD R25, R9, 0x20, R4 ;  /* 0x0000002009197824 */ /* 0x001fe200078e0204 */
[----:B------:R-:W0:Y:S02]  /*09c0*/  LDC.64 R12, c[0x0][0x388] ;  /* 0x0000e200ff0c7b82 */ /* 0x000e240000000a00 */
[----:B------:R-:W0:Y:S04]  /*09d0*/  LDG.E.CONSTANT R23, desc[UR4][R14.64+0x4] ;  /* 0x000004040e177981 */ /* 0x000e28000c1e9900 */
[----:B------:R-:W2:Y:S04]  /*09e0*/  LDG.E.CONSTANT R21, desc[UR4][R14.64] ;  /* 0x000000040e157981 */ /* 0x000ea8000c1e9900 */
[----:B------:R-:W3:Y:S04]  /*09f0*/  LDG.E.CONSTANT R27, desc[UR4][R14.64+0x8] ;  /* 0x000008040e1b7981 */ /* 0x000ee8000c1e9900 */
[----:B------:R4:W5:Y:S01]  /*0a00*/  LDG.E.CONSTANT R5, desc[UR4][R14.64+0xc] ;  /* 0x00000c040e057981 */ /* 0x000962000c1e9900 */
[----:B------:R-:W-:Y:S01]  /*0a10*/  IADD3 R18, P1, PT, R6, R25, RZ ;  /* 0x0000001906127210 */ /* 0x000fe20007f3e0ff */
[----:B------:R-:W-:-:S02]  /*0a20*/  VIADD R17, R25, 0x40 ;  /* 0x0000004019117836 */ /* 0x000fc40000000000 */
[C---:B------:R-:W-:Y:S02]  /*0a30*/  VIADD R19, R25.reuse, 0x20 ;  /* 0x0000002019137836 */ /* 0x040fe40000000000 */
[--C-:B------:R-:W-:Y:S01]  /*0a40*/  IMAD.X R29, RZ, RZ, R8.reuse, P1 ;  /* 0x000000ffff1d7224 */ /* 0x100fe200008e0608 */
[C---:B------:R-:W-:Y:S01]  /*0a50*/  IADD3 R20, P1, PT, R6.reuse, R17, RZ ;  /* 0x0000001106147210 */ /* 0x040fe20007f3e0ff */
[----:B------:R-:W-:Y:S01]  /*0a60*/  VIADD R25, R25, 0x60 ;  /* 0x0000006019197836 */ /* 0x000fe20000000000 */
[----:B------:R-:W-:Y:S02]  /*0a70*/  IADD3 R19, P3, PT, R6, R19, RZ ;  /* 0x0000001306137210 */ /* 0x000fe40007f7e0ff */
[----:B-1----:R-:W-:Y:S01]  /*0a80*/  LEA R16, P2, R18, UR10, 0x2 ;  /* 0x0000000a12107c11 */ /* 0x002fe2000f8410ff */
[--C-:B----4-:R-:W-:Y:S01]  /*0a90*/  IMAD.X R15, RZ, RZ, R8.reuse, P1 ;  /* 0x000000ffff0f7224 */ /* 0x110fe200008e0608 */
[----:B------:R-:W-:Y:S01]  /*0aa0*/  LEA R14, P1, R20, UR10, 0x2 ;  /* 0x0000000a140e7c11 */ /* 0x000fe2000f8210ff */
[----:B------:R-:W-:Y:S01]  /*0ab0*/  IMAD.X R22, RZ, RZ, R8, P3 ;  /* 0x000000ffff167224 */ /* 0x000fe200018e0608 */
[----:B------:R-:W-:-:S02]  /*0ac0*/  LEA.HI.X R17, R18, UR11, R29, 0x2, P2 ;  /* 0x0000000b12117c11 */ /* 0x000fc400090f141d */
[----:B------:R-:W-:Y:S02]  /*0ad0*/  LEA.HI.X R15, R20, UR11, R15, 0x2, P1 ;  /* 0x0000000b140f7c11 */ /* 0x000fe400088f140f */
[C---:B------:R-:W-:Y:S01]  /*0ae0*/  LEA R18, P2, R19.reuse, UR10, 0x2 ;  /* 0x0000000a13127c11 */ /* 0x040fe2000f8410ff */
[----:B------:R-:W4:Y:S01]  /*0af0*/  LDG.E.CONSTANT R16, desc[UR4][R16.64] ;  /* 0x0000000410107981 */ /* 0x000f22000c1e9900 */
[----:B------:R-:W-:Y:S02]  /*0b00*/  IADD3 R25, P1, PT, R6, R25, RZ ;  /* 0x0000001906197210 */ /* 0x000fe40007f3e0ff */
[----:B------:R-:W-:Y:S01]  /*0b10*/  LEA.HI.X R19, R19, UR11, R22, 0x2, P2 ;  /* 0x0000000b13137c11 */ /* 0x000fe200090f1416 */
[----:B------:R-:W4:Y:S02]  /*0b20*/  LDG.E.CONSTANT R14, desc[UR4][R14.64] ;  /* 0x000000040e0e7981 */ /* 0x000f24000c1e9900 */
[----:B------:R-:W-:Y:S01]  /*0b30*/  IMAD.X R28, RZ, RZ, R8, P1 ;  /* 0x000000ffff1c7224 */ /* 0x000fe200008e0608 */
[C---:B------:R-:W-:Y:S01]  /*0b40*/  LEA R24, P1, R25.reuse, UR10, 0x2 ;  /* 0x0000000a19187c11 */ /* 0x040fe2000f8210ff */
[----:B------:R-:W4:Y:S03]  /*0b50*/  LDG.E.CONSTANT R18, desc[UR4][R18.64] ;  /* 0x0000000412127981 */ /* 0x000f26000c1e9900 */
[----:B------:R-:W-:-:S05]  /*0b60*/  LEA.HI.X R25, R25, UR11, R28, 0x2, P1 ;  /* 0x0000000b19197c11 */ /* 0x000fca00088f141c */
[----:B------:R-:W4:Y:S01]  /*0b70*/  LDG.E.CONSTANT R24, desc[UR4][R24.64] ;  /* 0x0000000418187981 */ /* 0x000f22000c1e9900 */
[----:B0-----:R-:W-:-:S04]  /*0b80*/  IMAD.WIDE R22, R23, 0x4, R12 ;  /* 0x0000000417167825 */ /* 0x001fc800078e020c */
[--C-:B--2---:R-:W-:Y:S02]  /*0b90*/  IMAD.WIDE R20, R21, 0x4, R12.reuse ;  /* 0x0000000415147825 */ /* 0x104fe400078e020c */
[----:B------:R-:W4:Y:S02]  /*0ba0*/  LDG.E.CONSTANT R23, desc[UR4][R22.64] ;  /* 0x0000000416177981 */ /* 0x000f24000c1e9900 */
[--C-:B---3--:R-:W-:Y:S02]  /*0bb0*/  IMAD.WIDE R26, R27, 0x4, R12.reuse ;  /* 0x000000041b1a7825 */ /* 0x108fe400078e020c */
[----:B------:R-:W2:Y:S02]  /*0bc0*/  LDG.E.CONSTANT R21, desc[UR4][R20.64] ;  /* 0x0000000414157981 */ /* 0x000ea4000c1e9900 */
[----:B-----5:R-:W-:Y:S02]  /*0bd0*/  IMAD.WIDE R12, R5, 0x4, R12 ;  /* 0x00000004050c7825 */ /* 0x020fe400078e020c */
[----:B------:R-:W3:Y:S04]  /*0be0*/  LDG.E.CONSTANT R27, desc[UR4][R26.64] ;  /* 0x000000041a1b7981 */ /* 0x000ee8000c1e9900 */
[----:B------:R-:W5:Y:S01]  /*0bf0*/  LDG.E.CONSTANT R13, desc[UR4][R12.64] ;  /* 0x000000040c0d7981 */ /* 0x000f62000c1e9900 */
[----:B------:R-:W-:Y:S01]  /*0c00*/  VIADD R9, R9, 0x4 ;  /* 0x0000000409097836 */ /* 0x000fe20000000000 */
[----:B----4-:R-:W-:-:S02]  /*0c10*/  LOP3.LUT R18, R23, R18, RZ, 0xc0, !PT ;  /* 0x0000001217127212 */ /* 0x010fc400078ec0ff */
[----:B--2---:R-:W-:Y:S02]  /*0c20*/  LOP3.LUT R16, R21, R16, RZ, 0xc0, !PT ;  /* 0x0000001015107212 */ /* 0x004fe400078ec0ff */
[----:B---3--:R-:W-:Y:S02]  /*0c30*/  LOP3.LUT R17, R27, R14, RZ, 0xc0, !PT ;  /* 0x0000000e1b117212 */ /* 0x008fe400078ec0ff */
[----:B------:R-:W-:Y:S01]  /*0c40*/  POPC R5, R16 ;  /* 0x0000001000057309 */ /* 0x000fe20000000000 */
[----:B-----5:R-:W-:-:S07]  /*0c50*/  LOP3.LUT R14, R13, R24, RZ, 0xc0, !PT ;  /* 0x000000180d0e7212 */ /* 0x020fce00078ec0ff */
[----:B------:R-:W0:Y:S08]  /*0c60*/  POPC R18, R18 ;  /* 0x0000001200127309 */ /* 0x000e300000000000 */
[----:B------:R-:W-:Y:S08]  /*0c70*/  POPC R20, R17 ;  /* 0x0000001100147309 */ /* 0x000ff00000000000 */
[----:B------:R-:W1:Y:S01]  /*0c80*/  POPC R14, R14 ;  /* 0x0000000e000e7309 */ /* 0x000e620000000000 */
[----:B0-----:R-:W-:-:S04]  /*0c90*/  IADD3 R5, PT, PT, R18, R5, R10 ;  /* 0x0000000512057210 */ /* 0x001fc80007ffe00a */
[----:B-1----:R-:W-:-:S07]  /*0ca0*/  IADD3 R10, PT, PT, R14, R20, R5 ;  /* 0x000000140e0a7210 */ /* 0x002fce0007ffe005 */
.L_x_8:
[----:B------:R-:W-:Y:S05]  /*0cb0*/  BSYNC.RECONVERGENT B2 ;  /* 0x0000000000027941 */ /* 0x000fea0003800200 */
.L_x_7:
[----:B------:R-:W-:Y:S05]  /*0cc0*/  @!P0 BRA `(.L_x_6) ;  /* 0x0000000000e48947 */ /* 0x000fea0003800000 */
[----:B------:R-:W-:Y:S01]  /*0cd0*/  ISETP.NE.AND P1, PT, R11, 0x1, PT ;  /* 0x000000010b00780c */ /* 0x000fe20003f25270 */
[----:B------:R-:W-:Y:S01]  /*0ce0*/  BSSY.RECONVERGENT B2, `(.L_x_9) ;  /* 0x0000023000027945 */ /* 0x000fe20003800200 */
[----:B------:R-:W-:-:S04]  /*0cf0*/  LOP3.LUT R3, R3, 0x1, RZ, 0xc0, !PT ;  /* 0x0000000103037812 */ /* 0x000fc800078ec0ff */
[----:B------:R-:W-:-:S07]  /*0d00*/  ISETP.NE.U32.AND P0, PT, R3, 0x1, PT ;  /* 0x000000010300780c */ /* 0x000fce0003f05070 */
[----:B------:R-:W-:Y:S06]  /*0d10*/  @!P1 BRA `(.L_x_10) ;  /* 0x00000000007c9947 */ /* 0x000fec0003800000 */
[----:B------:R-:W1:Y:S01]  /*0d20*/  LDCU.64 UR10, c[0x0][0x3a0] ;  /* 0x00007400ff0a77ac */ /* 0x000e620008000a00 */
[----:B------:R-:W-:-:S05]  /*0d30*/  IADD3 R3, P1, PT, R2, R9, RZ ;  /* 0x0000000902037210 */ /* 0x000fca0007f3e0ff */
[----:B------:R-:W-:Y:S01]  /*0d40*/  IMAD.X R12, RZ, RZ, R7, P1 ;  /* 0x000000ffff0c7224 */ /* 0x000fe200008e0607 */
[----:B-1----:R-:W-:-:S04]  /*0d50*/  LEA R16, P1, R3, UR10, 0x2 ;  /* 0x0000000a03107c11 */ /* 0x002fc8000f8210ff */
[----:B------:R-:W-:Y:S01]  /*0d60*/  LEA.HI.X R17, R3, UR11, R12, 0x2, P1 ;  /* 0x0000000b03117c11 */ /* 0x000fe200088f140c */
[----:B------:R-:W1:Y:S01]  /*0d70*/  LDCU.64 UR10, c[0x0][0x380] ;  /* 0x00007000ff0a77ac */ /* 0x000e620008000a00 */
[----:B------:R-:W2:Y:S03]  /*0d80*/  LDC.64 R12, c[0x0][0x388] ;  /* 0x0000e200ff0c7b82 */ /* 0x000ea60000000a00 */
[----:B------:R-:W2:Y:S04]  /*0d90*/  LDG.E.CONSTANT R19, desc[UR4][R16.64] ;  /* 0x0000000410137981 */ /* 0x000ea8000c1e9900 */
[----:B------:R3:W4:Y:S01]  /*0da0*/  LDG.E.CONSTANT R11, desc[UR4][R16.64+0x4] ;  /* 0x00000404100b7981 */ /* 0x000722000c1e9900 */
[----:B0-----:R-:W-:-:S05]  /*0db0*/  IMAD R3, R9, 0x20, R4 ;  /* 0x0000002009037824 */ /* 0x001fca00078e0204 */
[----:B------:R-:W-:Y:S01]  /*0dc0*/  IADD3 R5, P1, PT, R6, R3, RZ ;  /* 0x0000000306057210 */ /* 0x000fe20007f3e0ff */
[----:B------:R-:W-:-:S04]  /*0dd0*/  VIADD R3, R3, 0x20 ;  /* 0x0000002003037836 */ /* 0x000fc80000000000 */
[----:B------:R-:W-:Y:S01]  /*0de0*/  IMAD.X R18, RZ, RZ, R8, P1 ;  /* 0x000000ffff127224 */ /* 0x000fe200008e0608 */
[----:B------:R-:W-:Y:S02]  /*0df0*/  IADD3 R3, P2, PT, R6, R3, RZ ;  /* 0x0000000306037210 */ /* 0x000fe40007f5e0ff */
[----:B-1----:R-:W-:-:S03]  /*0e00*/  LEA R14, P1, R5, UR10, 0x2 ;  /* 0x0000000a050e7c11 */ /* 0x002fc6000f8210ff */
[----:B------:R-:W-:Y:S01]  /*0e10*/  IMAD.X R20, RZ, RZ, R8, P2 ;  /* 0x000000ffff147224 */ /* 0x000fe200010e0608 */
[----:B------:R-:W-:Y:S02]  /*0e20*/  LEA.HI.X R15, R5, UR11, R18, 0x2, P1 ;  /* 0x0000000b050f7c11 */ /* 0x000fe400088f1412 */
[----:B---3--:R-:W-:-:S03]  /*0e30*/  LEA R16, P1, R3, UR10, 0x2 ;  /* 0x0000000a03107c11 */ /* 0x008fc6000f8210ff */
[----:B------:R-:W3:Y:S01]  /*0e40*/  LDG.E.CONSTANT R14, desc[UR4][R14.64] ;  /* 0x000000040e0e7981 */ /* 0x000ee2000c1e9900 */
[----:B------:R-:W-:-:S05]  /*0e50*/  LEA.HI.X R17, R3, UR11, R20, 0x2, P1 ;  /* 0x0000000b03117c11 */ /* 0x000fca00088f1414 */
[----:B------:R-:W5:Y:S01]  /*0e60*/  LDG.E.CONSTANT R16, desc[UR4][R16.64] ;  /* 0x0000000410107981 */ /* 0x000f62000c1e9900 */
[----:B--2---:R-:W-:-:S04]  /*0e70*/  IMAD.WIDE R18, R19, 0x4, R12 ;  /* 0x0000000413127825 */ /* 0x004fc800078e020c */
[----:B----4-:R-:W-:Y:S02]  /*0e80*/  IMAD.WIDE R12, R11, 0x4, R12 ;  /* 0x000000040b0c7825 */ /* 0x010fe400078e020c */
[----:B------:R-:W3:Y:S04]  /*0e90*/  LDG.E.CONSTANT R19, desc[UR4][R18.64] ;  /* 0x0000000412137981 */ /* 0x000ee8000c1e9900 */
[----:B------:R-:W5:Y:S01]  /*0ea0*/  LDG.E.CONSTANT R13, desc[UR4][R12.64] ;  /* 0x000000040c0d7981 */ /* 0x000f62000c1e9900 */
[----:B------:R-:W-:Y:S01]  /*0eb0*/  VIADD R9, R9, 0x2 ;  /* 0x0000000209097836 */ /* 0x000fe20000000000 */
[----:B---3--:R-:W-:Y:S02]  /*0ec0*/  LOP3.LUT R3, R19, R14, RZ, 0xc0, !PT ;  /* 0x0000000e13037212 */ /* 0x008fe400078ec0ff */
[----:B-----5:R-:W-:-:S04]  /*0ed0*/  LOP3.LUT R5, R13, R16, RZ, 0xc0, !PT ;  /* 0x000000100d057212 */ /* 0x020fc800078ec0ff */
[----:B------:R-:W-:Y:S08]  /*0ee0*/  POPC R3, R3 ;  /* 0x0000000300037309 */ /* 0x000ff00000000000 */
[----:B------:R-:W0:Y:S02]  /*0ef0*/  POPC R5, R5 ;  /* 0x0000000500057309 */ /* 0x000e240000000000 */
[----:B0-----:R-:W-:-:S07]  /*0f00*/  IADD3 R10, PT, PT, R5, R3, R10 ;  /* 0x00000003050a7210 */ /* 0x001fce0007ffe00a */
.L_x_10:
[----:B------:R-:W-:Y:S05]  /*0f10*/  BSYNC.RECONVERGENT B2 ;  /* 0x0000000000027941 */ /* 0x000fea0003800200 */
.L_x_9:
[----:B------:R-:W-:Y:S05]  /*0f20*/  @P0 BRA `(.L_x_6) ;  /* 0x00000000004c0947 */ /* 0x000fea0003800000 */
[----:B------:R-:W1:Y:S01]  /*0f30*/  LDCU.64 UR10, c[0x0][0x3a0] ;  /* 0x00007400ff0a77ac */ /* 0x000e620008000a00 */
[----:B------:R-:W-:-:S05]  /*0f40*/  IADD3 R2, P0, PT, R2, R9, RZ ;  /* 0x0000000902027210 */ /* 0x000fca0007f1e0ff */
[----:B------:R-:W-:Y:S01]  /*0f50*/  IMAD.X R7, RZ, RZ, R7, P0 ;  /* 0x000000ffff077224 */ /* 0x000fe200000e0607 */
[----:B-1----:R-:W-:-:S04]  /*0f60*/  LEA R12, P0, R2, UR10, 0x2 ;  /* 0x0000000a020c7c11 */ /* 0x002fc8000f8010ff */
[----:B------:R-:W-:Y:S01]  /*0f70*/  LEA.HI.X R13, R2, UR11, R7, 0x2, P0 ;  /* 0x0000000b020d7c11 */ /* 0x000fe200080f1407 */
[----:B------:R-:W1:Y:S01]  /*0f80*/  LDCU.64 UR10, c[0x0][0x380] ;  /* 0x00007000ff0a77ac */ /* 0x000e620008000a00 */
[----:B------:R-:W2:Y:S04]  /*0f90*/  LDC.64 R2, c[0x0][0x388] ;  /* 0x0000e200ff027b82 */ /* 0x000ea80000000a00 */
[----:B------:R-:W2:Y:S01]  /*0fa0*/  LDG.E.CONSTANT R13, desc[UR4][R12.64] ;  /* 0x000000040c0d7981 */ /* 0x000ea2000c1e9900 */
[----:B0-----:R-:W-:-:S05]  /*0fb0*/  IMAD R9, R9, 0x20, R4 ;  /* 0x0000002009097824 */ /* 0x001fca00078e0204 */
[----:B------:R-:W-:-:S05]  /*0fc0*/  IADD3 R9, P0, PT, R6, R9, RZ ;  /* 0x0000000906097210 */ /* 0x000fca0007f1e0ff */
[----:B------:R-:W-:Y:S01]  /*0fd0*/  IMAD.X R8, RZ, RZ, R8, P0 ;  /* 0x000000ffff087224 */ /* 0x000fe200000e0608 */
[----:B-1----:R-:W-:-:S04]  /*0fe0*/  LEA R4, P0, R9, UR10, 0x2 ;  /* 0x0000000a09047c11 */ /* 0x002fc8000f8010ff */
[----:B------:R-:W-:-:S05]  /*0ff0*/  LEA.HI.X R5, R9, UR11, R8, 0x2, P0 ;  /* 0x0000000b09057c11 */ /* 0x000fca00080f1408 */
[----:B------:R-:W3:Y:S01]  /*1000*/  LDG.E.CONSTANT R4, desc[UR4][R4.64] ;  /* 0x0000000404047981 */ /* 0x000ee2000c1e9900 */
[----:B--2---:R-:W-:-:S06]  /*1010*/  IMAD.WIDE R2, R13, 0x4, R2 ;  /* 0x000000040d027825 */ /* 0x004fcc00078e0202 */
[----:B------:R-:W3:Y:S02]  /*1020*/  LDG.E.CONSTANT R3, desc[UR4][R2.64] ;  /* 0x0000000402037981 */ /* 0x000ee4000c1e9900 */
[----:B---3--:R-:W-:-:S04]  /*1030*/  LOP3.LUT R6, R3, R4, RZ, 0xc0, !PT ;  /* 0x0000000403067212 */ /* 0x008fc800078ec0ff */
[----:B------:R-:W0:Y:S02]  /*1040*/  POPC R7, R6 ;  /* 0x0000000600077309 */ /* 0x000e240000000000 */
[----:B0-----:R-:W-:-:S07]  /*1050*/  IMAD.IADD R10, R10, 0x1, R7 ;  /* 0x000000010a0a7824 */ /* 0x001fce00078e0207 */
.L_x_6:
[----:B------:R-:W-:Y:S05]  /*1060*/  BSYNC.RECONVERGENT B1 ;  /* 0x0000000000017941 */ /* 0x000fea0003800200 */
.L_x_5:
[----:B------:R-:W-:-:S13]  /*1070*/  ISETP.NE.AND P0, PT, R10, RZ, PT ;  /* 0x000000ff0a00720c */ /* 0x000fda0003f05270 */
.L_x_1:
[----:B------:R-:W-:Y:S05]  /*1080*/  BSYNC.RECONVERGENT B0 ;  /* 0x0000000000007941 */ /* 0x000fea0003800200 */
.L_x_0:
[----:B------:R-:W1:Y:S08]  /*1090*/  LDC.64 R2, c[0x0][0x3b0] ;  /* 0x0000ec00ff027b82 */ /* 0x000e700000000a00 */
[----:B0-----:R-:W0:Y:S01]  /*10a0*/  LDC.64 R4, c[0x0][0x390] ;  /* 0x0000e400ff047b82 */ /* 0x001e220000000a00 */
[----:B-1----:R-:W-:-:S06]  /*10b0*/  IMAD.WIDE.U32 R2, R0, 0x4, R2 ;  /* 0x0000000400027825 */ /* 0x002fcc00078e0002 */
[----:B------:R-:W2:Y:S01]  /*10c0*/  LDG.E.CONSTANT R3, desc[UR4][R2.64] ;  /* 0x0000000402037981 */ /* 0x000ea2000c1e9900 */
[----:B------:R-:W-:Y:S01]  /*10d0*/  VOTE.ANY R6, PT, P0 ;  /* 0x0000000000067806 */ /* 0x000fe200000e0100 */
[----:B0-----:R-:W-:-:S05]  /*10e0*/  IMAD.WIDE.U32 R4, R0, 0x4, R4 ;  /* 0x0000000400047825 */ /* 0x001fca00078e0004 */
[----:B------:R-:W2:Y:S02]  /*10f0*/  BREV R6, R6 ;  /* 0x0000000600067301 */ /* 0x000ea40000000000 */
[----:B--2---:R-:W-:-:S05]  /*1100*/  LOP3.LUT R7, R6, R3, RZ, 0x30, !PT ;  /* 0x0000000306077212 */ /* 0x004fca00078e30ff */
[----:B------:R-:W-:Y:S01]  /*1110*/  STG.E desc[UR4][R4.64], R7 ;  /* 0x0000000704007986 */ /* 0x000fe2000c101904 */
[----:B------:R-:W-:Y:S05]  /*1120*/  EXIT ;  /* 0x000000000000794d */ /* 0x000fea0003800000 */
.L_x_11:
[----:B------:R-:W-:-:S00]  /*1130*/  BRA `(.L_x_11) ;  /* 0xfffffffc00fc7947 */ /* 0x000fc0000383ffff */
[----:B------:R-:W-:-:S00]  /*1140*/  NOP ;  /* 0x0000000000007918 */ /* 0x000fc00000000000 */
        /* <DEDUP_REMOVED lines=11> */
.L_x_179:


//--------------------- .text._Z24bmv16_bin_bin_bin_maskedPKtS0_PtPKiS3_iS0_ --------------------------
	.section	.text._Z24bmv16_bin_bin_bin_maskedPKtS0_PtPKiS3_iS0_,"ax",@progbits
	.align	128
        .global         _Z24bmv16_bin_bin_bin_maskedPKtS0_PtPKiS3_iS0_
        .type           _Z24bmv16_bin_bin_bin_maskedPKtS0_PtPKiS3_iS0_,@function
        .size           _Z24bmv16_bin_bin_bin_maskedPKtS0_PtPKiS3_iS0_,(.L_x_180 - _Z24bmv16_bin_bin_bin_maskedPKtS0_PtPKiS3_iS0_)
        .other          _Z24bmv16_bin_bin_bin_maskedPKtS0_PtPKiS3_iS0_,@"STO_CUDA_ENTRY STV_DEFAULT"
_Z24bmv16_bin_bin_bin_maskedPKtS0_PtPKiS3_iS0_:
.text._Z24bmv16_bin_bin_bin_maskedPKtS0_PtPKiS3_iS0_:
[----:B------:R-:W-:Y:S08]  /*0000*/  LDC R1, c[0x0][0x37c] ;  /* 0x0000df00ff017b82 */ /* 0x000ff00000000800 */
[----:B------:R-:W-:Y:S01]  /*0010*/  S2UR UR4, SR_CTAID.X ;  /* 0x00000000000479c3 */ /* 0x000fe20000002500 */
[----:B------:R-:W0:Y:S01]  /*0020*/  S2R R0, SR_LANEID ;  /* 0x0000000000007919 */ /* 0x000e220000000000 */
        /* <DEDUP_REMOVED lines=9> */
[----:B------:R-:W-:-:S05]  /*00c0*/  VIADD R3, R2, UR4 ;  /* 0x0000000402037c36 */ /* 0x000fca0008000000 */
        /* <DEDUP_REMOVED lines=14> */
[C---:B------:R-:W-:Y:S01]  /*01b0*/  IMAD.IADD R9, R4.reuse, 0x1, -R9 ;  /* 0x0000000104097824 */ /* 0x040fe200078e0a09 */
[----:B------:R-:W-:Y:S01]  /*01c0*/  BSSY.RECONVERGENT B1, `(.L_x_14) ;  /* 0x000006b000017945 */ /* 0x000fe20003800200 */
[----:B------:R-:W-:Y:S01]  /*01d0*/  IMAD.SHL.U32 R6, R4, 0x10, RZ ;  /* 0x0000001004067824 */ /* 0x000fe200078e00ff */
[----:B------:R-:W-:Y:S01]  /*01e0*/  SHF.R.S32.HI R7, RZ, 0x1f, R4 ;  /* 0x0000001fff077819 */ /* 0x000fe20000011404 */
[----:B------:R-:W-:Y:S01]  /*01f0*/  IMAD.MOV.U32 R24, RZ, RZ, RZ ;  /* 0x000000ffff187224 */ /* 0x000fe200078e00ff */
[----:B------:R-:W-:Y:S01]  /*0200*/  ISETP.GT.U32.AND P0, PT, R9, -0x8, PT ;  /* 0xfffffff80900780c */ /* 0x000fe20003f04070 */
[----:B------:R-:W-:Y:S01]  /*0210*/  IMAD.MOV.U32 R9, RZ, RZ, RZ ;  /* 0x000000ffff097224 */ /* 0x000fe200078e00ff */
[----:B------:R-:W-:Y:S02]  /*0220*/  LOP3.LUT R8, R0, 0xf, RZ, 0xc0, !PT ;  /* 0x0000000f00087812 */ /* 0x000fe400078ec0ff */
[----:B------:R-:W-:-:S09]  /*0230*/  SHF.R.S32.HI R11, RZ, 0x1f, R6 ;  /* 0x0000001fff0b7819 */ /* 0x000fd20000011406 */
[----:B------:R-:W-:Y:S05]  /*0240*/  @P0 BRA `(.L_x_15) ;  /* 0x0000000400880947 */ /* 0x000fea0003800000 */
[----:B------:R-:W-:Y:S01]  /*0250*/  LOP3.LUT R9, R5, 0x7ffffff8, RZ, 0xc0, !PT ;  /* 0x7ffffff805097812 */ /* 0x000fe200078ec0ff */
[----:B------:R-:W-:Y:S02]  /*0260*/  IMAD.MOV.U32 R23, RZ, RZ, RZ ;  /* 0x000000ffff177224 */ /* 0x000fe400078e00ff */
[----:B------:R-:W-:-:S07]  /*0270*/  IMAD.MOV.U32 R24, RZ, RZ, RZ ;  /* 0x000000ffff187224 */ /* 0x000fce00078e00ff */
.L_x_16:
[----:B------:R-:W-:Y:S01]  /*0280*/  IADD3 R10, P0, PT, R4, R23, RZ ;  /* 0x00000017040a7210 */ /* 0x000fe20007f1e0ff */
[----:B------:R-:W0:Y:S04]  /*0290*/  LDC.64 R14, c[0x0][0x388] ;  /* 0x0000e200ff0e7b82 */ /* 0x000e280000000a00 */
[----:B------:R-:W-:Y:S01]  /*02a0*/  IMAD.X R13, RZ, RZ, R7, P0 ;  /* 0x000000ffff0d7224 */ /* 0x000fe200000e0607 */
[----:B------:R-:W-:-:S04]  /*02b0*/  LEA R28, P0, R10, UR10, 0x2 ;  /* 0x0000000a0a1c7c11 */ /* 0x000fc8000f8010ff */
[----:B------:R-:W-:-:S05]  /*02c0*/  LEA.HI.X R29, R10, UR11, R13, 0x2, P0 ;  /* 0x0000000b0a1d7c11 */ /* 0x000fca00080f140d */
[----:B------:R-:W0:Y:S04]  /*02d0*/  LDG.E.CONSTANT R17, desc[UR6][R28.64] ;  /* 0x000000061c117981 */ /* 0x000e28000c1e9900 */
[----:B------:R-:W2:Y:S01]  /*02e0*/  LDG.E.CONSTANT R10, desc[UR6][R28.64+0x4] ;  /* 0x000004061c0a7981 */ /* 0x000ea2000c1e9900 */
[----:B------:R-:W-:-:S03]  /*02f0*/  IMAD R13, R23, 0x10, R8 ;  /* 0x00000010170d7824 */ /* 0x000fc600078e0208 */
[----:B------:R-:W3:Y:S01]  /*0300*/  LDG.E.CONSTANT R27, desc[UR6][R28.64+0x8] ;  /* 0x000008061c1b7981 */ /* 0x000ee2000c1e9900 */
[----:B------:R-:W-:Y:S01]  /*0310*/  VIADD R21, R13, 0x20 ;  /* 0x000000200d157836 */ /* 0x000fe20000000000 */
[----:B------:R-:W-:-:S05]  /*0320*/  IADD3 R12, P0, PT, R6, R13, RZ ;  /* 0x0000000d060c7210 */ /* 0x000fca0007f1e0ff */
[----:B------:R-:W-:Y:S01]  /*0330*/  IMAD.X R19, RZ, RZ, R11, P0 ;  /* 0x000000ffff137224 */ /* 0x000fe200000e060b */
[----:B------:R-:W-:-:S04]  /*0340*/  LEA R18, P0, R12, UR8, 0x1 ;  /* 0x000000080c127c11 */ /* 0x000fc8000f8008ff */
[----:B------:R-:W-:Y:S02]  /*0350*/  LEA.HI.X R19, R12, UR9, R19, 0x1, P0 ;  /* 0x000000090c137c11 */ /* 0x000fe400080f0c13 */
[----:B------:R-:W-:-:S03]  /*0360*/  IADD3 R21, P0, PT, R6, R21, RZ ;  /* 0x0000001506157210 */ /* 0x000fc60007f1e0ff */
[----:B------:R-:W4:Y:S04]  /*0370*/  LDG.E.U16.CONSTANT R25, desc[UR6][R18.64] ;  /* 0x0000000612197981 */ /* 0x000f28000c1e9500 */
[----:B------:R2:W5:Y:S01]  /*0380*/  LDG.E.U16.CONSTANT R12, desc[UR6][R18.64+0x20] ;  /* 0x00002006120c7981 */ /* 0x000562000c1e9500 */
[----:B------:R-:W-:Y:S01]  /*0390*/  IMAD.X R22, RZ, RZ, R11, P0 ;  /* 0x000000ffff167224 */ /* 0x000fe200000e060b */
[----:B------:R-:W-:-:S04]  /*03a0*/  LEA R20, P0, R21, UR8, 0x1 ;  /* 0x0000000815147c11 */ /* 0x000fc8000f8008ff */
[----:B------:R-:W-:-:S05]  /*03b0*/  LEA.HI.X R21, R21, UR9, R22, 0x1, P0 ;  /* 0x0000000915157c11 */ /* 0x000fca00080f0c16 */
[----:B------:R-:W5:Y:S04]  /*03c0*/  LDG.E.U16.CONSTANT R22, desc[UR6][R20.64] ;  /* 0x0000000614167981 */ /* 0x000f68000c1e9500 */
[----:B------:R-:W5:Y:S01]  /*03d0*/  LDG.E.CONSTANT R20, desc[UR6][R28.64+0xc] ;  /* 0x00000c061c147981 */ /* 0x000f62000c1e9900 */
[----:B0-----:R-:W-:-:S06]  /*03e0*/  IMAD.WIDE R16, R17, 0x2, R14 ;  /* 0x0000000211107825 */ /* 0x001fcc00078e020e */
[----:B------:R-:W4:Y:S01]  /*03f0*/  LDG.E.U16.CONSTANT R16, desc[UR6][R16.64] ;  /* 0x0000000610107981 */ /* 0x000f22000c1e9500 */
[----:B--2---:R-:W-:-:S04]  /*0400*/  IMAD.WIDE R18, R10, 0x2, R14 ;  /* 0x000000020a127825 */ /* 0x004fc800078e020e */
[----:B------:R-:W-:Y:S01]  /*0410*/  VIADD R10, R13, 0x30 ;  /* 0x000000300d0a7836 */ /* 0x000fe20000000000 */
[----:B------:R0:W5:Y:S04]  /*0420*/  LDG.E.U16.CONSTANT R17, desc[UR6][R18.64] ;  /* 0x0000000612117981 */ /* 0x000168000c1e9500 */
[----:B------:R-:W-:-:S05]  /*0430*/  IADD3 R10, P0, PT, R6, R10, RZ ;  /* 0x0000000a060a7210 */ /* 0x000fca0007f1e0ff */
[----:B------:R-:W-:Y:S01]  /*0440*/  IMAD.X R26, RZ, RZ, R11, P0 ;  /* 0x000000ffff1a7224 */ /* 0x000fe200000e060b */
[----:B0-----:R-:W-:-:S04]  /*0450*/  LEA R18, P0, R10, UR8, 0x1 ;  /* 0x000000080a127c11 */ /* 0x001fc8000f8008ff */
[----:B------:R-:W-:Y:S01]  /*0460*/  LEA.HI.X R19, R10, UR9, R26, 0x1, P0 ;  /* 0x000000090a137c11 */ /* 0x000fe200080f0c1a */
[----:B---3--:R-:W-:-:S04]  /*0470*/  IMAD.WIDE R26, R27, 0x2, R14 ;  /* 0x000000021b1a7825 */ /* 0x008fc800078e020e */
[----:B------:R0:W2:Y:S04]  /*0480*/  LDG.E.U16.CONSTANT R10, desc[UR6][R18.64] ;  /* 0x00000006120a7981 */ /* 0x0000a8000c1e9500 */
[----:B------:R-:W3:Y:S01]  /*0490*/  LDG.E.U16.CONSTANT R27, desc[UR6][R26.64] ;  /* 0x000000061a1b7981 */ /* 0x000ee2000c1e9500 */
[----:B----4-:R-:W-:Y:S01]  /*04a0*/  LOP3.LUT R25, R16, R25, RZ, 0xc0, !PT ;  /* 0x0000001910197212 */ /* 0x010fe200078ec0ff */
[----:B------:R-:W-:-:S05]  /*04b0*/  VIADD R16, R13, 0x40 ;  /* 0x000000400d107836 */ /* 0x000fca0000000000 */
[----:B0-----:R-:W-:Y:S02]  /*04c0*/  IADD3 R18, P0, PT, R6, R16, RZ ;  /* 0x0000001006127210 */ /* 0x001fe40007f1e0ff */
[----:B-----5:R-:W-:-:S03]  /*04d0*/  LOP3.LUT R12, R17, R12, RZ, 0xc0, !PT ;  /* 0x0000000c110c7212 */ /* 0x020fc600078ec0ff */
[----:B------:R-:W-:Y:S01]  /*04e0*/  IMAD.X R17, RZ, RZ, R11, P0 ;  /* 0x000000ffff117224 */ /* 0x000fe200000e060b */
[----:B------:R-:W-:-:S04]  /*04f0*/  LEA R16, P0, R18, UR8, 0x1 ;  /* 0x0000000812107c11 */ /* 0x000fc8000f8008ff */
[----:B------:R-:W-:-:S05]  /*0500*/  LEA.HI.X R17, R18, UR9, R17, 0x1, P0 ;  /* 0x0000000912117c11 */ /* 0x000fca00080f0c11 */
[----:B------:R0:W4:Y:S02]  /*0510*/  LDG.E.U16.CONSTANT R21, desc[UR6][R16.64] ;  /* 0x0000000610157981 */ /* 0x000124000c1e9500 */
[----:B0-----:R-:W-:-:S05]  /*0520*/  VIADD R17, R13, 0x50 ;  /* 0x000000500d117836 */ /* 0x001fca0000000000 */
[----:B------:R-:W-:Y:S02]  /*0530*/  IADD3 R19, P0, PT, R6, R17, RZ ;  /* 0x0000001106137210 */ /* 0x000fe40007f1e0ff */
[----:B------:R-:W5:Y:S01]  /*0540*/  LDG.E.CONSTANT R17, desc[UR6][R28.64+0x10] ;  /* 0x000010061c117981 */ /* 0x000f62000c1e9900 */
[----:B---3--:R-:W-:Y:S01]  /*0550*/  LOP3.LUT R22, R27, R22, RZ, 0xc0, !PT ;  /* 0x000000161b167212 */ /* 0x008fe200078ec0ff */
[----:B------:R-:W-:-:S04]  /*0560*/  IMAD.WIDE R26, R20, 0x2, R14 ;  /* 0x00000002141a7825 */ /* 0x000fc800078e020e */
[----:B------:R-:W-:Y:S01]  /*0570*/  IMAD.X R20, RZ, RZ, R11, P0 ;  /* 0x000000ffff147224 */ /* 0x000fe200000e060b */
[C---:B------:R-:W-:Y:S01]  /*0580*/  LEA R18, P0, R19.reuse, UR8, 0x1 ;  /* 0x0000000813127c11 */ /* 0x040fe2000f8008ff */
[----:B------:R-:W2:Y:S03]  /*0590*/  LDG.E.U16.CONSTANT R27, desc[UR6][R26.64] ;  /* 0x000000061a1b7981 */ /* 0x000ea6000c1e9500 */
[----:B------:R-:W-:-:S05]  /*05a0*/  LEA.HI.X R19, R19, UR9, R20, 0x1, P0 ;  /* 0x0000000913137c11 */ /* 0x000fca00080f0c14 */
[----:B------:R0:W3:Y:S04]  /*05b0*/  LDG.E.U16.CONSTANT R20, desc[UR6][R18.64] ;  /* 0x0000000612147981 */ /* 0x0000e8000c1e9500 */
[----:B------:R-:W4:Y:S04]  /*05c0*/  LDG.E.CONSTANT R19, desc[UR6][R28.64+0x14] ;  /* 0x000014061c137981 */ /* 0x000f28000c1e9900 */
[----:B------:R-:W3:Y:S01]  /*05d0*/  LDG.E.CONSTANT R18, desc[UR6][R28.64+0x1c] ;  /* 0x00001c061c127981 */ /* 0x000ee2000c1e9900 */
[----:B-----5:R-:W-:-:S06]  /*05e0*/  IMAD.WIDE R16, R17, 0x2, R14 ;  /* 0x0000000211107825 */ /* 0x020fcc00078e020e */
[----:B------:R-:W5:Y:S04]  /*05f0*/  LDG.E.U16.CONSTANT R16, desc[UR6][R16.64] ;  /* 0x0000000610107981 */ /* 0x000f68000c1e9500 */
[----:B------:R-:W3:Y:S01]  /*0600*/  LDG.E.CONSTANT R17, desc[UR6][R28.64+0x18] ;  /* 0x000018061c117981 */ /* 0x000ee2000c1e9900 */
[----:B--2---:R-:W-:Y:S01]  /*0610*/  LOP3.LUT R10, R27, R10, RZ, 0xc0, !PT ;  /* 0x0000000a1b0a7212 */ /* 0x004fe200078ec0ff */
[----:B----4-:R-:W-:-:S04]  /*0620*/  IMAD.WIDE R26, R19, 0x2, R14 ;  /* 0x00000002131a7825 */ /* 0x010fc800078e020e */
[C---:B0-----:R-:W-:Y:S02]  /*0630*/  VIADD R19, R13.reuse, 0x60 ;  /* 0x000000600d137836 */ /* 0x041fe40000000000 */
[----:B------:R0:W2:Y:S03]  /*0640*/  LDG.E.U16.CONSTANT R27, desc[UR6][R26.64] ;  /* 0x000000061a1b7981 */ /* 0x0000a6000c1e9500 */
[----:B------:R-:W-:Y:S01]  /*0650*/  IADD3 R19, P0, PT, R6, R19, RZ ;  /* 0x0000001306137210 */ /* 0x000fe20007f1e0ff */
[----:B------:R-:W-:-:S04]  /*0660*/  VIADD R13, R13, 0x70 ;  /* 0x000000700d0d7836 */ /* 0x000fc80000000000 */
[----:B0-----:R-:W-:Y:S01]  /*0670*/  IMAD.X R26, RZ, RZ, R11, P0 ;  /* 0x000000ffff1a7224 */ /* 0x001fe200000e060b */
[----:B-----5:R-:W-:Y:S01]  /*0680*/  LOP3.LUT R21, R16, R21, RZ, 0xc0, !PT ;  /* 0x0000001510157212 */ /* 0x020fe200078ec0ff */
[----:B---3--:R-:W-:-:S04]  /*0690*/  IMAD.WIDE R16, R17, 0x2, R14 ;  /* 0x0000000211107825 */ /* 0x008fc800078e020e */
[----:B------:R-:W-:Y:S01]  /*06a0*/  IMAD.WIDE R14, R18, 0x2, R14 ;  /* 0x00000002120e7825 */ /* 0x000fe200078e020e */
[C---:B------:R-:W-:Y:S01]  /*06b0*/  LEA R18, P0, R19.reuse, UR8, 0x1 ;  /* 0x0000000813127c11 */ /* 0x040fe2000f8008ff */
[----:B------:R-:W3:Y:S03]  /*06c0*/  LDG.E.U16.CONSTANT R16, desc[UR6][R16.64] ;  /* 0x0000000610107981 */ /* 0x000ee6000c1e9500 */
[----:B------:R-:W-:Y:S01]  /*06d0*/  LEA.HI.X R19, R19, UR9, R26, 0x1, P0 ;  /* 0x0000000913137c11 */ /* 0x000fe200080f0c1a */
[----:B------:R-:W4:Y:S01]  /*06e0*/  LDG.E.U16.CONSTANT R15, desc[UR6][R14.64] ;  /* 0x000000060e0f7981 */ /* 0x000f22000c1e9500 */
[----:B------:R-:W-:-:S04]  /*06f0*/  IADD3 R13, P0, PT, R6, R13, RZ ;  /* 0x0000000d060d7210 */ /* 0x000fc80007f1e0ff */
[----:B------:R-:W3:Y:S01]  /*0700*/  LDG.E.U16.CONSTANT R19, desc[UR6][R18.64] ;  /* 0x0000000612137981 */ /* 0x000ee2000c1e9500 */
[----:B------:R-:W-:Y:S01]  /*0710*/  IMAD.X R26, RZ, RZ, R11, P0 ;  /* 0x000000ffff1a7224 */ /* 0x000fe200000e060b */
[----:B------:R-:W-:-:S04]  /*0720*/  LEA R28, P0, R13, UR8, 0x1 ;  /* 0x000000080d1c7c11 */ /* 0x000fc8000f8008ff */
[----:B------:R-:W-:-:S05]  /*0730*/  LEA.HI.X R29, R13, UR9, R26, 0x1, P0 ;  /* 0x000000090d1d7c11 */ /* 0x000fca00080f0c1a */
[----:B------:R-:W4:Y:S01]  /*0740*/  LDG.E.U16.CONSTANT R28, desc[UR6][R28.64] ;  /* 0x000000061c1c7981 */ /* 0x000f22000c1e9500 */
[----:B------:R-:W-:Y:S01]  /*0750*/  POPC R25, R25 ;  /* 0x0000001900197309 */ /* 0x000fe20000000000 */
[----:B--2---:R-:W-:-:S07]  /*0760*/  LOP3.LUT R20, R27, R20, RZ, 0xc0, !PT ;  /* 0x000000141b147212 */ /* 0x004fce00078ec0ff */
[----:B------:R-:W0:Y:S01]  /*0770*/  POPC R12, R12 ;  /* 0x0000000c000c7309 */ /* 0x000e220000000000 */
[----:B------:R-:W-:-:S07]  /*0780*/  VIADD R23, R23, 0x8 ;  /* 0x0000000817177836 */ /* 0x000fce0000000000 */
[----:B------:R-:W-:Y:S08]  /*0790*/  POPC R22, R22 ;  /* 0x0000001600167309 */ /* 0x000ff00000000000 */
[----:B------:R-:W1:Y:S01]  /*07a0*/  POPC R13, R10 ;  /* 0x0000000a000d7309 */ /* 0x000e620000000000 */
[----:B------:R-:W-:-:S07]  /*07b0*/  ISETP.NE.AND P0, PT, R23, R9, PT ;  /* 0x000000091700720c */ /* 0x000fce0003f05270 */
[----:B------:R-:W-:Y:S01]  /*07c0*/  POPC R21, R21 ;  /* 0x0000001500157309 */ /* 0x000fe20000000000 */
[----:B0-----:R-:W-:-:S07]  /*07d0*/  IADD3 R25, PT, PT, R12, R24, R25 ;  /* 0x000000180c197210 */ /* 0x001fce0007ffe019 */
[----:B------:R-:W0:Y:S01]  /*07e0*/  POPC R20, R20 ;  /* 0x0000001400147309 */ /* 0x000e220000000000 */
[----:B-1----:R-:W-:-:S04]  /*07f0*/  IADD3 R22, PT, PT, R13, R25, R22 ;  /* 0x000000190d167210 */ /* 0x002fc80007ffe016 */
[----:B0-----:R-:W-:Y:S02]  /*0800*/  IADD3 R21, PT, PT, R20, R22, R21 ;  /* 0x0000001614157210 */ /* 0x001fe40007ffe015 */
[----:B---3--:R-:W-:Y:S02]  /*0810*/  LOP3.LUT R16, R16, R19, RZ, 0xc0, !PT ;  /* 0x0000001310107212 */ /* 0x008fe400078ec0ff */
[----:B----4-:R-:W-:-:S04]  /*0820*/  LOP3.LUT R28, R15, R28, RZ, 0xc0, !PT ;  /* 0x0000001c0f1c7212 */ /* 0x010fc800078ec0ff */
[----:B------:R-:W-:Y:S08]  /*0830*/  POPC R16, R16 ;  /* 0x0000001000107309 */ /* 0x000ff00000000000 */
[----:B------:R-:W0:Y:S02]  /*0840*/  POPC R28, R28 ;  /* 0x0000001c001c7309 */ /* 0x000e240000000000 */
[----:B0-----:R-:W-:Y:S01]  /*0850*/  IADD3 R24, PT, PT, R28, R21, R16 ;  /* 0x000000151c187210 */ /* 0x001fe20007ffe010 */
[----:B------:R-:W-:Y:S06]  /*0860*/  @P0 BRA `(.L_x_16) ;  /* 0xfffffff800840947 */ /* 0x000fec000383ffff */
.L_x_15:
[----:B------:R-:W-:Y:S05]  /*0870*/  BSYNC.RECONVERGENT B1 ;  /* 0x0000000000017941 */ /* 0x000fea0003800200 */
.L_x_14:
[----:B------:R-:W-:Y:S01]  /*0880*/  LOP3.LUT P0, R12, R5, 0x7, RZ, 0xc0, !PT ;  /* 0x00000007050c7812 */ /* 0x000fe2000780c0ff */
[----:B------:R-:W-:-:S12]  /*0890*/  BSSY.RECONVERGENT B1, `(.L_x_17) ;  /* 0x0000078000017945 */ /* 0x000fd80003800200 */
[----:B------:R-:W-:Y:S05]  /*08a0*/  @!P0 BRA `(.L_x_18) ;  /* 0x0000000400d88947 */ /* 0x000fea0003800000 */
[----:B------:R-:W-:Y:S01]  /*08b0*/  ISETP.GE.U32.AND P1, PT, R12, 0x4, PT ;  /* 0x000000040c00780c */ /* 0x000fe20003f26070 */
[----:B------:R-:W-:Y:S01]  /*08c0*/  BSSY.RECONVERGENT B2, `(.L_x_19) ;  /* 0x000003a000027945 */ /* 0x000fe20003800200 */
[----:B------:R-:W-:-:S04]  /*08d0*/  LOP3.LUT R10, R5, 0x3, RZ, 0xc0, !PT ;  /* 0x00000003050a7812 */ /* 0x000fc800078ec0ff */
[----:B------:R-:W-:-:S07]  /*08e0*/  ISETP.NE.AND P0, PT, R10, RZ, PT ;  /* 0x000000ff0a00720c */ /* 0x000fce0003f05270 */
[----:B------:R-:W-:Y:S06]  /*08f0*/  @!P1 BRA `(.L_x_20) ;  /* 0x0000000000d89947 */ /* 0x000fec0003800000 */
[----:B------:R-:W0:Y:S01]  /*0900*/  LDCU.64 UR12, c[0x0][0x3a0] ;  /* 0x00007400ff0c77ac */ /* 0x000e220008000a00 */
[----:B------:R-:W-:-:S05]  /*0910*/  IADD3 R12, P1, PT, R4, R9, RZ ;  /* 0x00000009040c7210 */ /* 0x000fca0007f3e0ff */
[----:B------:R-:W-:Y:S01]  /*0920*/  IMAD.X R13, RZ, RZ, R7, P1 ;  /* 0x000000ffff0d7224 */ /* 0x000fe200008e0607 */
[----:B0-----:R-:W-:-:S04]  /*0930*/  LEA R14, P1, R12, UR12, 0x2 ;  /* 0x0000000c0c0e7c11 */ /* 0x001fc8000f8210ff */
[----:B------:R-:W-:Y:S01]  /*0940*/  LEA.HI.X R15, R12, UR13, R13, 0x2, P1 ;  /* 0x0000000d0c0f7c11 */ /* 0x000fe200088f140d */
[----:B------:R-:W0:Y:S01]  /*0950*/  LDCU.64 UR12, c[0x0][0x380] ;  /* 0x00007000ff0c77ac */ /* 0x000e220008000a00 */
[----:B------:R-:W-:Y:S01]  /*0960*/  IMAD R29, R9, 0x10, R8 ;  /* 0x00000010091d7824 */ /* 0x000fe200078e0208 */
[----:B------:R-:W1:Y:S02]  /*0970*/  LDC.64 R12, c[0x0][0x388] ;  /* 0x0000e200ff0c7b82 */ /* 0x000e640000000a00 */
[----:B------:R-:W1:Y:S04]  /*0980*/  LDG.E.CONSTANT R21, desc[UR6][R14.64] ;  /* 0x000000060e157981 */ /* 0x000e68000c1e9900 */
[----:B------:R-:W2:Y:S04]  /*0990*/  LDG.E.CONSTANT R23, desc[UR6][R14.64+0x4] ;  /* 0x000004060e177981 */ /* 0x000ea8000c1e9900 */
[----:B------:R-:W3:Y:S04]  /*09a0*/  LDG.E.CONSTANT R27, desc[UR6][R14.64+0x8] ;  /* 0x000008060e1b7981 */ /* 0x000ee8000c1e9900 */
[----:B------:R4:W5:Y:S01]  /*09b0*/  LDG.E.CONSTANT R25, desc[UR6][R14.64+0xc] ;  /* 0x00000c060e197981 */ /* 0x000962000c1e9900 */
[C---:B------:R-:W-:Y:S01]  /*09c0*/  VIADD R17, R29.reuse, 0x10 ;  /* 0x000000101d117836 */ /* 0x040fe20000000000 */
[----:B------:R-:W-:Y:S01]  /*09d0*/  IADD3 R16, P3, PT, R6, R29, RZ ;  /* 0x0000001d06107210 */ /* 0x000fe20007f7e0ff */
[----:B------:R-:W-:-:S03]  /*09e0*/  VIADD R19, R29, 0x20 ;  /* 0x000000201d137836 */ /* 0x000fc60000000000 */
[C---:B------:R-:W-:Y:S02]  /*09f0*/  IADD3 R20, P1, PT, R6.reuse, R17, RZ ;  /* 0x0000001106147210 */ /* 0x040fe40007f3e0ff */
[----:B------:R-:W-:Y:S01]  /*0a00*/  IADD3 R17, P2, PT, R6, R19, RZ ;  /* 0x0000001306117210 */ /* 0x000fe20007f5e0ff */
[--C-:B------:R-:W-:Y:S01]  /*0a10*/  IMAD.X R19, RZ, RZ, R11.reuse, P3 ;  /* 0x000000ffff137224 */ /* 0x100fe200018e060b */
[----:B0-----:R-:W-:Y:S01]  /*0a20*/  LEA R18, P3, R16, UR12, 0x1 ;  /* 0x0000000c10127c11 */ /* 0x001fe2000f8608ff */
[----:B----4-:R-:W-:Y:S01]  /*0a30*/  IMAD.X R15, RZ, RZ, R11, P1 ;  /* 0x000000ffff0f7224 */ /* 0x010fe200008e060b */
[----:B------:R-:W-:Y:S02]  /*0a40*/  LEA R14, P1, R20, UR12, 0x1 ;  /* 0x0000000c140e7c11 */ /* 0x000fe4000f8208ff */
[----:B------:R-:W-:Y:S02]  /*0a50*/  LEA.HI.X R19, R16, UR13, R19, 0x1, P3 ;  /* 0x0000000d10137c11 */ /* 0x000fe400098f0c13 */
[----:B------:R-:W-:Y:S01]  /*0a60*/  LEA.HI.X R15, R20, UR13, R15, 0x1, P1 ;  /* 0x0000000d140f7c11 */ /* 0x000fe200088f0c0f */
[----:B------:R-:W-:Y:S01]  /*0a70*/  IMAD.X R20, RZ, RZ, R11, P2 ;  /* 0x000000ffff147224 */ /* 0x000fe200010e060b */
[----:B------:R-:W-:Y:S01]  /*0a80*/  LEA R16, P1, R17, UR12, 0x1 ;  /* 0x0000000c11107c11 */ /* 0x000fe2000f8208ff */
[----:B------:R-:W-:Y:S01]  /*0a90*/  VIADD R29, R29, 0x30 ;  /* 0x000000301d1d7836 */ /* 0x000fe20000000000 */
[----:B------:R3:W4:Y:S02]  /*0aa0*/  LDG.E.U16.CONSTANT R28, desc[UR6][R18.64] ;  /* 0x00000006121c7981 */ /* 0x000724000c1e9500 */
[----:B------:R-:W-:-:S02]  /*0ab0*/  LEA.HI.X R17, R17, UR13, R20, 0x1, P1 ;  /* 0x0000000d11117c11 */ /* 0x000fc400088f0c14 */
[----:B------:R-:W-:Y:S01]  /*0ac0*/  IADD3 R29, P1, PT, R6, R29, RZ ;  /* 0x0000001d061d7210 */ /* 0x000fe20007f3e0ff */
[----:B------:R-:W4:Y:S04]  /*0ad0*/  LDG.E.U16.CONSTANT R14, desc[UR6][R14.64] ;  /* 0x000000060e0e7981 */ /* 0x000f28000c1e9500 */
[----:B------:R-:W4:Y:S01]  /*0ae0*/  LDG.E.U16.CONSTANT R16, desc[UR6][R16.64] ;  /* 0x0000000610107981 */ /* 0x000f22000c1e9500 */
[----:B-1----:R-:W-:-:S04]  /*0af0*/  IMAD.WIDE R20, R21, 0x2, R12 ;  /* 0x0000000215147825 */ /* 0x002fc800078e020c */
[--C-:B--2---:R-:W-:Y:S02]  /*0b00*/  IMAD.WIDE R22, R23, 0x2, R12.reuse ;  /* 0x0000000217167825 */ /* 0x104fe400078e020c */
[----:B------:R0:W4:Y:S02]  /*0b10*/  LDG.E.U16.CONSTANT R21, desc[UR6][R20.64] ;  /* 0x0000000614157981 */ /* 0x000124000c1e9500 */
[--C-:B---3--:R-:W-:Y:S02]  /*0b20*/  IMAD.WIDE R18, R27, 0x2, R12.reuse ;  /* 0x000000021b127825 */ /* 0x108fe400078e020c */
[----:B------:R-:W2:Y:S02]  /*0b30*/  LDG.E.U16.CONSTANT R23, desc[UR6][R22.64] ;  /* 0x0000000616177981 */ /* 0x000ea4000c1e9500 */
[----:B-----5:R-:W-:Y:S02]  /*0b40*/  IMAD.WIDE R12, R25, 0x2, R12 ;  /* 0x00000002190c7825 */ /* 0x020fe400078e020c */
[----:B------:R-:W3:Y:S02]  /*0b50*/  LDG.E.U16.CONSTANT R19, desc[UR6][R18.64] ;  /* 0x0000000612137981 */ /* 0x000ee4000c1e9500 */
[----:B0-----:R-:W-:Y:S01]  /*0b60*/  IMAD.X R20, RZ, RZ, R11, P1 ;  /* 0x000000ffff147224 */ /* 0x001fe200008e060b */
[C---:B------:R-:W-:Y:S01]  /*0b70*/  LEA R26, P1, R29.reuse, UR12, 0x1 ;  /* 0x0000000c1d1a7c11 */ /* 0x040fe2000f8208ff */
[----:B------:R-:W5:Y:S03]  /*0b80*/  LDG.E.U16.CONSTANT R13, desc[UR6][R12.64] ;  /* 0x000000060c0d7981 */ /* 0x000f66000c1e9500 */
[----:B------:R-:W-:-:S05]  /*0b90*/  LEA.HI.X R27, R29, UR13, R20, 0x1, P1 ;  /* 0x0000000d1d1b7c11 */ /* 0x000fca00088f0c14 */
[----:B------:R-:W5:Y:S01]  /*0ba0*/  LDG.E.U16.CONSTANT R26, desc[UR6][R26.64] ;  /* 0x000000061a1a7981 */ /* 0x000f62000c1e9500 */
[----:B------:R-:W-:Y:S01]  /*0bb0*/  VIADD R9, R9, 0x4 ;  /* 0x0000000409097836 */ /* 0x000fe20000000000 */
[----:B----4-:R-:W-:Y:S02]  /*0bc0*/  LOP3.LUT R28, R21, R28, RZ, 0xc0, !PT ;  /* 0x0000001c151c7212 */ /* 0x010fe400078ec0ff */
[----:B--2---:R-:W-:Y:S02]  /*0bd0*/  LOP3.LUT R14, R23, R14, RZ, 0xc0, !PT ;  /* 0x0000000e170e7212 */ /* 0x004fe400078ec0ff */
[----:B------:R-:W-:Y:S01]  /*0be0*/  POPC R15, R28 ;  /* 0x0000001c000f7309 */ /* 0x000fe20000000000 */
[----:B---3--:R-:W-:-:S07]  /*0bf0*/  LOP3.LUT R16, R19, R16, RZ, 0xc0, !PT ;  /* 0x0000001013107212 */ /* 0x008fce00078ec0ff */
[----:B------:R-:W0:Y:S01]  /*0c00*/  POPC R14, R14 ;  /* 0x0000000e000e7309 */ /* 0x000e220000000000 */
[----:B-----5:R-:W-:-:S07]  /*0c10*/  LOP3.LUT R17, R13, R26, RZ, 0xc0, !PT ;  /* 0x0000001a0d117212 */ /* 0x020fce00078ec0ff */
[----:B------:R-:W-:Y:S08]  /*0c20*/  POPC R16, R16 ;  /* 0x0000001000107309 */ /* 0x000ff00000000000 */
[----:B------:R-:W1:Y:S01]  /*0c30*/  POPC R17, R17 ;  /* 0x0000001100117309 */ /* 0x000e620000000000 */
[----:B0-----:R-:W-:-:S04]  /*0c40*/  IADD3 R15, PT, PT, R14, R24, R15 ;  /* 0x000000180e0f7210 */ /* 0x001fc80007ffe00f */
[----:B-1----:R-:W-:-:S07]  /*0c50*/  IADD3 R24, PT, PT, R17, R15, R16 ;  /* 0x0000000f11187210 */ /* 0x002fce0007ffe010 */
.L_x_20:
[----:B------:R-:W-:Y:S05]  /*0c60*/  BSYNC.RECONVERGENT B2 ;  /* 0x0000000000027941 */ /* 0x000fea0003800200 */
.L_x_19:
[----:B------:R-:W-:Y:S05]  /*0c70*/  @!P0 BRA `(.L_x_18) ;  /* 0x0000000000e48947 */ /* 0x000fea0003800000 */
[----:B------:R-:W-:Y:S01]  /*0c80*/  ISETP.NE.AND P1, PT, R10, 0x1, PT ;  /* 0x000000010a00780c */ /* 0x000fe20003f25270 */
[----:B------:R-:W-:Y:S01]  /*0c90*/  BSSY.RECONVERGENT B2, `(.L_x_21) ;  /* 0x0000023000027945 */ /* 0x000fe20003800200 */
[----:B------:R-:W-:-:S04]  /*0ca0*/  LOP3.LUT R5, R5, 0x1, RZ, 0xc0, !PT ;  /* 0x0000000105057812 */ /* 0x000fc800078ec0ff */
[----:B------:R-:W-:-:S07]  /*0cb0*/  ISETP.NE.U32.AND P0, PT, R5, 0x1, PT ;  /* 0x000000010500780c */ /* 0x000fce0003f05070 */
[----:B------:R-:W-:Y:S06]  /*0cc0*/  @!P1 BRA `(.L_x_22) ;  /* 0x00000000007c9947 */ /* 0x000fec0003800000 */
[----:B------:R-:W0:Y:S01]  /*0cd0*/  LDCU.64 UR12, c[0x0][0x3a0] ;  /* 0x00007400ff0c77ac */ /* 0x000e220008000a00 */
[----:B------:R-:W-:Y:S01]  /*0ce0*/  IADD3 R5, P1, PT, R4, R9, RZ ;  /* 0x0000000904057210 */ /* 0x000fe20007f3e0ff */
[----:B------:R-:W1:Y:S04]  /*0cf0*/  LDC.64 R14, c[0x0][0x388] ;  /* 0x0000e200ff0e7b82 */ /* 0x000e680000000a00 */
[----:B------:R-:W-:Y:S01]  /*0d00*/  IMAD.X R10, RZ, RZ, R7, P1 ;  /* 0x000000ffff0a7224 */ /* 0x000fe200008e0607 */
[----:B0-----:R-:W-:-:S04]  /*0d10*/  LEA R12, P1, R5, UR12, 0x2 ;  /* 0x0000000c050c7c11 */ /* 0x001fc8000f8210ff */
[----:B------:R-:W-:Y:S01]  /*0d20*/  LEA.HI.X R13, R5, UR13, R10, 0x2, P1 ;  /* 0x0000000d050d7c11 */ /* 0x000fe200088f140a */
[----:B------:R-:W0:Y:S04]  /*0d30*/  LDCU.64 UR12, c[0x0][0x380] ;  /* 0x00007000ff0c77ac */ /* 0x000e280008000a00 */
[----:B------:R-:W1:Y:S04]  /*0d40*/  LDG.E.CONSTANT R19, desc[UR6][R12.64] ;  /* 0x000000060c137981 */ /* 0x000e68000c1e9900 */
[----:B------:R2:W3:Y:S01]  /*0d50*/  LDG.E.CONSTANT R21, desc[UR6][R12.64+0x4] ;  /* 0x000004060c157981 */ /* 0x0004e2000c1e9900 */
[----:B------:R-:W-:-:S04]  /*0d60*/  IMAD R5, R9, 0x10, R8 ;  /* 0x0000001009057824 */ /* 0x000fc800078e0208 */
[----:B------:R-:W-:Y:S01]  /*0d70*/  VIADD R17, R5, 0x10 ;  /* 0x0000001005117836 */ /* 0x000fe20000000000 */
[----:B------:R-:W-:-:S04]  /*0d80*/  IADD3 R10, P1, PT, R6, R5, RZ ;  /* 0x00000005060a7210 */ /* 0x000fc80007f3e0ff */
[----:B------:R-:W-:Y:S01]  /*0d90*/  IADD3 R20, P2, PT, R6, R17, RZ ;  /* 0x0000001106147210 */ /* 0x000fe20007f5e0ff */
[----:B------:R-:W-:Y:S01]  /*0da0*/  IMAD.X R5, RZ, RZ, R11, P1 ;  /* 0x000000ffff057224 */ /* 0x000fe200008e060b */
[----:B0-----:R-:W-:-:S04]  /*0db0*/  LEA R16, P1, R10, UR12, 0x1 ;  /* 0x0000000c0a107c11 */ /* 0x001fc8000f8208ff */
[----:B------:R-:W-:Y:S01]  /*0dc0*/  LEA.HI.X R17, R10, UR13, R5, 0x1, P1 ;  /* 0x0000000d0a117c11 */ /* 0x000fe200088f0c05 */
[----:B------:R-:W-:Y:S01]  /*0dd0*/  IMAD.X R5, RZ, RZ, R11, P2 ;  /* 0x000000ffff057224 */ /* 0x000fe200010e060b */
[----:B--2---:R-:W-:-:S03]  /*0de0*/  LEA R12, P1, R20, UR12, 0x1 ;  /* 0x0000000c140c7c11 */ /* 0x004fc6000f8208ff */
[----:B------:R-:W2:Y:S01]  /*0df0*/  LDG.E.U16.CONSTANT R16, desc[UR6][R16.64] ;  /* 0x0000000610107981 */ /* 0x000ea2000c1e9500 */
[----:B------:R-:W-:-:S05]  /*0e00*/  LEA.HI.X R13, R20, UR13, R5, 0x1, P1 ;  /* 0x0000000d140d7c11 */ /* 0x000fca00088f0c05 */
[----:B------:R-:W4:Y:S01]  /*0e10*/  LDG.E.U16.CONSTANT R12, desc[UR6][R12.64] ;  /* 0x000000060c0c7981 */ /* 0x000f22000c1e9500 */
[----:B-1----:R-:W-:-:S04]  /*0e20*/  IMAD.WIDE R18, R19, 0x2, R14 ;  /* 0x0000000213127825 */ /* 0x002fc800078e020e */
[----:B---3--:R-:W-:Y:S02]  /*0e30*/  IMAD.WIDE R14, R21, 0x2, R14 ;  /* 0x00000002150e7825 */ /* 0x008fe400078e020e */
[----:B------:R-:W2:Y:S04]  /*0e40*/  LDG.E.U16.CONSTANT R19, desc[UR6][R18.64] ;  /* 0x0000000612137981 */ /* 0x000ea8000c1e9500 */
[----:B------:R-:W4:Y:S01]  /*0e50*/  LDG.E.U16.CONSTANT R15, desc[UR6][R14.64] ;  /* 0x000000060e0f7981 */ /* 0x000f22000c1e9500 */
[----:B------:R-:W-:Y:S01]  /*0e60*/  VIADD R9, R9, 0x2 ;  /* 0x0000000209097836 */ /* 0x000fe20000000000 */
[----:B--2---:R-:W-:Y:S02]  /*0e70*/  LOP3.LUT R5, R19, R16, RZ, 0xc0, !PT ;  /* 0x0000001013057212 */ /* 0x004fe400078ec0ff */
[----:B----4-:R-:W-:-:S04]  /*0e80*/  LOP3.LUT R10, R15, R12, RZ, 0xc0, !PT ;  /* 0x0000000c0f0a7212 */ /* 0x010fc800078ec0ff */
[----:B------:R-:W-:Y:S08]  /*0e90*/  POPC R5, R5 ;  /* 0x0000000500057309 */ /* 0x000ff00000000000 */
[----:B------:R-:W0:Y:S02]  /*0ea0*/  POPC R10, R10 ;  /* 0x0000000a000a7309 */ /* 0x000e240000000000 */
[----:B0-----:R-:W-:-:S07]  /*0eb0*/  IADD3 R24, PT, PT, R10, R24, R5 ;  /* 0x000000180a187210 */ /* 0x001fce0007ffe005 */
.L_x_22:
[----:B------:R-:W-:Y:S05]  /*0ec0*/  BSYNC.RECONVERGENT B2 ;  /* 0x0000000000027941 */ /* 0x000fea0003800200 */
.L_x_21:
[----:B------:R-:W-:Y:S05]  /*0ed0*/  @P0 BRA `(.L_x_18) ;  /* 0x00000000004c0947 */ /* 0x000fea0003800000 */
[----:B------:R-:W0:Y:S01]  /*0ee0*/  LDCU.64 UR12, c[0x0][0x3a0] ;  /* 0x00007400ff0c77ac */ /* 0x000e220008000a00 */
[----:B------:R-:W-:-:S05]  /*0ef0*/  IADD3 R4, P0, PT, R4, R9, RZ ;  /* 0x0000000904047210 */ /* 0x000fca0007f1e0ff */
[----:B------:R-:W-:Y:S01]  /*0f00*/  IMAD.X R7, RZ, RZ, R7, P0 ;  /* 0x000000ffff077224 */ /* 0x000fe200000e0607 */
[----:B0-----:R-:W-:-:S04]  /*0f10*/  LEA R12, P0, R4, UR12, 0x2 ;  /* 0x0000000c040c7c11 */ /* 0x001fc8000f8010ff */
[----:B------:R-:W-:Y:S01]  /*0f20*/  LEA.HI.X R13, R4, UR13, R7, 0x2, P0 ;  /* 0x0000000d040d7c11 */ /* 0x000fe200080f1407 */
[----:B------:R-:W0:Y:S01]  /*0f30*/  LDCU.64 UR12, c[0x0][0x380] ;  /* 0x00007000ff0c77ac */ /* 0x000e220008000a00 */
[----:B------:R-:W1:Y:S04]  /*0f40*/  LDC.64 R4, c[0x0][0x388] ;  /* 0x0000e200ff047b82 */ /* 0x000e680000000a00 */
[----:B------:R-:W1:Y:S01]  /*0f50*/  LDG.E.CONSTANT R13, desc[UR6][R12.64] ;  /* 0x000000060c0d7981 */ /* 0x000e62000c1e9900 */
[----:B------:R-:W-:-:S05]  /*0f60*/  IMAD R9, R9, 0x10, R8 ;  /* 0x0000001009097824 */ /* 0x000fca00078e0208 */
[----:B------:R-:W-:-:S05]  /*0f70*/  IADD3 R9, P0, PT, R6, R9, RZ ;  /* 0x0000000906097210 */ /* 0x000fca0007f1e0ff */
[----:B------:R-:W-:Y:S01]  /*0f80*/  IMAD.X R8, RZ, RZ, R11, P0 ;  /* 0x000000ffff087224 */ /* 0x000fe200000e060b */
[----:B0-----:R-:W-:-:S04]  /*0f90*/  LEA R6, P0, R9, UR12, 0x1 ;  /* 0x0000000c09067c11 */ /* 0x001fc8000f8008ff */
[----:B------:R-:W-:-:S05]  /*0fa0*/  LEA.HI.X R7, R9, UR13, R8, 0x1, P0 ;  /* 0x0000000d09077c11 */ /* 0x000fca00080f0c08 */
[----:B------:R-:W2:Y:S01]  /*0fb0*/  LDG.E.U16.CONSTANT R6, desc[UR6][R6.64] ;  /* 0x0000000606067981 */ /* 0x000ea2000c1e9500 */
[----:B-1----:R-:W-:-:S06]  /*0fc0*/  IMAD.WIDE R4, R13, 0x2, R4 ;  /* 0x000000020d047825 */ /* 0x002fcc00078e0204 */
[----:B------:R-:W2:Y:S02]  /*0fd0*/  LDG.E.U16.CONSTANT R5, desc[UR6][R4.64] ;  /* 0x0000000604057981 */ /* 0x000ea4000c1e9500 */
[----:B--2---:R-:W-:-:S04]  /*0fe0*/  LOP3.LUT R8, R5, R6, RZ, 0xc0, !PT ;  /* 0x0000000605087212 */ /* 0x004fc800078ec0ff */
[----:B------:R-:W0:Y:S02]  /*0ff0*/  POPC R9, R8 ;  /* 0x0000000800097309 */ /* 0x000e240000000000 */
[----:B0-----:R-:W-:-:S07]  /*1000*/  IMAD.IADD R24, R24, 0x1, R9 ;  /* 0x0000000118187824 */ /* 0x001fce00078e0209 */
.L_x_18:
[----:B------:R-:W-:Y:S05]  /*1010*/  BSYNC.RECONVERGENT B1 ;  /* 0x0000000000017941 */ /* 0x000fea0003800200 */
.L_x_17:
[----:B------:R-:W-:-:S13]  /*1020*/  ISETP.NE.AND P0, PT, R24, RZ, PT ;  /* 0x000000ff1800720c */ /* 0x000fda0003f05270 */
.L_x_13:
[----:B------:R-:W-:Y:S05]  /*1030*/  BSYNC.RECONVERGENT B0 ;  /* 0x0000000000007941 */ /* 0x000fea0003800200 */
.L_x_12:
[----:B------:R-:W0:Y:S01]  /*1040*/  LDC.64 R4, c[0x0][0x3b0] ;  /* 0x0000ec00ff047b82 */ /* 0x000e220000000a00 */
[----:B------:R-:W-:Y:S01]  /*1050*/  VOTE.ANY R6, PT, P0 ;  /* 0x0000000000067806 */ /* 0x000fe200000e0100 */
[----:B------:R-:W1:Y:S01]  /*1060*/  LDCU.64 UR12, c[0x0][0x390] ;  /* 0x00007200ff0c77ac */ /* 0x000e620008000a00 */
[----:B0-----:R-:W-:-:S06]  /*1070*/  IMAD.WIDE R4, R3, 0x2, R4 ;  /* 0x0000000203047825 */ /* 0x001fcc00078e0204 */
[----:B------:R-:W2:Y:S01]  /*1080*/  LDG.E.U16.CONSTANT R5, desc[UR6][R4.64] ;  /* 0x0000000604057981 */ /* 0x000ea2000c1e9500 */
[----:B------:R-:W0:Y:S01]  /*1090*/  BREV R6, R6 ;  /* 0x0000000600067301 */ /* 0x000e220000000000 */
[----:B------:R-:W-:Y:S02]  /*10a0*/  LOP3.LUT R0, R0, 0xfffffff0, RZ, 0xc0, !PT ;  /* 0xfffffff000007812 */ /* 0x000fe400078ec0ff */
[----:B------:R-:W-:Y:S02]  /*10b0*/  IADD3 R7, P0, PT, R2, UR4, RZ ;  /* 0x0000000402077c10 */ /* 0x000fe4000ff1e0ff */
[----:B------:R-:W-:-:S03]  /*10c0*/  IADD3 R3, PT, PT, -R0, 0x20, RZ ;  /* 0x0000002000037810 */ /* 0x000fc60007ffe1ff */
[----:B------:R-:W-:Y:S01]  /*10d0*/  IMAD.X R8, RZ, RZ, RZ, P0 ;  /* 0x000000ffff087224 */ /* 0x000fe200000e06ff */
[C---:B-1----:R-:W-:Y:S02]  /*10e0*/  LEA R2, P0, R7.reuse, UR12, 0x1 ;  /* 0x0000000c07027c11 */ /* 0x042fe4000f8008ff */
[----:B0-----:R-:W-:Y:S02]  /*10f0*/  SHF.R.U32.HI R0, RZ, R3, R6 ;  /* 0x00000003ff007219 */ /* 0x001fe40000011606 */
[----:B------:R-:W-:Y:S02]  /*1100*/  LEA.HI.X R3, R7, UR13, R8, 0x1, P0 ;  /* 0x0000000d07037c11 */ /* 0x000fe400080f0c08 */
[----:B--2---:R-:W-:-:S05]  /*1110*/  LOP3.LUT R5, R5, 0xf, R0, 0x8, !PT ;  /* 0x0000000f05057812 */ /* 0x004fca00078e0800 */
[----:B------:R-:W-:Y:S01]  /*1120*/  STG.E.U16 desc[UR6][R2.64], R5 ;  /* 0x0000000502007986 */ /* 0x000fe2000c101506 */
[----:B------:R-:W-:Y:S05]  /*1130*/  EXIT ;  /* 0x000000000000794d */ /* 0x000fea0003800000 */
.L_x_23:
        /* <DEDUP_REMOVED lines=12> */
.L_x_180:


//--------------------- .text._Z23bmv8_bin_bin_bin_maskedPKhS0_PhPKiS3_iS0_ --------------------------
	.section	.text._Z23bmv8_bin_bin_bin_maskedPKhS0_PhPKiS3_iS0_,"ax",@progbits
	.align	128
        .global         _Z23bmv8_bin_bin_bin_maskedPKhS0_PhPKiS3_iS0_
        .type           _Z23bmv8_bin_bin_bin_maskedPKhS0_PhPKiS3_iS0_,@function
        .size           _Z23bmv8_bin_bin_bin_maskedPKhS0_PhPKiS3_iS0_,(.L_x_181 - _Z23bmv8_bin_bin_bin_maskedPKhS0_PhPKiS3_iS0_)
        .other          _Z23bmv8_bin_bin_bin_maskedPKhS0_PhPKiS3_iS0_,@"STO_CUDA_ENTRY STV_DEFAULT"
_Z23bmv8_bin_bin_bin_maskedPKhS0_PhPKiS3_iS0_:
.text._Z23bmv8_bin_bin_bin_maskedPKhS0_PhPKiS3_iS0_:
        /* <DEDUP_REMOVED lines=18> */
[----:B------:R-:W3:Y:S01]  /*0120*/  LDCU.128 UR8, c[0x0][0x380] ;  /* 0x00007000ff0877ac */ /* 0x000ee20008000c00 */
        /* <DEDUP_REMOVED lines=21> */
.L_x_28:
[----:B------:R-:W-:-:S05]  /*0280*/  IADD3 R10, P0, PT, R4, R23, RZ ;  /* 0x00000017040a7210 */ /* 0x000fca0007f1e0ff */
[----:B------:R-:W-:Y:S01]  /*0290*/  IMAD.X R13, RZ, RZ, R7, P0 ;  /* 0x000000ffff0d7224 */ /* 0x000fe200000e0607 */
[----:B------:R-:W-:-:S04]  /*02a0*/  LEA R18, P0, R10, UR12, 0x2 ;  /* 0x0000000c0a127c11 */ /* 0x000fc8000f8010ff */
[----:B------:R-:W-:-:S05]  /*02b0*/  LEA.HI.X R19, R10, UR13, R13, 0x2, P0 ;  /* 0x0000000d0a137c11 */ /* 0x000fca00080f140d */
[----:B------:R-:W2:Y:S04]  /*02c0*/  LDG.E.CONSTANT R13, desc[UR6][R18.64] ;  /* 0x00000006120d7981 */ /* 0x000ea8000c1e9900 */
[----:B------:R-:W3:Y:S01]  /*02d0*/  LDG.E.CONSTANT R12, desc[UR6][R18.64+0x4] ;  /* 0x00000406120c7981 */ /* 0x000ee2000c1e9900 */
[----:B------:R-:W-:-:S03]  /*02e0*/  IMAD R25, R23, 0x8, R8 ;  /* 0x0000000817197824 */ /* 0x000fc600078e0208 */
[----:B------:R-:W4:Y:S02]  /*02f0*/  LDG.E.CONSTANT R10, desc[UR6][R18.64+0x8] ;  /* 0x00000806120a7981 */ /* 0x000f24000c1e9900 */
[----:B------:R-:W-:-:S04]  /*0300*/  IADD3 R26, P0, P1, R25, UR8, R6 ;  /* 0x00000008191a7c10 */ /* 0x000fc8000f91e006 */
[----:B------:R-:W-:Y:S02]  /*0310*/  IADD3.X R27, PT, PT, RZ, UR9, R11, P0, P1 ;  /* 0x00000009ff1b7c10 */ /* 0x000fe400087e240b */
[----:B--2---:R-:W-:Y:S01]  /*0320*/  IADD3 R14, P2, PT, R13, UR10, RZ ;  /* 0x0000000a0d0e7c10 */ /* 0x004fe2000ff5e0ff */
[----:B------:R-:W-:Y:S02]  /*0330*/  VIADD R21, R25, 0x10 ;  /* 0x0000001019157836 */ /* 0x000fe40000000000 */
[----:B------:R-:W2:Y:S01]  /*0340*/  LDG.E.U8.CONSTANT R29, desc[UR6][R26.64+0x8] ;  /* 0x000008061a1d7981 */ /* 0x000ea2000c1e9100 */
[----:B------:R-:W-:-:S03]  /*0350*/  LEA.HI.X.SX32 R15, R13, UR11, 0x1, P2 ;  /* 0x0000000b0d0f7c11 */ /* 0x000fc600090f0eff */
[----:B------:R-:W5:Y:S04]  /*0360*/  LDG.E.U8.CONSTANT R13, desc[UR6][R26.64] ;  /* 0x000000061a0d7981 */ /* 0x000f68000c1e9100 */
[----:B------:R0:W5:Y:S01]  /*0370*/  LDG.E.U8.CONSTANT R14, desc[UR6][R14.64] ;  /* 0x000000060e0e7981 */ /* 0x000162000c1e9100 */
[----:B---3--:R-:W-:Y:S01]  /*0380*/  IADD3 R16, P0, PT, R12, UR10, RZ ;  /* 0x0000000a0c107c10 */ /* 0x008fe2000ff1e0ff */
[----:B------:R-:W-:-:S03]  /*0390*/  VIADD R22, R25, 0x18 ;  /* 0x0000001819167836 */ /* 0x000fc60000000000 */
[----:B------:R-:W-:Y:S02]  /*03a0*/  LEA.HI.X.SX32 R17, R12, UR11, 0x1, P0 ;  /* 0x0000000b0c117c11 */ /* 0x000fe400080f0eff */
[----:B------:R-:W-:-:S03]  /*03b0*/  IADD3 R20, P0, P1, R21, UR8, R6 ;  /* 0x0000000815147c10 */ /* 0x000fc6000f91e006 */
[----:B------:R1:W2:Y:S01]  /*03c0*/  LDG.E.U8.CONSTANT R12, desc[UR6][R16.64] ;  /* 0x00000006100c7981 */ /* 0x0002a2000c1e9100 */
[----:B------:R-:W-:Y:S01]  /*03d0*/  IADD3.X R21, PT, PT, RZ, UR9, R11, P0, P1 ;  /* 0x00000009ff157c10 */ /* 0x000fe200087e240b */
[----:B0-----:R-:W-:Y:S01]  /*03e0*/  VIADD R15, R25, 0x20 ;  /* 0x00000020190f7836 */ /* 0x001fe20000000000 */
[----:B----4-:R-:W-:-:S04]  /*03f0*/  IADD3 R26, P0, PT, R10, UR10, RZ ;  /* 0x0000000a0a1a7c10 */ /* 0x010fc8000ff1e0ff */
[----:B------:R-:W-:Y:S02]  /*0400*/  LEA.HI.X.SX32 R27, R10, UR11, 0x1, P0 ;  /* 0x0000000b0a1b7c11 */ /* 0x000fe400080f0eff */
[--C-:B-1----:R-:W-:Y:S02]  /*0410*/  IADD3 R16, P2, P3, R22, UR8, R6.reuse ;  /* 0x0000000816107c10 */ /* 0x102fe4000fb5e006 */
[----:B------:R0:W3:Y:S02]  /*0420*/  LDG.E.U8.CONSTANT R22, desc[UR6][R20.64] ;  /* 0x0000000614167981 */ /* 0x0000e4000c1e9100 */
[----:B------:R-:W-:Y:S02]  /*0430*/  IADD3.X R17, PT, PT, RZ, UR9, R11, P2, P3 ;  /* 0x00000009ff117c10 */ /* 0x000fe400097e640b */
[----:B------:R1:W3:Y:S04]  /*0440*/  LDG.E.U8.CONSTANT R27, desc[UR6][R26.64] ;  /* 0x000000061a1b7981 */ /* 0x0002e8000c1e9100 */
[----:B------:R-:W4:Y:S01]  /*0450*/  LDG.E.U8.CONSTANT R10, desc[UR6][R16.64] ;  /* 0x00000006100a7981 */ /* 0x000f22000c1e9100 */
[----:B0-----:R-:W-:Y:S01]  /*0460*/  IADD3 R20, P0, P1, R15, UR8, R6 ;  /* 0x000000080f147c10 */ /* 0x001fe2000f91e006 */
[----:B------:R-:W-:-:S03]  /*0470*/  VIADD R15, R25, 0x28 ;  /* 0x00000028190f7836 */ /* 0x000fc60000000000 */
[----:B------:R-:W-:Y:S01]  /*0480*/  IADD3.X R21, PT, PT, RZ, UR9, R11, P0, P1 ;  /* 0x00000009ff157c10 */ /* 0x000fe200087e240b */
[----:B------:R-:W3:Y:S04]  /*0490*/  LDG.E.CONSTANT R17, desc[UR6][R18.64+0xc] ;  /* 0x00000c0612117981 */ /* 0x000ee8000c1e9900 */
[----:B------:R-:W1:Y:S04]  /*04a0*/  LDG.E.CONSTANT R16, desc[UR6][R18.64+0x10] ;  /* 0x0000100612107981 */ /* 0x000e68000c1e9900 */
[----:B------:R-:W4:Y:S01]  /*04b0*/  LDG.E.U8.CONSTANT R21, desc[UR6][R20.64] ;  /* 0x0000000614157981 */ /* 0x000f22000c1e9100 */
[----:B-----5:R-:W-:-:S02]  /*04c0*/  LOP3.LUT R13, R14, 0xff, R13, 0x80, !PT ;  /* 0x000000ff0e0d7812 */ /* 0x020fc400078e800d */
[----:B------:R-:W-:-:S04]  /*04d0*/  IADD3 R14, P0, P1, R15, UR8, R6 ;  /* 0x000000080f0e7c10 */ /* 0x000fc8000f91e006 */
[----:B------:R-:W-:-:S05]  /*04e0*/  IADD3.X R15, PT, PT, RZ, UR9, R11, P0, P1 ;  /* 0x00000009ff0f7c10 */ /* 0x000fca00087e240b */
[----:B------:R-:W5:Y:S04]  /*04f0*/  LDG.E.U8.CONSTANT R20, desc[UR6][R14.64] ;  /* 0x000000060e147981 */ /* 0x000f68000c1e9100 */
[----:B------:R-:W4:Y:S04]  /*0500*/  LDG.E.CONSTANT R14, desc[UR6][R18.64+0x14] ;  /* 0x00001406120e7981 */ /* 0x000f28000c1e9900 */
[----:B------:R-:W5:Y:S04]  /*0510*/  LDG.E.CONSTANT R15, desc[UR6][R18.64+0x18] ;  /* 0x00001806120f7981 */ /* 0x000f68000c1e9900 */
[----:B------:R0:W5:Y:S01]  /*0520*/  LDG.E.CONSTANT R19, desc[UR6][R18.64+0x1c] ;  /* 0x00001c0612137981 */ /* 0x000162000c1e9900 */
[----:B--2---:R-:W-:-:S02]  /*0530*/  LOP3.LUT R12, R12, 0xff, R29, 0x80, !PT ;  /* 0x000000ff0c0c7812 */ /* 0x004fc400078e801d */
[----:B---3--:R-:W-:-:S04]  /*0540*/  IADD3 R28, P0, PT, R17, UR10, RZ ;  /* 0x0000000a111c7c10 */ /* 0x008fc8000ff1e0ff */
[----:B------:R-:W-:Y:S02]  /*0550*/  LEA.HI.X.SX32 R29, R17, UR11, 0x1, P0 ;  /* 0x0000000b111d7c11 */ /* 0x000fe400080f0eff */
[C---:B-1----:R-:W-:Y:S02]  /*0560*/  IADD3 R26, P0, PT, R16.reuse, UR10, RZ ;  /* 0x0000000a101a7c10 */ /* 0x042fe4000ff1e0ff */
[----:B------:R-:W-:Y:S02]  /*0570*/  LOP3.LUT R22, R27, 0xff, R22, 0x80, !PT ;  /* 0x000000ff1b167812 */ /* 0x000fe400078e8016 */
[----:B------:R-:W-:Y:S01]  /*0580*/  LEA.HI.X.SX32 R27, R16, UR11, 0x1, P0 ;  /* 0x0000000b101b7c11 */ /* 0x000fe200080f0eff */
[C---:B0-----:R-:W-:Y:S01]  /*0590*/  VIADD R18, R25.reuse, 0x30 ;  /* 0x0000003019127836 */ /* 0x041fe20000000000 */
[----:B------:R-:W2:Y:S04]  /*05a0*/  LDG.E.U8.CONSTANT R29, desc[UR6][R28.64] ;  /* 0x000000061c1d7981 */ /* 0x000ea8000c1e9100 */
[----:B------:R-:W3:Y:S01]  /*05b0*/  LDG.E.U8.CONSTANT R26, desc[UR6][R26.64] ;  /* 0x000000061a1a7981 */ /* 0x000ee2000c1e9100 */
[----:B------:R-:W-:Y:S01]  /*05c0*/  VIADD R25, R25, 0x38 ;  /* 0x0000003819197836 */ /* 0x000fe20000000000 */
[----:B----4-:R-:W-:-:S04]  /*05d0*/  IADD3 R16, P0, PT, R14, UR10, RZ ;  /* 0x0000000a0e107c10 */ /* 0x010fc8000ff1e0ff */
[----:B------:R-:W-:Y:S02]  /*05e0*/  LEA.HI.X.SX32 R17, R14, UR11, 0x1, P0 ;  /* 0x0000000b0e117c11 */ /* 0x000fe400080f0eff */
[----:B-----5:R-:W-:-:S03]  /*05f0*/  IADD3 R14, P0, PT, R15, UR10, RZ ;  /* 0x0000000a0f0e7c10 */ /* 0x020fc6000ff1e0ff */
[----:B------:R0:W4:Y:S01]  /*0600*/  LDG.E.U8.CONSTANT R27, desc[UR6][R16.64] ;  /* 0x00000006101b7981 */ /* 0x000122000c1e9100 */
[----:B------:R-:W-:-:S05]  /*0610*/  LEA.HI.X.SX32 R15, R15, UR11, 0x1, P0 ;  /* 0x0000000b0f0f7c11 */ /* 0x000fca00080f0eff */
[----:B------:R-:W5:Y:S01]  /*0620*/  LDG.E.U8.CONSTANT R14, desc[UR6][R14.64] ;  /* 0x000000060e0e7981 */ /* 0x000f62000c1e9100 */
[----:B0-----:R-:W-:-:S04]  /*0630*/  IADD3 R16, P0, P1, R18, UR8, R6 ;  /* 0x0000000812107c10 */ /* 0x001fc8000f91e006 */
[----:B------:R-:W-:Y:S02]  /*0640*/  IADD3.X R17, PT, PT, RZ, UR9, R11, P0, P1 ;  /* 0x00000009ff117c10 */ /* 0x000fe400087e240b */
[----:B------:R-:W-:-:S03]  /*0650*/  IADD3 R18, P0, PT, R19, UR10, RZ ;  /* 0x0000000a13127c10 */ /* 0x000fc6000ff1e0ff */
[----:B------:R0:W5:Y:S01]  /*0660*/  LDG.E.U8.CONSTANT R28, desc[UR6][R16.64] ;  /* 0x00000006101c7981 */ /* 0x000162000c1e9100 */
[----:B------:R-:W-:-:S05]  /*0670*/  LEA.HI.X.SX32 R19, R19, UR11, 0x1, P0 ;  /* 0x0000000b13137c11 */ /* 0x000fca00080f0eff */
[----:B------:R-:W5:Y:S01]  /*0680*/  LDG.E.U8.CONSTANT R18, desc[UR6][R18.64] ;  /* 0x0000000612127981 */ /* 0x000f62000c1e9100 */
[----:B0-----:R-:W-:-:S04]  /*0690*/  IADD3 R16, P0, P1, R25, UR8, R6 ;  /* 0x0000000819107c10 */ /* 0x001fc8000f91e006 */
[----:B------:R-:W-:-:S05]  /*06a0*/  IADD3.X R17, PT, PT, RZ, UR9, R11, P0, P1 ;  /* 0x00000009ff117c10 */ /* 0x000fca00087e240b */
[----:B------:R0:W5:Y:S01]  /*06b0*/  LDG.E.U8.CONSTANT R25, desc[UR6][R16.64] ;  /* 0x0000000610197981 */ /* 0x000162000c1e9100 */
[----:B------:R-:W-:Y:S01]  /*06c0*/  POPC R13, R13 ;  /* 0x0000000d000d7309 */ /* 0x000fe20000000000 */
[----:B--2---:R-:W-:Y:S02]  /*06d0*/  LOP3.LUT R29, R29, 0xff, R10, 0x80, !PT ;  /* 0x000000ff1d1d7812 */ /* 0x004fe400078e800a */
[----:B---3--:R-:W-:-:S05]  /*06e0*/  LOP3.LUT R21, R26, 0xff, R21, 0x80, !PT ;  /* 0x000000ff1a157812 */ /* 0x008fca00078e8015 */
[----:B------:R-:W1:Y:S01]  /*06f0*/  POPC R12, R12 ;  /* 0x0000000c000c7309 */ /* 0x000e620000000000 */
[----:B------:R-:W-:-:S07]  /*0700*/  VIADD R23, R23, 0x8 ;  /* 0x0000000817177836 */ /* 0x000fce0000000000 */
[----:B------:R-:W-:Y:S08]  /*0710*/  POPC R22, R22 ;  /* 0x0000001600167309 */ /* 0x000ff00000000000 */
[----:B------:R-:W2:Y:S01]  /*0720*/  POPC R15, R29 ;  /* 0x0000001d000f7309 */ /* 0x000ea20000000000 */
[----:B------:R-:W-:-:S07]  /*0730*/  ISETP.NE.AND P0, PT, R23, R9, PT ;  /* 0x000000091700720c */ /* 0x000fce0003f05270 */
[----:B------:R-:W-:Y:S01]  /*0740*/  POPC R10, R21 ;  /* 0x00000015000a7309 */ /* 0x000fe20000000000 */
[----:B-1----:R-:W-:-:S04]  /*0750*/  IADD3 R12, PT, PT, R12, R24, R13 ;  /* 0x000000180c0c7210 */ /* 0x002fc80007ffe00d */
[----:B--2---:R-:W-:Y:S02]  /*0760*/  IADD3 R15, PT, PT, R15, R12, R22 ;  /* 0x0000000c0f0f7210 */ /* 0x004fe40007ffe016 */
[----:B----4-:R-:W-:-:S06]  /*0770*/  LOP3.LUT R20, R27, 0xff, R20, 0x80, !PT ;  /* 0x000000ff1b147812 */ /* 0x010fcc00078e8014 */
[----:B------:R-:W1:Y:S01]  /*0780*/  POPC R20, R20 ;  /* 0x0000001400147309 */ /* 0x000e620000000000 */
[----:B-----5:R-:W-:-:S07]  /*0790*/  LOP3.LUT R14, R14, 0xff, R28, 0x80, !PT ;  /* 0x000000ff0e0e7812 */ /* 0x020fce00078e801c */
[----:B0-----:R-:W-:Y:S01]  /*07a0*/  POPC R17, R14 ;  /* 0x0000000e00117309 */ /* 0x001fe20000000000 */
[----:B------:R-:W-:-:S07]  /*07b0*/  LOP3.LUT R18, R18, 0xff, R25, 0x80, !PT ;  /* 0x000000ff12127812 */ /* 0x000fce00078e8019 */
[----:B------:R-:W0:Y:S01]  /*07c0*/  POPC R18, R18 ;  /* 0x0000001200127309 */ /* 0x000e220000000000 */
[----:B-1----:R-:W-:-:S04]  /*07d0*/  IADD3 R10, PT, PT, R20, R15, R10 ;  /* 0x0000000f140a7210 */ /* 0x002fc80007ffe00a */
[----:B0-----:R-:W-:Y:S01]  /*07e0*/  IADD3 R24, PT, PT, R18, R10, R17 ;  /* 0x0000000a12187210 */ /* 0x001fe20007ffe011 */
[----:B------:R-:W-:Y:S06]  /*07f0*/  @P0 BRA `(.L_x_28) ;  /* 0xfffffff800a00947 */ /* 0x000fec000383ffff */
.L_x_27:
[----:B------:R-:W-:Y:S05]  /*0800*/  BSYNC.RECONVERGENT B1 ;  /* 0x0000000000017941 */ /* 0x000fea0003800200 */
.L_x_26:
        /* <DEDUP_REMOVED lines=9> */
[----:B------:R-:W-:Y:S01]  /*08a0*/  IADD3 R10, P1, PT, R4, R9, RZ ;  /* 0x00000009040a7210 */ /* 0x000fe20007f3e0ff */
[----:B------:R-:W1:Y:S04]  /*08b0*/  LDCU.128 UR16, c[0x0][0x380] ;  /* 0x00007000ff1077ac */ /* 0x000e680008000c00 */
[----:B------:R-:W-:Y:S01]  /*08c0*/  IMAD.X R13, RZ, RZ, R7, P1 ;  /* 0x000000ffff0d7224 */ /* 0x000fe200008e0607 */
[----:B0-----:R-:W-:-:S04]  /*08d0*/  LEA R12, P1, R10, UR14, 0x2 ;  /* 0x0000000e0a0c7c11 */ /* 0x001fc8000f8210ff */
[----:B------:R-:W-:-:S05]  /*08e0*/  LEA.HI.X R13, R10, UR15, R13, 0x2, P1 ;  /* 0x0000000f0a0d7c11 */ /* 0x000fca00088f140d */
[----:B------:R-:W2:Y:S04]  /*08f0*/  LDG.E.CONSTANT R18, desc[UR6][R12.64] ;  /* 0x000000060c127981 */ /* 0x000ea8000c1e9900 */
[----:B------:R-:W3:Y:S04]  /*0900*/  LDG.E.CONSTANT R16, desc[UR6][R12.64+0x4] ;  /* 0x000004060c107981 */ /* 0x000ee8000c1e9900 */
[----:B------:R-:W4:Y:S04]  /*0910*/  LDG.E.CONSTANT R10, desc[UR6][R12.64+0x8] ;  /* 0x000008060c0a7981 */ /* 0x000f28000c1e9900 */
[----:B------:R0:W5:Y:S01]  /*0920*/  LDG.E.CONSTANT R17, desc[UR6][R12.64+0xc] ;  /* 0x00000c060c117981 */ /* 0x000162000c1e9900 */
[----:B------:R-:W-:-:S04]  /*0930*/  IMAD R19, R9, 0x8, R8 ;  /* 0x0000000809137824 */ /* 0x000fc800078e0208 */
[C---:B------:R-:W-:Y:S01]  /*0940*/  VIADD R27, R19.reuse, 0x8 ;  /* 0x00000008131b7836 */ /* 0x040fe20000000000 */
[----:B-1----:R-:W-:-:S04]  /*0950*/  IADD3 R14, P1, P2, R19, UR16, R6 ;  /* 0x00000010130e7c10 */ /* 0x002fc8000fa3e006 */
[--C-:B------:R-:W-:Y:S02]  /*0960*/  IADD3.X R15, PT, PT, RZ, UR17, R11.reuse, P1, P2 ;  /* 0x00000011ff0f7c10 */ /* 0x100fe40008fe440b */
[----:B------:R-:W-:Y:S01]  /*0970*/  IADD3 R26, P1, P2, R27, UR16, R6 ;  /* 0x000000101b1a7c10 */ /* 0x000fe2000fa3e006 */
[C---:B------:R-:W-:Y:S02]  /*0980*/  VIADD R21, R19.reuse, 0x10 ;  /* 0x0000001013157836 */ /* 0x040fe40000000000 */
[----:B0-----:R-:W-:Y:S01]  /*0990*/  VIADD R13, R19, 0x18 ;  /* 0x00000018130d7836 */ /* 0x001fe20000000000 */
[----:B------:R-:W-:Y:S01]  /*09a0*/  IADD3.X R27, PT, PT, RZ, UR17, R11, P1, P2 ;  /* 0x00000011ff1b7c10 */ /* 0x000fe20008fe440b */
[----:B------:R0:W5:Y:S04]  /*09b0*/  LDG.E.U8.CONSTANT R28, desc[UR6][R14.64] ;  /* 0x000000060e1c7981 */ /* 0x000168000c1e9100 */
[----:B------:R-:W5:Y:S01]  /*09c0*/  LDG.E.U8.CONSTANT R26, desc[UR6][R26.64] ;  /* 0x000000061a1a7981 */ /* 0x000f62000c1e9100 */
[----:B--2---:R-:W-:-:S04]  /*09d0*/  IADD3 R22, P1, PT, R18, UR18, RZ ;  /* 0x0000001212167c10 */ /* 0x004fc8000ff3e0ff */
[----:B------:R-:W-:Y:S02]  /*09e0*/  LEA.HI.X.SX32 R23, R18, UR19, 0x1, P1 ;  /* 0x0000001312177c11 */ /* 0x000fe400088f0eff */
[----:B------:R-:W-:Y:S02]  /*09f0*/  IADD3 R18, P1, P3, R21, UR16, R6 ;  /* 0x0000001015127c10 */ /* 0x000fe4000fb3e006 */
[C---:B---3--:R-:W-:Y:S02]  /*0a00*/  IADD3 R20, P2, PT, R16.reuse, UR18, RZ ;  /* 0x0000001210147c10 */ /* 0x048fe4000ff5e0ff */
[----:B------:R-:W-:Y:S01]  /*0a10*/  IADD3.X R19, PT, PT, RZ, UR17, R11, P1, P3 ;  /* 0x00000011ff137c10 */ /* 0x000fe20008fe640b */
[----:B------:R-:W2:Y:S01]  /*0a20*/  LDG.E.U8.CONSTANT R23, desc[UR6][R22.64] ;  /* 0x0000000616177981 */ /* 0x000ea2000c1e9100 */
[----:B------:R-:W-:Y:S02]  /*0a30*/  LEA.HI.X.SX32 R21, R16, UR19, 0x1, P2 ;  /* 0x0000001310157c11 */ /* 0x000fe400090f0eff */
[----:B----4-:R-:W-:Y:S01]  /*0a40*/  IADD3 R12, P1, PT, R10, UR18, RZ ;  /* 0x000000120a0c7c10 */ /* 0x010fe2000ff3e0ff */
[----:B------:R-:W3:Y:S01]  /*0a50*/  LDG.E.U8.CONSTANT R18, desc[UR6][R18.64] ;  /* 0x0000000612127981 */ /* 0x000ee2000c1e9100 */
[----:B-----5:R-:W-:-:S02]  /*0a60*/  IADD3 R16, P4, PT, R17, UR18, RZ ;  /* 0x0000001211107c10 */ /* 0x020fc4000ff9e0ff */
[----:B0-----:R-:W-:Y:S01]  /*0a70*/  IADD3 R14, P2, P3, R13, UR16, R6 ;  /* 0x000000100d0e7c10 */ /* 0x001fe2000fb5e006 */
[----:B------:R-:W4:Y:S01]  /*0a80*/  LDG.E.U8.CONSTANT R21, desc[UR6][R20.64] ;  /* 0x0000000614157981 */ /* 0x000f22000c1e9100 */
[----:B------:R-:W-:Y:S02]  /*0a90*/  LEA.HI.X.SX32 R13, R10, UR19, 0x1, P1 ;  /* 0x000000130a0d7c11 */ /* 0x000fe400088f0eff */
[----:B------:R-:W-:Y:S02]  /*0aa0*/  LEA.HI.X.SX32 R17, R17, UR19, 0x1, P4 ;  /* 0x0000001311117c11 */ /* 0x000fe4000a0f0eff */
[----:B------:R-:W-:Y:S02]  /*0ab0*/  IADD3.X R15, PT, PT, RZ, UR17, R11, P2, P3 ;  /* 0x00000011ff0f7c10 */ /* 0x000fe400097e640b */
[----:B------:R-:W3:Y:S04]  /*0ac0*/  LDG.E.U8.CONSTANT R13, desc[UR6][R12.64] ;  /* 0x000000060c0d7981 */ /* 0x000ee8000c1e9100 */
[----:B------:R-:W5:Y:S04]  /*0ad0*/  LDG.E.U8.CONSTANT R14, desc[UR6][R14.64] ;  /* 0x000000060e0e7981 */ /* 0x000f68000c1e9100 */
[----:B------:R-:W5:Y:S01]  /*0ae0*/  LDG.E.U8.CONSTANT R17, desc[UR6][R16.64] ;  /* 0x0000000610117981 */ /* 0x000f62000c1e9100 */
[----:B------:R-:W-:Y:S01]  /*0af0*/  VIADD R9, R9, 0x4 ;  /* 0x0000000409097836 */ /* 0x000fe20000000000 */
[----:B--2---:R-:W-:-:S02]  /*0b00*/  LOP3.LUT R23, R23, 0xff, R28, 0x80, !PT ;  /* 0x000000ff17177812 */ /* 0x004fc400078e801c */
[----:B----4-:R-:W-:-:S04]  /*0b10*/  LOP3.LUT R21, R21, 0xff, R26, 0x80, !PT ;  /* 0x000000ff15157812 */ /* 0x010fc800078e801a */
[----:B------:R-:W-:Y:S01]  /*0b20*/  POPC R23, R23 ;  /* 0x0000001700177309 */ /* 0x000fe20000000000 */
[----:B---3--:R-:W-:-:S07]  /*0b30*/  LOP3.LUT R10, R13, 0xff, R18, 0x80, !PT ;  /* 0x000000ff0d0a7812 */ /* 0x008fce00078e8012 */
[----:B------:R-:W0:Y:S01]  /*0b40*/  POPC R21, R21 ;  /* 0x0000001500157309 */ /* 0x000e220000000000 */
[----:B-----5:R-:W-:-:S07]  /*0b50*/  LOP3.LUT R18, R17, 0xff, R14, 0x80, !PT ;  /* 0x000000ff11127812 */ /* 0x020fce00078e800e */
[----:B------:R-:W-:Y:S08]  /*0b60*/  POPC R19, R10 ;  /* 0x0000000a00137309 */ /* 0x000ff00000000000 */
[----:B------:R-:W1:Y:S01]  /*0b70*/  POPC R18, R18 ;  /* 0x0000001200127309 */ /* 0x000e620000000000 */
[----:B0-----:R-:W-:-:S04]  /*0b80*/  IADD3 R24, PT, PT, R21, R24, R23 ;  /* 0x0000001815187210 */ /* 0x001fc80007ffe017 */
[----:B-1----:R-:W-:-:S07]  /*0b90*/  IADD3 R24, PT, PT, R18, R24, R19 ;  /* 0x0000001812187210 */ /* 0x002fce0007ffe013 */
.L_x_32:
[----:B------:R-:W-:Y:S05]  /*0ba0*/  BSYNC.RECONVERGENT B2 ;  /* 0x0000000000027941 */ /* 0x000fea0003800200 */
.L_x_31:
        /* <DEDUP_REMOVED lines=13> */
[----:B------:R-:W3:Y:S01]  /*0c80*/  LDG.E.CONSTANT R10, desc[UR6][R20.64+0x4] ;  /* 0x00000406140a7981 */ /* 0x000ee2000c1e9900 */
[----:B------:R-:W-:-:S05]  /*0c90*/  IMAD R5, R9, 0x8, R8 ;  /* 0x0000000809057824 */ /* 0x000fca00078e0208 */
[C---:B-1----:R-:W-:Y:S01]  /*0ca0*/  IADD3 R12, P1, P2, R5.reuse, UR16, R6 ;  /* 0x00000010050c7c10 */ /* 0x042fe2000fa3e006 */
[----:B------:R-:W-:-:S03]  /*0cb0*/  VIADD R5, R5, 0x8 ;  /* 0x0000000805057836 */ /* 0x000fc60000000000 */
[----:B------:R-:W-:Y:S02]  /*0cc0*/  IADD3.X R13, PT, PT, RZ, UR17, R11, P1, P2 ;  /* 0x00000011ff0d7c10 */ /* 0x000fe40008fe440b */
[----:B------:R-:W-:-:S03]  /*0cd0*/  IADD3 R16, P2, P3, R5, UR16, R6 ;  /* 0x0000001005107c10 */ /* 0x000fc6000fb5e006 */
[----:B------:R-:W4:Y:S01]  /*0ce0*/  LDG.E.U8.CONSTANT R12, desc[UR6][R12.64] ;  /* 0x000000060c0c7981 */ /* 0x000f22000c1e9100 */
[----:B------:R-:W-:-:S05]  /*0cf0*/  IADD3.X R17, PT, PT, RZ, UR17, R11, P2, P3 ;  /* 0x00000011ff117c10 */ /* 0x000fca00097e640b */
[----:B------:R-:W5:Y:S01]  /*0d00*/  LDG.E.U8.CONSTANT R16, desc[UR6][R16.64] ;  /* 0x0000000610107981 */ /* 0x000f62000c1e9100 */
[C---:B--2---:R-:W-:Y:S02]  /*0d10*/  IADD3 R18, P1, PT, R15.reuse, UR18, RZ ;  /* 0x000000120f127c10 */ /* 0x044fe4000ff3e0ff */
[C---:B---3--:R-:W-:Y:S02]  /*0d20*/  IADD3 R14, P4, PT, R10.reuse, UR18, RZ ;  /* 0x000000120a0e7c10 */ /* 0x048fe4000ff9e0ff */
[----:B------:R-:W-:Y:S02]  /*0d30*/  LEA.HI.X.SX32 R19, R15, UR19, 0x1, P1 ;  /* 0x000000130f137c11 */ /* 0x000fe400088f0eff */
[----:B------:R-:W-:-:S04]  /*0d40*/  LEA.HI.X.SX32 R15, R10, UR19, 0x1, P4 ;  /* 0x000000130a0f7c11 */ /* 0x000fc8000a0f0eff */
[----:B------:R-:W4:Y:S04]  /*0d50*/  LDG.E.U8.CONSTANT R19, desc[UR6][R18.64] ;  /* 0x0000000612137981 */ /* 0x000f28000c1e9100 */
[----:B------:R-:W5:Y:S01]  /*0d60*/  LDG.E.U8.CONSTANT R15, desc[UR6][R14.64] ;  /* 0x000000060e0f7981 */ /* 0x000f62000c1e9100 */
[----:B------:R-:W-:Y:S01]  /*0d70*/  VIADD R9, R9, 0x2 ;  /* 0x0000000209097836 */ /* 0x000fe20000000000 */
[----:B----4-:R-:W-:Y:S02]  /*0d80*/  LOP3.LUT R5, R19, 0xff, R12, 0x80, !PT ;  /* 0x000000ff13057812 */ /* 0x010fe400078e800c */
[----:B-----5:R-:W-:-:S04]  /*0d90*/  LOP3.LUT R10, R15, 0xff, R16, 0x80, !PT ;  /* 0x000000ff0f0a7812 */ /* 0x020fc800078e8010 */
[----:B------:R-:W-:Y:S08]  /*0da0*/  POPC R5, R5 ;  /* 0x0000000500057309 */ /* 0x000ff00000000000 */
[----:B------:R-:W0:Y:S02]  /*0db0*/  POPC R10, R10 ;  /* 0x0000000a000a7309 */ /* 0x000e240000000000 */
[----:B0-----:R-:W-:-:S07]  /*0dc0*/  IADD3 R24, PT, PT, R10, R24, R5 ;  /* 0x000000180a187210 */ /* 0x001fce0007ffe005 */
.L_x_34:
[----:B------:R-:W-:Y:S05]  /*0dd0*/  BSYNC.RECONVERGENT B2 ;  /* 0x0000000000027941 */ /* 0x000fea0003800200 */
.L_x_33:
[----:B------:R-:W-:Y:S05]  /*0de0*/  @P0 BRA `(.L_x_30) ;  /* 0x0000000000440947 */ /* 0x000fea0003800000 */
[----:B------:R-:W0:Y:S01]  /*0df0*/  LDCU.64 UR14, c[0x0][0x3a0] ;  /* 0x00007400ff0e77ac */ /* 0x000e220008000a00 */
[----:B------:R-:W-:Y:S01]  /*0e00*/  IADD3 R5, P0, PT, R4, R9, RZ ;  /* 0x0000000904057210 */ /* 0x000fe20007f1e0ff */
[----:B------:R-:W1:Y:S04]  /*0e10*/  LDCU.128 UR16, c[0x0][0x380] ;  /* 0x00007000ff1077ac */ /* 0x000e680008000c00 */
[----:B------:R-:W-:Y:S01]  /*0e20*/  IMAD.X R10, RZ, RZ, R7, P0 ;  /* 0x000000ffff0a7224 */ /* 0x000fe200000e0607 */
[----:B0-----:R-:W-:-:S04]  /*0e30*/  LEA R4, P0, R5, UR14, 0x2 ;  /* 0x0000000e05047c11 */ /* 0x001fc8000f8010ff */
[----:B------:R-:W-:-:S05]  /*0e40*/  LEA.HI.X R5, R5, UR15, R10, 0x2, P0 ;  /* 0x0000000f05057c11 */ /* 0x000fca00080f140a */
[----:B------:R-:W2:Y:S01]  /*0e50*/  LDG.E.CONSTANT R4, desc[UR6][R4.64] ;  /* 0x0000000604047981 */ /* 0x000ea2000c1e9900 */
[----:B------:R-:W-:-:S05]  /*0e60*/  IMAD R7, R9, 0x8, R8 ;  /* 0x0000000809077824 */ /* 0x000fca00078e0208 */
[----:B-1----:R-:W-:-:S04]  /*0e70*/  IADD3 R6, P0, P1, R7, UR16, R6 ;  /* 0x0000001007067c10 */ /* 0x002fc8000f91e006 */
[----:B------:R-:W-:-:S05]  /*0e80*/  IADD3.X R7, PT, PT, RZ, UR17, R11, P0, P1 ;  /* 0x00000011ff077c10 */ /* 0x000fca00087e240b */
[----:B------:R-:W3:Y:S01]  /*0e90*/  LDG.E.U8.CONSTANT R6, desc[UR6][R6.64] ;  /* 0x0000000606067981 */ /* 0x000ee2000c1e9100 */
[----:B--2---:R-:W-:-:S04]  /*0ea0*/  IADD3 R8, P2, PT, R4, UR18, RZ ;  /* 0x0000001204087c10 */ /* 0x004fc8000ff5e0ff */
[----:B------:R-:W-:-:S06]  /*0eb0*/  LEA.HI.X.SX32 R9, R4, UR19, 0x1, P2 ;  /* 0x0000001304097c11 */ /* 0x000fcc00090f0eff */
[----:B------:R-:W3:Y:S02]  /*0ec0*/  LDG.E.U8.CONSTANT R9, desc[UR6][R8.64] ;  /* 0x0000000608097981 */ /* 0x000ee4000c1e9100 */
[----:B---3--:R-:W-:-:S04]  /*0ed0*/  LOP3.LUT R10, R9, 0xff, R6, 0x80, !PT ;  /* 0x000000ff090a7812 */ /* 0x008fc800078e8006 */
[----:B------:R-:W0:Y:S02]  /*0ee0*/  POPC R11, R10 ;  /* 0x0000000a000b7309 */ /* 0x000e240000000000 */
[----:B0-----:R-:W-:-:S07]  /*0ef0*/  IMAD.IADD R24, R24, 0x1, R11 ;  /* 0x0000000118187824 */ /* 0x001fce00078e020b */
.L_x_30:
[----:B------:R-:W-:Y:S05]  /*0f00*/  BSYNC.RECONVERGENT B1 ;  /* 0x0000000000017941 */ /* 0x000fea0003800200 */
.L_x_29:
[----:B------:R-:W-:-:S13]  /*0f10*/  ISETP.NE.AND P0, PT, R24, RZ, PT ;  /* 0x000000ff1800720c */ /* 0x000fda0003f05270 */
.L_x_25:
[----:B------:R-:W-:Y:S05]  /*0f20*/  BSYNC.RECONVERGENT B0 ;  /* 0x0000000000007941 */ /* 0x000fea0003800200 */
.L_x_24:
[----:B------:R-:W0:Y:S01]  /*0f30*/  LDCU.64 UR14, c[0x0][0x3b0] ;  /* 0x00007600ff0e77ac */ /* 0x000e220008000a00 */
[----:B------:R-:W1:Y:S01]  /*0f40*/  LDC.64 R8, c[0x0][0x390] ;  /* 0x0000e400ff087b82 */ /* 0x000e620000000a00 */
[----:B0-----:R-:W-:-:S04]  /*0f50*/  IADD3 R4, P1, PT, R2, UR14, RZ ;  /* 0x0000000e02047c10 */ /* 0x001fc8000ff3e0ff */
[----:B------:R-:W-:-:S05]  /*0f60*/  LEA.HI.X.SX32 R5, R2, UR15, 0x1, P1 ;  /* 0x0000000f02057c11 */ /* 0x000fca00088f0eff */
[----:B------:R-:W2:Y:S01]  /*0f70*/  LDG.E.U8.CONSTANT R4, desc[UR6][R4.64] ;  /* 0x0000000604047981 */ /* 0x000ea2000c1e9100 */
[----:B------:R-:W-:Y:S02]  /*0f80*/  VOTE.ANY R6, PT, P0 ;  /* 0x0000000000067806 */ /* 0x000fe400000e0100 */
[----:B------:R-:W-:Y:S02]  /*0f90*/  LOP3.LUT R0, R0, 0xfffffff8, RZ, 0xc0, !PT ;  /* 0xfffffff800007812 */ /* 0x000fe400078ec0ff */
[----:B-1----:R-:W-:Y:S02]  /*0fa0*/  IADD3 R2, P0, P1, R3, UR4, R8 ;  /* 0x0000000403027c10 */ /* 0x002fe4000f91e008 */
[----:B------:R-:W0:Y:S01]  /*0fb0*/  BREV R6, R6 ;  /* 0x0000000600067301 */ /* 0x000e220000000000 */
[----:B------:R-:W-:Y:S02]  /*0fc0*/  IADD3 R7, PT, PT, -R0, 0x20, RZ ;  /* 0x0000002000077810 */ /* 0x000fe40007ffe1ff */
[----:B------:R-:W-:-:S02]  /*0fd0*/  IADD3.X R3, PT, PT, RZ, R9, RZ, P0, P1 ;  /* 0x00000009ff037210 */ /* 0x000fc400007e24ff */
[----:B0-----:R-:W-:-:S04]  /*0fe0*/  SHF.R.U32.HI R7, RZ, R7, R6 ;  /* 0x00000007ff077219 */ /* 0x001fc80000011606 */
[----:B--2---:R-:W-:-:S05]  /*0ff0*/  LOP3.LUT R7, R4, 0xf, R7, 0x8, !PT ;  /* 0x0000000f04077812 */ /* 0x004fca00078e0807 */
[----:B------:R-:W-:Y:S01]  /*1000*/  STG.E.U8 desc[UR6][R2.64], R7 ;  /* 0x0000000702007986 */ /* 0x000fe2000c101106 */
[----:B------:R-:W-:Y:S05]  /*1010*/  EXIT ;  /* 0x000000000000794d */ /* 0x000fea0003800000 */
.L_x_35:
        /* <DEDUP_REMOVED lines=14> */
.L_x_181:


//--------------------- .text._Z23bmv4_bin_bin_bin_maskedPKhS0_PhPKiS3_iS0_ --------------------------
	.section	.text._Z23bmv4_bin_bin_bin_maskedPKhS0_PhPKiS3_iS0_,"ax",@progbits
	.align	128
        .global         _Z23bmv4_bin_bin_bin_maskedPKhS0_PhPKiS3_iS0_
        .type           _Z23bmv4_bin_bin_bin_maskedPKhS0_PhPKiS3_iS0_,@function
        .size           _Z23bmv4_bin_bin_bin_maskedPKhS0_PhPKiS3_iS0_,(.L_x_182 - _Z23bmv4_bin_bin_bin_maskedPKhS0_PhPKiS3_iS0_)
        .other          _Z23bmv4_bin_bin_bin_maskedPKhS0_PhPKiS3_iS0_,@"STO_CUDA_ENTRY STV_DEFAULT"
_Z23bmv4_bin_bin_bin_maskedPKhS0_PhPKiS3_iS0_:
.text._Z23bmv4_bin_bin_bin_maskedPKhS0_PhPKiS3_iS0_:
        /* <DEDUP_REMOVED lines=40> */
.L_x_40:
        /* <DEDUP_REMOVED lines=88> */
.L_x_39:
[----:B------:R-:W-:Y:S05]  /*0800*/  BSYNC.RECONVERGENT B1 ;  /* 0x0000000000017941 */ /* 0x000fea0003800200 */
.L_x_38:
        /* <DEDUP_REMOVED lines=57> */
.L_x_44:
[----:B------:R-:W-:Y:S05]  /*0ba0*/  BSYNC.RECONVERGENT B2 ;  /* 0x0000000000027941 */ /* 0x000fea0003800200 */
.L_x_43:
        /* <DEDUP_REMOVED lines=34> */
.L_x_46:
[----:B------:R-:W-:Y:S05]  /*0dd0*/  BSYNC.RECONVERGENT B2 ;  /* 0x0000000000027941 */ /* 0x000fea0003800200 */
.L_x_45:
        /* <DEDUP_REMOVED lines=18> */
.L_x_42:
[----:B------:R-:W-:Y:S05]  /*0f00*/  BSYNC.RECONVERGENT B1 ;  /* 0x0000000000017941 */ /* 0x000fea0003800200 */
.L_x_41:
[----:B------:R-:W-:-:S13]  /*0f10*/  ISETP.NE.AND P0, PT, R24, RZ, PT ;  /* 0x000000ff1800720c */ /* 0x000fda0003f05270 */
.L_x_37:
[----:B------:R-:W-:Y:S05]  /*0f20*/  BSYNC.RECONVERGENT B0 ;  /* 0x0000000000007941 */ /* 0x000fea0003800200 */
.L_x_36:
        /* <DEDUP_REMOVED lines=15> */
.L_x_47:
        /* <DEDUP_REMOVED lines=14> */
.L_x_182:


//--------------------- .text._Z19bmv32_bin_full_fullPKjPKfPfPKiS5_i --------------------------
	.section	.text._Z19bmv32_bin_full_fullPKjPKfPfPKiS5_i,"ax",@progbits
	.align	128
        .global         _Z19bmv32_bin_full_fullPKjPKfPfPKiS5_i
        .type           _Z19bmv32_bin_full_fullPKjPKfPfPKiS5_i,@function
        .size           _Z19bmv32_bin_full_fullPKjPKfPfPKiS5_i,(.L_x_183 - _Z19bmv32_bin_full_fullPKjPKfPfPKiS5_i)
        .other          _Z19bmv32_bin_full_fullPKjPKfPfPKiS5_i,@"STO_CUDA_ENTRY STV_DEFAULT"
_Z19bmv32_bin_full_fullPKjPKfPfPKiS5_i:
.text._Z19bmv32_bin_full_fullPKjPKfPfPKiS5_i:
[----:B------:R-:W-:Y:S01]  /*0000*/  LDC R1, c[0x0][0x37c] ;  /* 0x0000df00ff017b82 */ /* 0x000fe20000000800 */
[----:B------:R-:W0:Y:S07]  /*0010*/  S2R R3, SR_CTAID.Z ;  /* 0x0000000000037919 */ /* 0x000e2e0000002700 */
[----:B------:R-:W-:Y:S01]  /*0020*/  S2UR UR4, SR_CTAID.X ;  /* 0x00000000000479c3 */ /* 0x000fe20000002500 */
[----:B------:R-:W1:Y:S01]  /*0030*/  LDCU UR5, c[0x0][0x370] ;  /* 0x00006e00ff0577ac */ /* 0x000e620008000800 */
[----:B------:R-:W2:Y:S06]  /*0040*/  S2R R0, SR_TID.X ;  /* 0x0000000000007919 */ /* 0x000eac0000002100 */
[----:B------:R-:W1:Y:S08]  /*0050*/  S2UR UR6, SR_CTAID.Y ;  /* 0x00000000000679c3 */ /* 0x000e700000002600 */
[----:B------:R-:W0:Y:S01]  /*0060*/  LDC R4, c[0x0][0x374] ;  /* 0x0000dd00ff047b82 */ /* 0x000e220000000800 */
[----:B-1----:R-:W-:Y:S01]  /*0070*/  UIMAD UR4, UR4, UR5, UR6 ;  /* 0x00000005040472a4 */ /* 0x002fe2000f8e0206 */
[----:B------:R-:W1:Y:S01]  /*0080*/  LDCU UR5, c[0x0][0x3a8] ;  /* 0x00007500ff0577ac */ /* 0x000e620008000800 */
[----:B--2---:R-:W-:-:S04]  /*0090*/  SHF.R.U32.HI R2, RZ, 0x5, R0 ;  /* 0x00000005ff027819 */ /* 0x004fc80000011600 */
[----:B0-----:R-:W-:-:S05]  /*00a0*/  IMAD R4, R4, UR4, R3 ;  /* 0x0000000404047c24 */ /* 0x001fca000f8e0203 */
[----:B------:R-:W-:-:S04]  /*00b0*/  SHF.L.U32 R3, R4, 0x5, RZ ;  /* 0x0000000504037819 */ /* 0x000fc800000006ff */
[----:B------:R-:W-:-:S04]  /*00c0*/  LOP3.LUT R5, R3, R2, RZ, 0xfc, !PT ;  /* 0x0000000203057212 */ /* 0x000fc800078efcff */
[----:B-1----:R-:W-:-:S13]  /*00d0*/  ISETP.GE.AND P0, PT, R5, UR5, PT ;  /* 0x0000000505007c0c */ /* 0x002fda000bf06270 */
[----:B------:R-:W-:Y:S05]  /*00e0*/  @P0 EXIT ;  /* 0x000000000000094d */ /* 0x000fea0003800000 */
[----:B------:R-:W0:Y:S01]  /*00f0*/  LDC.64 R2, c[0x0][0x398] ;  /* 0x0000e600ff027b82 */ /* 0x000e220000000a00 */
[----:B------:R-:W1:Y:S01]  /*0100*/  LDCU.64 UR4, c[0x0][0x358] ;  /* 0x00006b00ff0477ac */ /* 0x000e620008000a00 */
[----:B------:R-:W-:Y:S01]  /*0110*/  HFMA2 R7, -RZ, RZ, 0, 0 ;  /* 0x00000000ff077431 */ /* 0x000fe200000001ff */
[----:B------:R-:W2:Y:S01]  /*0120*/  LDCU.64 UR6, c[0x0][0x380] ;  /* 0x00007000ff0677ac */ /* 0x000ea20008000a00 */
[----:B0-----:R-:W-:-:S05]  /*0130*/  IMAD.WIDE R2, R5, 0x4, R2 ;  /* 0x0000000405027825 */ /* 0x001fca00078e0202 */
[----:B-1----:R-:W3:Y:S04]  /*0140*/  LDG.E.CONSTANT R13, desc[UR4][R2.64] ;  /* 0x00000004020d7981 */ /* 0x002ee8000c1e9900 */
[----:B------:R-:W3:Y:S01]  /*0150*/  LDG.E.CONSTANT R12, desc[UR4][R2.64+0x4] ;  /* 0x00000404020c7981 */ /* 0x000ee2000c1e9900 */
[----:B------:R-:W0:Y:S01]  /*0160*/  S2R R5, SR_LANEID ;  /* 0x0000000000057919 */ /* 0x000e220000000000 */
[----:B---3--:R-:W-:-:S04]  /*0170*/  IADD3 R6, PT, PT, -R13, R12, RZ ;  /* 0x0000000c0d067210 */ /* 0x008fc80007ffe1ff */
[----:B------:R-:W-:-:S13]  /*0180*/  ISETP.GE.AND P0, PT, R6, 0x1, PT ;  /* 0x000000010600780c */ /* 0x000fda0003f06270 */
[----:B0-2---:R-:W-:Y:S05]  /*0190*/  @!P0 BRA `(.L_x_48) ;  /* 0x0000000400b48947 */ /* 0x005fea0003800000 */
[----:B------:R-:W0:Y:S01]  /*01a0*/  S2R R14, SR_CgaCtaId ;  /* 0x00000000000e7919 */ /* 0x000e220000008800 */
[----:B------:R-:W1:Y:S01]  /*01b0*/  LDC.64 R10, c[0x0][0x3a0] ;  /* 0x0000e800ff0a7b82 */ /* 0x000e620000000a00 */
[C---:B------:R-:W-:Y:S01]  /*01c0*/  IMAD.SHL.U32 R8, R0.reuse, 0x4, RZ ;  /* 0x0000000400087824 */ /* 0x040fe200078e00ff */
[----:B------:R-:W-:Y:S02]  /*01d0*/  MOV R7, 0x400 ;  /* 0x0000040000077802 */ /* 0x000fe40000000f00 */
[----:B------:R-:W-:Y:S02]  /*01e0*/  LOP3.LUT R6, R0, 0x3e0, RZ, 0xc0, !PT ;  /* 0x000003e000067812 */ /* 0x000fe400078ec0ff */
[----:B------:R-:W-:Y:S02]  /*01f0*/  LOP3.LUT R8, R8, 0xf80, RZ, 0xc0, !PT ;  /* 0x00000f8008087812 */ /* 0x000fe400078ec0ff */
[----:B------:R-:W2:Y:S01]  /*0200*/  LDC.64 R2, c[0x0][0x388] ;  /* 0x0000e200ff027b82 */ /* 0x000ea20000000a00 */
[----:B------:R-:W-:-:S02]  /*0210*/  IADD3 R6, PT, PT, R6, R5, RZ ;  /* 0x0000000506067210 */ /* 0x000fc40007ffe0ff */
[C---:B------:R-:W-:Y:S02]  /*0220*/  IADD3 R9, PT, PT, R13.reuse, -R12, RZ ;  /* 0x8000000c0d097210 */ /* 0x040fe40007ffe0ff */
[C---:B------:R-:W-:Y:S01]  /*0230*/  SHF.L.U32 R12, R13.reuse, 0x5, RZ ;  /* 0x000000050d0c7819 */ /* 0x040fe200000006ff */
[----:B-1----:R-:W-:Y:S01]  /*0240*/  IMAD.WIDE R10, R13, 0x4, R10 ;  /* 0x000000040d0a7825 */ /* 0x002fe200078e020a */
[----:B------:R-:W-:Y:S02]  /*0250*/  MOV R13, R5 ;  /* 0x00000005000d7202 */ /* 0x000fe40000000f00 */
[----:B0-----:R-:W-:-:S04]  /*0260*/  LEA R7, R14, R7, 0x18 ;  /* 0x000000070e077211 */ /* 0x001fc800078ec0ff */
[----:B------:R-:W-:Y:S01]  /*0270*/  LEA R6, R6, R7, 0x2 ;  /* 0x0000000706067211 */ /* 0x000fe200078e10ff */
[----:B------:R-:W-:Y:S02]  /*0280*/  IMAD.IADD R8, R7, 0x1, R8 ;  /* 0x0000000107087824 */ /* 0x000fe400078e0208 */
[----:B--2---:R-:W-:-:S07]  /*0290*/  IMAD.MOV.U32 R7, RZ, RZ, RZ ;  /* 0x000000ffff077224 */ /* 0x004fce00078e00ff */
.L_x_49:
[----:B------:R-:W2:Y:S01]  /*02a0*/  LDG.E.CONSTANT R16, desc[UR4][R10.64] ;  /* 0x000000040a107981 */ /* 0x000ea2000c1e9900 */
[----:B------:R-:W-:-:S04]  /*02b0*/  IADD3 R15, P0, PT, R12, R13, RZ ;  /* 0x0000000d0c0f7210 */ /* 0x000fc80007f1e0ff */
[----:B------:R-:W-:Y:S02]  /*02c0*/  LEA.HI.X.SX32 R18, R12, RZ, 0x1, P0 ;  /* 0x000000ff0c127211 */ /* 0x000fe400000f0eff */
[----:B------:R-:W-:-:S04]  /*02d0*/  LEA R14, P0, R15, UR6, 0x2 ;  /* 0x000000060f0e7c11 */ /* 0x000fc8000f8010ff */
[----:B------:R-:W-:-:S05]  /*02e0*/  LEA.HI.X R15, R15, UR7, R18, 0x2, P0 ;  /* 0x000000070f0f7c11 */ /* 0x000fca00080f1412 */
[----:B------:R-:W3:Y:S01]  /*02f0*/  LDG.E.CONSTANT R14, desc[UR4][R14.64] ;  /* 0x000000040e0e7981 */ /* 0x000ee2000c1e9900 */
[----:B--2---:R-:W-:-:S05]  /*0300*/  LEA R17, R16, R5, 0x5 ;  /* 0x0000000510117211 */ /* 0x004fca00078e28ff */
[----:B------:R-:W-:-:S06]  /*0310*/  IMAD.WIDE.U32 R16, R17, 0x4, R2 ;  /* 0x0000000411107825 */ /* 0x000fcc00078e0002 */
[----:B------:R-:W2:Y:S01]  /*0320*/  LDG.E.CONSTANT R17, desc[UR4][R16.64] ;  /* 0x0000000410117981 */ /* 0x000ea2000c1e9900 */
[----:B------:R-:W-:Y:S05]  /*0330*/  WARPSYNC.ALL ;  /* 0x0000000000007948 */ /* 0x000fea0003800000 */
[C---:B---3--:R-:W-:Y:S01]  /*0340*/  ISETP.GT.AND P0, PT, R14.reuse, -0x1, PT ;  /* 0xffffffff0e00780c */ /* 0x048fe20003f04270 */
[----:B------:R-:W-:Y:S01]  /*0350*/  VIADD R13, R13, 0x20 ;  /* 0x000000200d0d7836 */ /* 0x000fe20000000000 */
[C---:B------:R-:W-:Y:S02]  /*0360*/  LOP3.LUT R15, R14.reuse, 0x1, RZ, 0xc0, !PT ;  /* 0x000000010e0f7812 */ /* 0x040fe400078ec0ff */
[----:B------:R-:W-:Y:S01]  /*0370*/  IADD3 R9, PT, PT, R9, 0x1, RZ ;  /* 0x0000000109097810 */ /* 0x000fe20007ffe0ff */
[----:B--2---:R-:W-:Y:S01]  /*0380*/  STS [R6], R17 ;  /* 0x0000001106007388 */ /* 0x004fe20000000800 */
[----:B------:R-:W-:Y:S07]  /*0390*/  BAR.SYNC.DEFER_BLOCKING 0x0 ;  /* 0x0000000000007b1d */ /* 0x000fee0000010000 */
[----:B------:R-:W0:Y:S02]  /*03a0*/  @!P0 LDS R18, [R8] ;  /* 0x0000000008128984 */ /* 0x000e240000000800 */
[----:B0-----:R-:W-:Y:S01]  /*03b0*/  @!P0 FADD R7, R7, R18 ;  /* 0x0000001207078221 */ /* 0x001fe20000000000 */
[----:B------:R-:W-:-:S13]  /*03c0*/  R2P PR, R14.B3, 0x7f ;  /* 0x0000007f0e007804 */ /* 0x000fda0000003000 */
[----:B------:R-:W0:Y:S04]  /*03d0*/  @P6 LDS R18, [R8+0x4] ;  /* 0x0000040008126984 */ /* 0x000e280000000800 */
[----:B------:R-:W1:Y:S04]  /*03e0*/  @P5 LDS R20, [R8+0x8] ;  /* 0x0000080008145984 */ /* 0x000e680000000800 */
[----:B------:R-:W2:Y:S04]  /*03f0*/  @P4 LDS R22, [R8+0xc] ;  /* 0x00000c0008164984 */ /* 0x000ea80000000800 */
[----:B------:R-:W3:Y:S04]  /*0400*/  @P3 LDS R16, [R8+0x10] ;  /* 0x0000100008103984 */ /* 0x000ee80000000800 */
[----:B------:R-:W4:Y:S04]  /*0410*/  @P2 LDS R24, [R8+0x14] ;  /* 0x0000140008182984 */ /* 0x000f280000000800 */
[----:B------:R-:W5:Y:S04]  /*0420*/  @P1 LDS R26, [R8+0x18] ;  /* 0x00001800081a1984 */ /* 0x000f680000000800 */
[----:B------:R-:W5:Y:S01]  /*0430*/  @P0 LDS R28, [R8+0x1c] ;  /* 0x00001c00081c0984 */ /* 0x000f620000000800 */
[----:B0-----:R-:W-:Y:S01]  /*0440*/  @P6 FADD R7, R7, R18 ;  /* 0x0000001207076221 */ /* 0x001fe20000000000 */
[----:B------:R-:W-:-:S03]  /*0450*/  LOP3.LUT P6, RZ, R14, 0x800000, RZ, 0xc0, !PT ;  /* 0x008000000eff7812 */ /* 0x000fc600078cc0ff */
[----:B-1----:R-:W-:-:S04]  /*0460*/  @P5 FADD R7, R7, R20 ;  /* 0x0000001407075221 */ /* 0x002fc80000000000 */
[----:B--2---:R-:W-:-:S04]  /*0470*/  @P4 FADD R7, R7, R22 ;  /* 0x0000001607074221 */ /* 0x004fc80000000000 */
[----:B---3--:R-:W-:Y:S02]  /*0480*/  @P3 FADD R7, R7, R16 ;  /* 0x0000001007073221 */ /* 0x008fe40000000000 */
[----:B------:R-:W0:Y:S02]  /*0490*/  @P6 LDS R18, [R8+0x20] ;  /* 0x0000200008126984 */ /* 0x000e240000000800 */
[----:B----4-:R-:W-:-:S04]  /*04a0*/  @P2 FADD R7, R7, R24 ;  /* 0x0000001807072221 */ /* 0x010fc80000000000 */
[----:B-----5:R-:W-:-:S04]  /*04b0*/  @P1 FADD R7, R7, R26 ;  /* 0x0000001a07071221 */ /* 0x020fc80000000000 */
[----:B------:R-:W-:-:S04]  /*04c0*/  @P0 FADD R7, R7, R28 ;  /* 0x0000001c07070221 */ /* 0x000fc80000000000 */
[----:B0-----:R-:W-:Y:S01]  /*04d0*/  @P6 FADD R7, R7, R18 ;  /* 0x0000001207076221 */ /* 0x001fe20000000000 */
        /* <DEDUP_REMOVED lines=33> */
[----:B-----5:R-:W-:Y:S01]  /*06f0*/  @P1 FADD R7, R7, R26 ;  /* 0x0000001a07071221 */ /* 0x020fe20000000000 */
[----:B------:R-:W-:-:S03]  /*0700*/  R2P PR, R14, 0x7e ;  /* 0x0000007e0e007804 */ /* 0x000fc60000000000 */
[----:B------:R-:W-:Y:S01]  /*0710*/  @P0 FADD R7, R7, R28 ;  /* 0x0000001c07070221 */ /* 0x000fe20000000000 */
[----:B------:R-:W-:-:S09]  /*0720*/  LOP3.LUT P0, RZ, R14, 0x80, RZ, 0xc0, !PT ;  /* 0x000000800eff7812 */ /* 0x000fd2000780c0ff */
[----:B------:R-:W1:Y:S04]  /*0730*/  @P6 LDS R16, [R8+0x64] ;  /* 0x0000640008106984 */ /* 0x000e680000000800 */
[----:B------:R-:W2:Y:S04]  /*0740*/  @P5 LDS R20, [R8+0x68] ;  /* 0x0000680008145984 */ /* 0x000ea80000000800 */
[----:B------:R-:W3:Y:S04]  /*0750*/  @P4 LDS R22, [R8+0x6c] ;  /* 0x00006c0008164984 */ /* 0x000ee80000000800 */
[----:B------:R-:W4:Y:S04]  /*0760*/  @P3 LDS R14, [R8+0x70] ;  /* 0x00007000080e3984 */ /* 0x000f280000000800 */
[----:B------:R-:W-:Y:S01]  /*0770*/  @P1 LDS R24, [R8+0x78] ;  /* 0x0000780008181984 */ /* 0x000fe20000000800 */
[----:B0-----:R-:W-:Y:S01]  /*0780*/  @P0 FADD R7, R7, R18 ;  /* 0x0000001207070221 */ /* 0x001fe20000000000 */
[----:B------:R-:W-:-:S02]  /*0790*/  ISETP.NE.U32.AND P0, PT, R15, 0x1, PT ;  /* 0x000000010f00780c */ /* 0x000fc40003f05070 */
[----:B------:R-:W0:Y:S11]  /*07a0*/  @P2 LDS R18, [R8+0x74] ;  /* 0x0000740008122984 */ /* 0x000e360000000800 */
[----:B------:R-:W5:Y:S01]  /*07b0*/  @!P0 LDS R26, [R8+0x7c] ;  /* 0x00007c00081a8984 */ /* 0x000f620000000800 */
[----:B-1----:R-:W-:-:S04]  /*07c0*/  @P6 FADD R7, R7, R16 ;  /* 0x0000001007076221 */ /* 0x002fc80000000000 */
[----:B--2---:R-:W-:-:S04]  /*07d0*/  @P5 FADD R7, R7, R20 ;  /* 0x0000001407075221 */ /* 0x004fc80000000000 */
[----:B---3--:R-:W-:-:S04]  /*07e0*/  @P4 FADD R7, R7, R22 ;  /* 0x0000001607074221 */ /* 0x008fc80000000000 */
[----:B----4-:R-:W-:-:S04]  /*07f0*/  @P3 FADD R7, R7, R14 ;  /* 0x0000000e07073221 */ /* 0x010fc80000000000 */
[----:B0-----:R-:W-:Y:S01]  /*0800*/  @P2 FADD R7, R7, R18 ;  /* 0x0000001207072221 */ /* 0x001fe20000000000 */
[----:B------:R-:W-:-:S03]  /*0810*/  ISETP.NE.AND P2, PT, R9, RZ, PT ;  /* 0x000000ff0900720c */ /* 0x000fc60003f45270 */
[----:B------:R-:W-:Y:S01]  /*0820*/  @P1 FADD R7, R7, R24 ;  /* 0x0000001807071221 */ /* 0x000fe20000000000 */
[----:B------:R-:W-:-:S04]  /*0830*/  IADD3 R10, P1, PT, R10, 0x4, RZ ;  /* 0x000000040a0a7810 */ /* 0x000fc80007f3e0ff */
[----:B------:R-:W-:Y:S01]  /*0840*/  IADD3.X R11, PT, PT, RZ, R11, RZ, P1, !PT ;  /* 0x0000000bff0b7210 */ /* 0x000fe20000ffe4ff */
[----:B-----5:R-:W-:-:S04]  /*0850*/  @!P0 FADD R7, R7, R26 ;  /* 0x0000001a07078221 */ /* 0x020fc80000000000 */
[----:B------:R-:W-:Y:S05]  /*0860*/  @P2 BRA `(.L_x_49) ;  /* 0xfffffff8008c2947 */ /* 0x000fea000383ffff */
.L_x_48:
[----:B------:R-:W0:Y:S01]  /*0870*/  LDCU.64 UR8, c[0x0][0x390] ;  /* 0x00007200ff0877ac */ /* 0x000e220008000a00 */
[----:B------:R-:W-:-:S04]  /*0880*/  LOP3.LUT R0, R0, 0x3e0, RZ, 0xc0, !PT ;  /* 0x000003e000007812 */ /* 0x000fc800078ec0ff */
[----:B------:R-:W-:-:S04]  /*0890*/  IADD3 R5, PT, PT, R0, R5, RZ ;  /* 0x0000000500057210 */ /* 0x000fc80007ffe0ff */
[----:B------:R-:W-:-:S04]  /*08a0*/  LEA R4, P0, R4, R5, 0xa ;  /* 0x0000000504047211 */ /* 0x000fc800078050ff */
[----:B------:R-:W-:Y:S02]  /*08b0*/  IADD3.X R3, PT, PT, RZ, RZ, RZ, P0, !PT ;  /* 0x000000ffff037210 */ /* 0x000fe400007fe4ff */
[----:B0-----:R-:W-:-:S04]  /*08c0*/  LEA R2, P0, R4, UR8, 0x2 ;  /* 0x0000000804027c11 */ /* 0x001fc8000f8010ff */
[----:B------:R-:W-:-:S05]  /*08d0*/  LEA.HI.X R3, R4, UR9, R3, 0x2, P0 ;  /* 0x0000000904037c11 */ /* 0x000fca00080f1403 */
[----:B------:R-:W2:Y:S02]  /*08e0*/  LDG.E R0, desc[UR4][R2.64] ;  /* 0x0000000402007981 */ /* 0x000ea4000c1e1900 */
[----:B--2---:R-:W-:-:S05]  /*08f0*/  FADD R7, R0, R7 ;  /* 0x0000000700077221 */ /* 0x004fca0000000000 */
[----:B------:R-:W-:Y:S01]  /*0900*/  STG.E desc[UR4][R2.64], R7 ;  /* 0x0000000702007986 */ /* 0x000fe2000c101904 */
[----:B------:R-:W-:Y:S05]  /*0910*/  EXIT ;  /* 0x000000000000794d */ /* 0x000fea0003800000 */
.L_x_50:
        /* <DEDUP_REMOVED lines=14> */
.L_x_183:


//--------------------- .text._Z19bmv16_bin_full_fullPKtPKfPfPKiS5_i --------------------------
	.section	.text._Z19bmv16_bin_full_fullPKtPKfPfPKiS5_i,"ax",@progbits
	.align	128
        .global         _Z19bmv16_bin_full_fullPKtPKfPfPKiS5_i
        .type           _Z19bmv16_bin_full_fullPKtPKfPfPKiS5_i,@function
        .size           _Z19bmv16_bin_full_fullPKtPKfPfPKiS5_i,(.L_x_184 - _Z19bmv16_bin_full_fullPKtPKfPfPKiS5_i)
        .other          _Z19bmv16_bin_full_fullPKtPKfPfPKiS5_i,@"STO_CUDA_ENTRY STV_DEFAULT"
_Z19bmv16_bin_full_fullPKtPKfPfPKiS5_i:
.text._Z19bmv16_bin_full_fullPKtPKfPfPKiS5_i:
        /* <DEDUP_REMOVED lines=17> */
[----:B0-----:R-:W-:-:S06]  /*0110*/  IMAD.WIDE R2, R5, 0x4, R2 ;  /* 0x0000000405027825 */ /* 0x001fcc00078e0202 */
[----:B------:R-:W0:Y:S01]  /*0120*/  LDC.64 R4, c[0x0][0x380] ;  /* 0x0000e000ff047b82 */ /* 0x000e220000000a00 */
[----:B-1----:R-:W2:Y:S04]  /*0130*/  LDG.E.CONSTANT R15, desc[UR8][R2.64] ;  /* 0x00000008020f7981 */ /* 0x002ea8000c1e9900 */
[----:B------:R-:W3:Y:S01]  /*0140*/  LDG.E.CONSTANT R14, desc[UR8][R2.64+0x4] ;  /* 0x00000408020e7981 */ /* 0x000ee2000c1e9900 */
[----:B------:R-:W-:Y:S01]  /*0150*/  HFMA2 R16, -RZ, RZ, 0, 0 ;  /* 0x00000000ff107431 */ /* 0x000fe200000001ff */
[----:B------:R-:W-:Y:S01]  /*0160*/  MOV R0, RZ ;  /* 0x000000ff00007202 */ /* 0x000fe20000000f00 */
[----:B------:R-:W1:Y:S01]  /*0170*/  S2R R13, SR_LANEID ;  /* 0x00000000000d7919 */ /* 0x000e620000000000 */
[C---:B--2---:R-:W-:Y:S02]  /*0180*/  SHF.L.U32 R7, R15.reuse, 0x4, RZ ;  /* 0x000000040f077819 */ /* 0x044fe400000006ff */
[----:B---3--:R-:W-:-:S03]  /*0190*/  IADD3 R14, PT, PT, -R15, R14, RZ ;  /* 0x0000000e0f0e7210 */ /* 0x008fc60007ffe1ff */
[----:B0-----:R-:W-:Y:S01]  /*01a0*/  IMAD.WIDE R4, R7, 0x2, R4 ;  /* 0x0000000207047825 */ /* 0x001fe200078e0204 */
[----:B------:R-:W-:-:S13]  /*01b0*/  ISETP.GE.AND P0, PT, R14, 0x5, PT ;  /* 0x000000050e00780c */ /* 0x000fda0003f06270 */
[----:B-1----:R-:W-:Y:S05]  /*01c0*/  @!P0 BRA `(.L_x_51) ;  /* 0x0000000400ec8947 */ /* 0x002fea0003800000 */
[----:B------:R-:W0:Y:S01]  /*01d0*/  LDCU.64 UR10, c[0x0][0x3a0] ;  /* 0x00007400ff0a77ac */ /* 0x000e220008000a00 */
[----:B------:R-:W-:Y:S01]  /*01e0*/  SHF.R.U32.HI R6, RZ, 0x1, R13 ;  /* 0x00000001ff067819 */ /* 0x000fe2000001160d */
[----:B------:R-:W-:Y:S01]  /*01f0*/  VIADD R0, R14, 0x3 ;  /* 0x000000030e007836 */ /* 0x000fe20000000000 */
[----:B------:R-:W1:Y:S01]  /*0200*/  S2UR UR6, SR_CgaCtaId ;  /* 0x00000000000679c3 */ /* 0x000e620000008800 */
[----:B------:R-:W-:Y:S01]  /*0210*/  MOV R7, RZ ;  /* 0x000000ff00077202 */ /* 0x000fe20000000f00 */
[----:B------:R-:W-:Y:S01]  /*0220*/  UMOV UR5, 0x400 ;  /* 0x0000040000057882 */ /* 0x000fe20000000000 */
[----:B------:R-:W-:Y:S02]  /*0230*/  LOP3.LUT R6, R6, 0x7ffffffc, RZ, 0xc0, !PT ;  /* 0x7ffffffc06067812 */ /* 0x000fe400078ec0ff */
[----:B------:R-:W-:Y:S02]  /*0240*/  SHF.R.S32.HI R3, RZ, 0x1f, R0 ;  /* 0x0000001fff037819 */ /* 0x000fe40000011400 */
[----:B------:R-:W-:Y:S01]  /*0250*/  LOP3.LUT R17, R13, 0x7, RZ, 0xc0, !PT ;  /* 0x000000070d117812 */ /* 0x000fe200078ec0ff */
[----:B------:R-:W-:Y:S01]  /*0260*/  IMAD.WIDE R6, R15, 0x4, R6 ;  /* 0x000000040f067825 */ /* 0x000fe200078e0206 */
[----:B------:R-:W-:-:S02]  /*0270*/  LEA.HI R9, R3, R0, RZ, 0x2 ;  /* 0x0000000003097211 */ /* 0x000fc400078f10ff */
[----:B------:R-:W2:Y:S01]  /*0280*/  LDC.64 R2, c[0x0][0x388] ;  /* 0x0000e200ff027b82 */ /* 0x000ea20000000a00 */
[----:B------:R-:W-:Y:S02]  /*0290*/  MOV R0, RZ ;  /* 0x000000ff00007202 */ /* 0x000fe40000000f00 */
[----:B------:R-:W-:Y:S02]  /*02a0*/  LOP3.LUT R9, R9, 0xfffffffc, RZ, 0xc0, !PT ;  /* 0xfffffffc09097812 */ /* 0x000fe400078ec0ff */
[----:B0-----:R-:W-:Y:S02]  /*02b0*/  IADD3 R10, P0, PT, R6, UR10, RZ ;  /* 0x0000000a060a7c10 */ /* 0x001fe4000ff1e0ff */
[----:B------:R-:W-:Y:S02]  /*02c0*/  SHF.L.U32 R6, R13, 0x1, RZ ;  /* 0x000000010d067819 */ /* 0x000fe400000006ff */
[----:B------:R-:W-:Y:S02]  /*02d0*/  IADD3.X R11, PT, PT, R7, UR11, RZ, P0, !PT ;  /* 0x0000000b070b7c10 */ /* 0x000fe400087fe4ff */
[----:B------:R-:W-:-:S02]  /*02e0*/  LOP3.LUT R7, R6, 0x3ffffff0, RZ, 0xc0, !PT ;  /* 0x3ffffff006077812 */ /* 0x000fc400078ec0ff */
[----:B------:R-:W-:Y:S01]  /*02f0*/  LOP3.LUT R6, R6, 0xffffffe0, RZ, 0xc0, !PT ;  /* 0xffffffe006067812 */ /* 0x000fe200078ec0ff */
[----:B-1----:R-:W-:Y:S01]  /*0300*/  ULEA UR5, UR6, UR5, 0x18 ;  /* 0x0000000506057291 */ /* 0x002fe2000f8ec0ff */
[----:B------:R-:W-:Y:S01]  /*0310*/  MOV R16, RZ ;  /* 0x000000ff00107202 */ /* 0x000fe20000000f00 */
[C---:B------:R-:W-:Y:S01]  /*0320*/  IMAD R8, R12.reuse, 0x40, R7 ;  /* 0x000000400c087824 */ /* 0x040fe200078e0207 */
[----:B------:R-:W-:Y:S02]  /*0330*/  LEA R18, R12, R6, 0x6 ;  /* 0x000000060c127211 */ /* 0x000fe400078e30ff */
[----:B------:R-:W-:Y:S02]  /*0340*/  LOP3.LUT R19, R6, 0xf, R13, 0xf8, !PT ;  /* 0x0000000f06137812 */ /* 0x000fe400078ef80d */
[----:B------:R-:W-:Y:S02]  /*0350*/  IADD3 R8, PT, PT, R17, R8, RZ ;  /* 0x0000000811087210 */ /* 0x000fe40007ffe0ff */
[----:B------:R-:W-:-:S02]  /*0360*/  LEA R18, R18, UR5, 0x2 ;  /* 0x0000000512127c11 */ /* 0x000fc4000f8e10ff */
[----:B------:R-:W-:Y:S02]  /*0370*/  IADD3 R21, PT, PT, R9, -0x4, RZ ;  /* 0xfffffffc09157810 */ /* 0x000fe40007ffe0ff */
[----:B------:R-:W-:-:S07]  /*0380*/  LEA R20, R8, UR5, 0x2 ;  /* 0x0000000508147c11 */ /* 0x000fce000f8e10ff */
.L_x_52:
[----:B------:R-:W3:Y:S01]  /*0390*/  LDG.E.CONSTANT R8, desc[UR8][R10.64] ;  /* 0x000000080a087981 */ /* 0x000ee2000c1e9900 */
[----:B------:R-:W-:-:S05]  /*03a0*/  IMAD.WIDE.U32 R6, R19, 0x2, R4 ;  /* 0x0000000213067825 */ /* 0x000fca00078e0004 */
[----:B------:R-:W4:Y:S04]  /*03b0*/  LDG.E.U16.CONSTANT R23, desc[UR8][R6.64] ;  /* 0x0000000806177981 */ /* 0x000f28000c1e9500 */
[----:B------:R0:W5:Y:S01]  /*03c0*/  LDG.E.U16.CONSTANT R22, desc[UR8][R6.64+0x20] ;  /* 0x0000200806167981 */ /* 0x000162000c1e9500 */
[----:B---3--:R-:W-:-:S04]  /*03d0*/  IMAD R9, R8, 0x10, R17 ;  /* 0x0000001008097824 */ /* 0x008fc800078e0211 */
[----:B--2---:R-:W-:-:S05]  /*03e0*/  IMAD.WIDE R8, R9, 0x4, R2 ;  /* 0x0000000409087825 */ /* 0x004fca00078e0202 */
[----:B------:R-:W2:Y:S04]  /*03f0*/  LDG.E.CONSTANT R25, desc[UR8][R8.64] ;  /* 0x0000000808197981 */ /* 0x000ea8000c1e9900 */
[----:B------:R-:W3:Y:S01]  /*0400*/  LDG.E.CONSTANT R27, desc[UR8][R8.64+0x20] ;  /* 0x00002008081b7981 */ /* 0x000ee2000c1e9900 */
[----:B------:R-:W-:Y:S05]  /*0410*/  WARPSYNC.ALL ;  /* 0x0000000000007948 */ /* 0x000fea0003800000 */
[C---:B----4-:R-:W-:Y:S01]  /*0420*/  LOP3.LUT P0, RZ, R23.reuse, 0x8000, RZ, 0xc0, !PT ;  /* 0x0000800017ff7812 */ /* 0x050fe2000780c0ff */
[----:B--2---:R-:W-:Y:S04]  /*0430*/  STS [R20], R25 ;  /* 0x0000001914007388 */ /* 0x004fe80000000800 */
[----:B---3--:R-:W-:Y:S01]  /*0440*/  STS [R20+0x20], R27 ;  /* 0x0000201b14007388 */ /* 0x008fe20000000800 */
[----:B------:R-:W-:Y:S07]  /*0450*/  BAR.SYNC.DEFER_BLOCKING 0x0 ;  /* 0x0000000000007b1d */ /* 0x000fee0000010000 */
[----:B------:R-:W1:Y:S02]  /*0460*/  @P0 LDS R29, [R18] ;  /* 0x00000000121d0984 */ /* 0x000e640000000800 */
[----:B-1----:R-:W-:Y:S01]  /*0470*/  @P0 FADD R0, R0, R29 ;  /* 0x0000001d00000221 */ /* 0x002fe20000000000 */
[----:B------:R-:W-:-:S13]  /*0480*/  R2P PR, R23.B1, 0x7f ;  /* 0x0000007f17007804 */ /* 0x000fda0000001000 */
[----:B------:R-:W1:Y:S04]  /*0490*/  @P6 LDS R29, [R18+0x4] ;  /* 0x00000400121d6984 */ /* 0x000e680000000800 */
[----:B------:R-:W2:Y:S04]  /*04a0*/  @P5 LDS R9, [R18+0x8] ;  /* 0x0000080012095984 */ /* 0x000ea80000000800 */
[----:B0-----:R-:W0:Y:S04]  /*04b0*/  @P4 LDS R6, [R18+0xc] ;  /* 0x00000c0012064984 */ /* 0x001e280000000800 */
[----:B------:R-:W3:Y:S04]  /*04c0*/  @P3 LDS R7, [R18+0x10] ;  /* 0x0000100012073984 */ /* 0x000ee80000000800 */
[----:B------:R-:W4:Y:S04]  /*04d0*/  @P2 LDS R25, [R18+0x14] ;  /* 0x0000140012192984 */ /* 0x000f280000000800 */
[----:B------:R-:W5:Y:S04]  /*04e0*/  @P1 LDS R27, [R18+0x18] ;  /* 0x00001800121b1984 */ /* 0x000f680000000800 */
[----:B------:R-:W5:Y:S01]  /*04f0*/  @P0 LDS R8, [R18+0x1c] ;  /* 0x00001c0012080984 */ /* 0x000f620000000800 */
[----:B-1----:R-:W-:-:S04]  /*0500*/  @P6 FADD R0, R0, R29 ;  /* 0x0000001d00006221 */ /* 0x002fc80000000000 */
[----:B--2---:R-:W-:-:S04]  /*0510*/  @P5 FADD R0, R0, R9 ;  /* 0x0000000900005221 */ /* 0x004fc80000000000 */
[----:B0-----:R-:W-:-:S04]  /*0520*/  @P4 FADD R0, R0, R6 ;  /* 0x0000000600004221 */ /* 0x001fc80000000000 */
[----:B---3--:R-:W-:-:S04]  /*0530*/  @P3 FADD R0, R0, R7 ;  /* 0x0000000700003221 */ /* 0x008fc80000000000 */
[----:B----4-:R-:W-:-:S04]  /*0540*/  @P2 FADD R0, R0, R25 ;  /* 0x0000001900002221 */ /* 0x010fc80000000000 */
[----:B-----5:R-:W-:-:S04]  /*0550*/  @P1 FADD R0, R0, R27 ;  /* 0x0000001b00001221 */ /* 0x020fc80000000000 */
[----:B------:R-:W-:Y:S01]  /*0560*/  @P0 FADD R0, R0, R8 ;  /* 0x0000000800000221 */ /* 0x000fe20000000000 */
[----:B------:R-:W-:-:S04]  /*0570*/  LOP3.LUT P0, RZ, R23, 0x80, RZ, 0xc0, !PT ;  /* 0x0000008017ff7812 */ /* 0x000fc8000780c0ff */
[----:B------:R-:W-:-:S09]  /*0580*/  R2P PR, R23, 0x7e ;  /* 0x0000007e17007804 */ /* 0x000fd20000000000 */
[----:B------:R-:W0:Y:S04]  /*0590*/  @P0 LDS R7, [R18+0x20] ;  /* 0x0000200012070984 */ /* 0x000e280000000800 */
[----:B------:R-:W1:Y:S01]  /*05a0*/  @P6 LDS R9, [R18+0x24] ;  /* 0x0000240012096984 */ /* 0x000e620000000800 */
[----:B------:R-:W-:-:S03]  /*05b0*/  LOP3.LUT R23, R23, 0x1, RZ, 0xc0, !PT ;  /* 0x0000000117177812 */ /* 0x000fc600078ec0ff */
[----:B------:R-:W2:Y:S04]  /*05c0*/  @P5 LDS R25, [R18+0x28] ;  /* 0x0000280012195984 */ /* 0x000ea80000000800 */
[----:B------:R-:W3:Y:S04]  /*05d0*/  @P4 LDS R27, [R18+0x2c] ;  /* 0x00002c00121b4984 */ /* 0x000ee80000000800 */
[----:B------:R-:W-:Y:S01]  /*05e0*/  @P1 LDS R29, [R18+0x38] ;  /* 0x00003800121d1984 */ /* 0x000fe20000000800 */
[----:B0-----:R-:W-:Y:S01]  /*05f0*/  @P0 FADD R0, R0, R7 ;  /* 0x0000000700000221 */ /* 0x001fe20000000000 */
[----:B------:R-:W-:-:S02]  /*0600*/  ISETP.NE.U32.AND P0, PT, R23, 0x1, PT ;  /* 0x000000011700780c */ /* 0x000fc40003f05070 */
[----:B------:R-:W0:Y:S01]  /*0610*/  @P3 LDS R7, [R18+0x30] ;  /* 0x0000300012073984 */ /* 0x000e220000000800 */
[----:B-1----:R-:W-:Y:S01]  /*0620*/  @P6 FADD R0, R0, R9 ;  /* 0x0000000900006221 */ /* 0x002fe20000000000 */
[----:B------:R-:W-:Y:S02]  /*0630*/  LOP3.LUT P6, RZ, R22, 0x8000, RZ, 0xc0, !PT ;  /* 0x0000800016ff7812 */ /* 0x000fe400078cc0ff */
[----:B------:R-:W1:Y:S07]  /*0640*/  @P2 LDS R23, [R18+0x34] ;  /* 0x0000340012172984 */ /* 0x000e6e0000000800 */
[----:B------:R-:W4:Y:S04]  /*0650*/  @!P0 LDS R6, [R18+0x3c] ;  /* 0x00003c0012068984 */ /* 0x000f280000000800 */
[----:B------:R-:W5:Y:S01]  /*0660*/  @P6 LDS R9, [R18+0x40] ;  /* 0x0000400012096984 */ /* 0x000f620000000800 */
[----:B--2---:R-:W-:-:S04]  /*0670*/  @P5 FADD R0, R0, R25 ;  /* 0x0000001900005221 */ /* 0x004fc80000000000 */
[----:B---3--:R-:W-:-:S04]  /*0680*/  @P4 FADD R0, R0, R27 ;  /* 0x0000001b00004221 */ /* 0x008fc80000000000 */
[----:B0-----:R-:W-:-:S04]  /*0690*/  @P3 FADD R0, R0, R7 ;  /* 0x0000000700003221 */ /* 0x001fc80000000000 */
[----:B-1----:R-:W-:-:S04]  /*06a0*/  @P2 FADD R0, R0, R23 ;  /* 0x0000001700002221 */ /* 0x002fc80000000000 */
[----:B------:R-:W-:-:S04]  /*06b0*/  @P1 FADD R0, R0, R29 ;  /* 0x0000001d00001221 */ /* 0x000fc80000000000 */
[----:B----4-:R-:W-:-:S04]  /*06c0*/  @!P0 FADD R0, R0, R6 ;  /* 0x0000000600008221 */ /* 0x010fc80000000000 */
[----:B-----5:R-:W-:Y:S01]  /*06d0*/  @P6 FADD R0, R0, R9 ;  /* 0x0000000900006221 */ /* 0x020fe20000000000 */
        /* <DEDUP_REMOVED lines=11> */
[----:B--2---:R-:W-:-:S06]  /*0790*/  @P4 FADD R0, R0, R25 ;  /* 0x0000001900004221 */ /* 0x004fcc0000000000 */
[----:B------:R-:W0:Y:S01]  /*07a0*/  @P6 LDS R9, [R18+0x60] ;  /* 0x0000600012096984 */ /* 0x000e220000000800 */
[----:B---3--:R-:W-:-:S04]  /*07b0*/  @P3 FADD R0, R0, R7 ;  /* 0x0000000700003221 */ /* 0x008fc80000000000 */
[----:B----4-:R-:W-:-:S04]  /*07c0*/  @P2 FADD R0, R0, R27 ;  /* 0x0000001b00002221 */ /* 0x010fc80000000000 */
[----:B-----5:R-:W-:Y:S01]  /*07d0*/  @P1 FADD R0, R0, R29 ;  /* 0x0000001d00001221 */ /* 0x020fe20000000000 */
[----:B------:R-:W-:-:S03]  /*07e0*/  R2P PR, R22, 0x7e ;  /* 0x0000007e16007804 */ /* 0x000fc60000000000 */
[----:B------:R-:W-:Y:S01]  /*07f0*/  @P0 FADD R0, R0, R6 ;  /* 0x0000000600000221 */ /* 0x000fe20000000000 */
[----:B------:R-:W-:-:S09]  /*0800*/  LOP3.LUT P0, RZ, R22, 0x80, RZ, 0xc0, !PT ;  /* 0x0000008016ff7812 */ /* 0x000fd2000780c0ff */
[----:B------:R-:W1:Y:S04]  /*0810*/  @P6 LDS R23, [R18+0x64] ;  /* 0x0000640012176984 */ /* 0x000e680000000800 */
[----:B------:R-:W2:Y:S04]  /*0820*/  @P5 LDS R25, [R18+0x68] ;  /* 0x0000680012195984 */ /* 0x000ea80000000800 */
[----:B------:R-:W3:Y:S01]  /*0830*/  @P4 LDS R27, [R18+0x6c] ;  /* 0x00006c00121b4984 */ /* 0x000ee20000000800 */
[----:B------:R-:W-:-:S03]  /*0840*/  LOP3.LUT R22, R22, 0x1, RZ, 0xc0, !PT ;  /* 0x0000000116167812 */ /* 0x000fc600078ec0ff */
[----:B------:R-:W4:Y:S04]  /*0850*/  @P3 LDS R7, [R18+0x70] ;  /* 0x0000700012073984 */ /* 0x000f280000000800 */
[----:B------:R-:W-:Y:S01]  /*0860*/  @P1 LDS R29, [R18+0x78] ;  /* 0x00007800121d1984 */ /* 0x000fe20000000800 */
[----:B0-----:R-:W-:-:S03]  /*0870*/  @P0 FADD R0, R0, R9 ;  /* 0x0000000900000221 */ /* 0x001fc60000000000 */
[----:B------:R-:W0:Y:S01]  /*0880*/  @P2 LDS R9, [R18+0x74] ;  /* 0x0000740012092984 */ /* 0x000e220000000800 */
[----:B------:R-:W-:-:S13]  /*0890*/  ISETP.NE.U32.AND P0, PT, R22, 0x1, PT ;  /* 0x000000011600780c */ /* 0x000fda0003f05070 */
[----:B------:R-:W5:Y:S01]  /*08a0*/  @!P0 LDS R6, [R18+0x7c] ;  /* 0x00007c0012068984 */ /* 0x000f620000000800 */
[----:B-1----:R-:W-:-:S04]  /*08b0*/  @P6 FADD R0, R0, R23 ;  /* 0x0000001700006221 */ /* 0x002fc80000000000 */
[----:B--2---:R-:W-:-:S04]  /*08c0*/  @P5 FADD R0, R0, R25 ;  /* 0x0000001900005221 */ /* 0x004fc80000000000 */
[----:B---3--:R-:W-:Y:S01]  /*08d0*/  @P4 FADD R0, R0, R27 ;  /* 0x0000001b00004221 */ /* 0x008fe20000000000 */
[----:B------:R-:W-:-:S03]  /*08e0*/  IADD3 R16, PT, PT, R16, 0x4, RZ ;  /* 0x0000000410107810 */ /* 0x000fc60007ffe0ff */
[----:B----4-:R-:W-:-:S04]  /*08f0*/  @P3 FADD R0, R0, R7 ;  /* 0x0000000700003221 */ /* 0x010fc80000000000 */
[----:B0-----:R-:W-:Y:S01]  /*0900*/  @P2 FADD R0, R0, R9 ;  /* 0x0000000900002221 */ /* 0x001fe20000000000 */
[----:B------:R-:W-:-:S03]  /*0910*/  ISETP.GE.AND P2, PT, R16, R21, PT ;  /* 0x000000151000720c */ /* 0x000fc60003f46270 */
[----:B------:R-:W-:Y:S01]  /*0920*/  @P1 FADD R0, R0, R29 ;  /* 0x0000001d00001221 */ /* 0x000fe20000000000 */
[----:B------:R-:W-:Y:S02]  /*0930*/  IADD3 R10, P1, PT, R10, 0x10, RZ ;  /* 0x000000100a0a7810 */ /* 0x000fe40007f3e0ff */
[----:B------:R-:W-:Y:S02]  /*0940*/  IADD3 R19, PT, PT, R19, 0x40, RZ ;  /* 0x0000004013137810 */ /* 0x000fe40007ffe0ff */
[----:B------:R-:W-:Y:S01]  /*0950*/  IADD3.X R11, PT, PT, RZ, R11, RZ, P1, !PT ;  /* 0x0000000bff0b7210 */ /* 0x000fe20000ffe4ff */
[----:B-----5:R-:W-:-:S04]  /*0960*/  @!P0 FADD R0, R0, R6 ;  /* 0x0000000600008221 */ /* 0x020fc80000000000 */
[----:B------:R-:W-:Y:S05]  /*0970*/  @!P2 BRA `(.L_x_52) ;  /* 0xfffffff80084a947 */ /* 0x000fea000383ffff */
.L_x_51:
[----:B------:R-:W0:Y:S01]  /*0980*/  LDC.64 R2, c[0x0][0x3a0] ;  /* 0x0000e800ff027b82 */ /* 0x000e220000000a00 */
[----:B------:R-:W-:-:S04]  /*0990*/  LEA.HI R19, R13, R16, RZ, 0x1d ;  /* 0x000000100d137211 */ /* 0x000fc800078fe8ff */
[----:B------:R-:W-:Y:S02]  /*09a0*/  ISETP.GE.U32.AND P1, PT, R19, R14, PT ;  /* 0x0000000e1300720c */ /* 0x000fe40003f26070 */
[----:B------:R-:W-:-:S11]  /*09b0*/  LOP3.LUT R21, R13, 0xf, RZ, 0xc0, !PT ;  /* 0x0000000f0d157812 */ /* 0x000fd600078ec0ff */
[----:B------:R-:W1:Y:S01]  /*09c0*/  @!P1 LDC.64 R6, c[0x0][0x388] ;  /* 0x0000e200ff069b82 */ /* 0x000e620000000a00 */
[----:B0-----:R-:W-:-:S07]  /*09d0*/  IMAD.WIDE R2, R15, 0x4, R2 ;  /* 0x000000040f027825 */ /* 0x001fce00078e0202 */
[----:B------:R-:W0:Y:S01]  /*09e0*/  @!P1 LDC.64 R8, c[0x0][0x388] ;  /* 0x0000e200ff089b82 */ /* 0x000e220000000a00 */
[----:B------:R-:W-:-:S05]  /*09f0*/  IMAD.WIDE.U32 R18, R19, 0x4, R2 ;  /* 0x0000000413127825 */ /* 0x000fca00078e0002 */
[----:B------:R-:W2:Y:S04]  /*0a00*/  @!P1 LDG.E.CONSTANT R23, desc[UR8][R18.64] ;  /* 0x0000000812179981 */ /* 0x000ea8000c1e9900 */
[----:B------:R2:W3:Y:S01]  /*0a10*/  @!P1 LDG.E.CONSTANT R11, desc[UR8][R18.64] ;  /* 0x00000008120b9981 */ /* 0x0004e2000c1e9900 */
[----:B------:R-:W-:-:S04]  /*0a20*/  SHF.L.U32 R2, R13, 0x1, RZ ;  /* 0x000000010d027819 */ /* 0x000fc800000006ff */
[----:B------:R-:W-:-:S05]  /*0a30*/  LOP3.LUT R3, R2, 0xffffffe0, RZ, 0xc0, !PT ;  /* 0xffffffe002037812 */ /* 0x000fca00078ec0ff */
[----:B------:R-:W-:Y:S01]  /*0a40*/  IMAD R16, R16, 0x10, R3 ;  /* 0x0000001010107824 */ /* 0x000fe200078e0203 */
[----:B------:R-:W-:-:S04]  /*0a50*/  LOP3.LUT R10, R13, 0x7, RZ, 0xc0, !PT ;  /* 0x000000070d0a7812 */ /* 0x000fc800078ec0ff */
[----:B------:R-:W-:Y:S02]  /*0a60*/  IADD3 R21, PT, PT, R21, R16, RZ ;  /* 0x0000001015157210 */ /* 0x000fe40007ffe0ff */
[----:B------:R-:W-:-:S04]  /*0a70*/  SHF.L.U32 R16, R14, 0x4, RZ ;  /* 0x000000040e107819 */ /* 0x000fc800000006ff */
[----:B------:R-:W-:-:S13]  /*0a80*/  ISETP.GE.U32.AND P0, PT, R21, R16, PT ;  /* 0x000000101500720c */ /* 0x000fda0003f06070 */
[----:B------:R-:W-:Y:S01]  /*0a90*/  @!P0 IMAD.WIDE.U32 R14, R21, 0x2, R4 ;  /* 0x00000002150e8825 */ /* 0x000fe200078e0004 */
[-C--:B--2---:R-:W-:Y:S02]  /*0aa0*/  @!P1 LEA R19, R23, R10.reuse, 0x4 ;  /* 0x0000000a17139211 */ /* 0x084fe400078e20ff */
[----:B---3--:R-:W-:-:S03]  /*0ab0*/  @!P1 LEA R17, R11, R10, 0x4 ;  /* 0x0000000a0b119211 */ /* 0x008fc600078e20ff */
[----:B-1----:R-:W-:Y:S01]  /*0ac0*/  @!P1 IMAD.WIDE.U32 R18, R19, 0x4, R6 ;  /* 0x0000000413129825 */ /* 0x002fe200078e0006 */
[----:B------:R-:W-:Y:S01]  /*0ad0*/  CS2R R6, SRZ ;  /* 0x0000000000067805 */ /* 0x000fe2000001ff00 */
[----:B------:R1:W2:Y:S02]  /*0ae0*/  @!P0 LDG.E.U16.CONSTANT R11, desc[UR8][R14.64] ;  /* 0x000000080e0b8981 */ /* 0x0002a4000c1e9500 */
[----:B0-----:R-:W-:-:S03]  /*0af0*/  @!P1 IMAD.WIDE.U32 R8, R17, 0x4, R8 ;  /* 0x0000000411089825 */ /* 0x001fc600078e0008 */
[----:B------:R-:W3:Y:S04]  /*0b00*/  @!P1 LDG.E.CONSTANT R7, desc[UR8][R18.64+0x20] ;  /* 0x0000200812079981 */ /* 0x000ee8000c1e9900 */
[----:B------:R0:W4:Y:S01]  /*0b10*/  @!P1 LDG.E.CONSTANT R6, desc[UR8][R8.64] ;  /* 0x0000000808069981 */ /* 0x000122000c1e9900 */
[----:B------:R-:W-:-:S05]  /*0b20*/  VIADD R17, R21, 0x10 ;  /* 0x0000001015117836 */ /* 0x000fca0000000000 */
[----:B------:R-:W-:-:S13]  /*0b30*/  ISETP.GE.U32.AND P1, PT, R17, R16, PT ;  /* 0x000000101100720c */ /* 0x000fda0003f26070 */
[----:B------:R-:W-:Y:S01]  /*0b40*/  @!P1 IMAD.WIDE.U32 R16, R21, 0x2, R4 ;  /* 0x0000000215109825 */ /* 0x000fe200078e0004 */
[----:B------:R-:W-:-:S06]  /*0b50*/  MOV R4, RZ ;  /* 0x000000ff00047202 */ /* 0x000fcc0000000f00 */
[----:B------:R5:W5:Y:S01]  /*0b60*/  @!P1 LDG.E.U16.CONSTANT R4, desc[UR8][R16.64+0x20] ;  /* 0x0000200810049981 */ /* 0x000b62000c1e9500 */
[----:B------:R-:W0:Y:S01]  /*0b70*/  S2R R21, SR_CgaCtaId ;  /* 0x0000000000157919 */ /* 0x000e220000008800 */
[----:B------:R-:W-:Y:S02]  /*0b80*/  LOP3.LUT R5, R2, 0x3ffffff0, RZ, 0xc0, !PT ;  /* 0x3ffffff002057812 */ /* 0x000fe400078ec0ff */
[----:B------:R-:W-:Y:S02]  /*0b90*/  MOV R2, 0x400 ;  /* 0x0000040000027802 */ /* 0x000fe40000000f00 */
[----:B-1----:R-:W-:-:S04]  /*0ba0*/  LEA R15, R12, R5, 0x6 ;  /* 0x000000050c0f7211 */ /* 0x002fc800078e30ff */
[----:B------:R-:W-:Y:S01]  /*0bb0*/  IADD3 R15, PT, PT, R10, R15, RZ ;  /* 0x0000000f0a0f7210 */ /* 0x000fe20007ffe0ff */
[----:B------:R-:W-:Y:S05]  /*0bc0*/  WARPSYNC.ALL ;  /* 0x0000000000007948 */ /* 0x000fea0003800000 */
[----:B------:R-:W-:Y:S02]  /*0bd0*/  MOV R5, RZ ;  /* 0x000000ff00057202 */ /* 0x000fe40000000f00 */
[----:B0-----:R-:W-:-:S04]  /*0be0*/  LEA R2, R21, R2, 0x18 ;  /* 0x0000000215027211 */ /* 0x001fc800078ec0ff */
[----:B------:R-:W-:Y:S02]  /*0bf0*/  LEA R8, R15, R2, 0x2 ;  /* 0x000000020f087211 */ /* 0x000fe400078e10ff */
[----:B------:R-:W-:-:S04]  /*0c00*/  LEA R3, R12, R3, 0x6 ;  /* 0x000000030c037211 */ /* 0x000fc800078e30ff */
[----:B------:R-:W-:Y:S01]  /*0c10*/  LEA R2, R3, R2, 0x2 ;  /* 0x0000000203027211 */ /* 0x000fe200078e10ff */
[----:B---3--:R-:W-:Y:S04]  /*0c20*/  STS [R8+0x20], R7 ;  /* 0x0000200708007388 */ /* 0x008fe80000000800 */
[----:B----4-:R-:W-:Y:S01]  /*0c30*/  STS [R8], R6 ;  /* 0x0000000608007388 */ /* 0x010fe20000000800 */
[----:B--2---:R-:W-:Y:S01]  /*0c40*/  @!P0 IMAD.U32 R5, R11, 0x10000, RZ ;  /* 0x000100000b058824 */ /* 0x004fe200078e00ff */
[----:B------:R-:W-:Y:S04]  /*0c50*/  BAR.SYNC.DEFER_BLOCKING 0x0 ;  /* 0x0000000000007b1d */ /* 0x000fe80000010000 */
[----:B------:R-:W-:-:S13]  /*0c60*/  ISETP.GT.AND P0, PT, R5, -0x1, PT ;  /* 0xffffffff0500780c */ /* 0x000fda0003f04270 */
[----:B------:R-:W0:Y:S02]  /*0c70*/  @!P0 LDS R3, [R2] ;  /* 0x0000000002038984 */ /* 0x000e240000000800 */
[----:B0-----:R-:W-:Y:S01]  /*0c80*/  @!P0 FADD R0, R3, R0 ;  /* 0x0000000003008221 */ /* 0x001fe20000000000 */
[----:B------:R-:W-:-:S13]  /*0c90*/  R2P PR, R5.B3, 0x7f ;  /* 0x0000007f05007804 */ /* 0x000fda0000003000 */
[----:B------:R-:W0:Y:S04]  /*0ca0*/  @P6 LDS R9, [R2+0x4] ;  /* 0x0000040002096984 */ /* 0x000e280000000800 */
[----:B------:R-:W1:Y:S04]  /*0cb0*/  @P5 LDS R11, [R2+0x8] ;  /* 0x00000800020b5984 */ /* 0x000e680000000800 */
[----:B------:R-:W2:Y:S04]  /*0cc0*/  @P4 LDS R15, [R2+0xc] ;  /* 0x00000c00020f4984 */ /* 0x000ea80000000800 */
[----:B------:R-:W3:Y:S04]  /*0cd0*/  @P3 LDS R3, [R2+0x10] ;  /* 0x0000100002033984 */ /* 0x000ee80000000800 */
[----:B-----5:R-:W-:Y:S04]  /*0ce0*/  @P1 LDS R17, [R2+0x18] ;  /* 0x0000180002111984 */ /* 0x020fe80000000800 */
[----:B------:R-:W-:Y:S01]  /*0cf0*/  @P0 LDS R19, [R2+0x1c] ;  /* 0x00001c0002130984 */ /* 0x000fe20000000800 */
[----:B0-----:R-:W-:Y:S01]  /*0d00*/  @P6 FADD R0, R0, R9 ;  /* 0x0000000900006221 */ /* 0x001fe20000000000 */
[----:B------:R-:W-:-:S02]  /*0d10*/  LOP3.LUT P6, RZ, R5, 0x800000, RZ, 0xc0, !PT ;  /* 0x0080000005ff7812 */ /* 0x000fc400078cc0ff */
[----:B------:R-:W0:Y:S11]  /*0d20*/  @P2 LDS R9, [R2+0x14] ;  /* 0x0000140002092984 */ /* 0x000e360000000800 */
[----:B------:R-:W4:Y:S01]  /*0d30*/  @P6 LDS R7, [R2+0x20] ;  /* 0x0000200002076984 */ /* 0x000f220000000800 */
[----:B-1----:R-:W-:-:S04]  /*0d40*/  @P5 FADD R0, R0, R11 ;  /* 0x0000000b00005221 */ /* 0x002fc80000000000 */
[----:B--2---:R-:W-:-:S04]  /*0d50*/  @P4 FADD R0, R0, R15 ;  /* 0x0000000f00004221 */ /* 0x004fc80000000000 */
[----:B---3--:R-:W-:-:S04]  /*0d60*/  @P3 FADD R0, R3, R0 ;  /* 0x0000000003003221 */ /* 0x008fc80000000000 */
[----:B0-----:R-:W-:-:S04]  /*0d70*/  @P2 FADD R0, R0, R9 ;  /* 0x0000000900002221 */ /* 0x001fc80000000000 */
[----:B------:R-:W-:-:S04]  /*0d80*/  @P1 FADD R0, R0, R17 ;  /* 0x0000001100001221 */ /* 0x000fc80000000000 */
[----:B------:R-:W-:-:S04]  /*0d90*/  @P0 FADD R0, R0, R19 ;  /* 0x0000001300000221 */ /* 0x000fc80000000000 */
[----:B----4-:R-:W-:Y:S01]  /*0da0*/  @P6 FADD R0, R7, R0 ;  /* 0x0000000007006221 */ /* 0x010fe20000000000 */
        /* <DEDUP_REMOVED lines=9> */
[----:B------:R-:W-:-:S13]  /*0e40*/  LOP3.LUT P6, RZ, R4, 0x8000, RZ, 0xc0, !PT ;  /* 0x0000800004ff7812 */ /* 0x000fda00078cc0ff */
[----:B------:R-:W0:Y:S01]  /*0e50*/  @P6 LDS R5, [R2+0x40] ;  /* 0x0000400002056984 */ /* 0x000e220000000800 */
[----:B-1----:R-:W-:-:S04]  /*0e60*/  @P5 FADD R0, R0, R7 ;  /* 0x0000000700005221 */ /* 0x002fc80000000000 */
[----:B--2---:R-:W-:-:S04]  /*0e70*/  @P4 FADD R0, R0, R9 ;  /* 0x0000000900004221 */ /* 0x004fc80000000000 */
[----:B---3--:R-:W-:-:S04]  /*0e80*/  @P3 FADD R0, R3, R0 ;  /* 0x0000000003003221 */ /* 0x008fc80000000000 */
        /* <DEDUP_REMOVED lines=22> */
[C---:B------:R-:W-:Y:S02]  /*0ff0*/  LOP3.LUT P0, RZ, R4.reuse, 0x80, RZ, 0xc0, !PT ;  /* 0x0000008004ff7812 */ /* 0x040fe4000780c0ff */
[----:B------:R-:W-:-:S07]  /*1000*/  LOP3.LUT R4, R4, 0x1, RZ, 0xc0, !PT ;  /* 0x0000000104047812 */ /* 0x000fce00078ec0ff */
[----:B------:R-:W1:Y:S04]  /*1010*/  @P6 LDS R7, [R2+0x64] ;  /* 0x0000640002076984 */ /* 0x000e680000000800 */
[----:B------:R-:W2:Y:S04]  /*1020*/  @P5 LDS R9, [R2+0x68] ;  /* 0x0000680002095984 */ /* 0x000ea80000000800 */
[----:B------:R-:W3:Y:S04]  /*1030*/  @P4 LDS R11, [R2+0x6c] ;  /* 0x00006c00020b4984 */ /* 0x000ee80000000800 */
[----:B------:R-:W4:Y:S04]  /*1040*/  @P3 LDS R3, [R2+0x70] ;  /* 0x0000700002033984 */ /* 0x000f280000000800 */
[----:B------:R-:W5:Y:S01]  /*1050*/  @P2 LDS R15, [R2+0x74] ;  /* 0x00007400020f2984 */ /* 0x000f620000000800 */
[----:B0-----:R-:W-:Y:S01]  /*1060*/  @P0 FADD R0, R5, R0 ;  /* 0x0000000005000221 */ /* 0x001fe20000000000 */
[----:B------:R-:W-:-:S02]  /*1070*/  ISETP.NE.U32.AND P0, PT, R4, 0x1, PT ;  /* 0x000000010400780c */ /* 0x000fc40003f05070 */
[----:B------:R-:W0:Y:S01]  /*1080*/  @P1 LDS R17, [R2+0x78] ;  /* 0x0000780002111984 */ /* 0x000e220000000800 */
[----:B------:R-:W0:Y:S10]  /*1090*/  LDC.64 R4, c[0x0][0x390] ;  /* 0x0000e400ff047b82 */ /* 0x000e340000000a00 */
[----:B------:R0:W0:Y:S01]  /*10a0*/  @!P0 LDS R19, [R2+0x7c] ;  /* 0x00007c0002138984 */ /* 0x0000220000000800 */
[----:B-1----:R-:W-:-:S04]  /*10b0*/  @P6 FADD R0, R0, R7 ;  /* 0x0000000700006221 */ /* 0x002fc80000000000 */
[----:B--2---:R-:W-:Y:S01]  /*10c0*/  @P5 FADD R0, R0, R9 ;  /* 0x0000000900005221 */ /* 0x004fe20000000000 */
[----:B------:R-:W-:-:S03]  /*10d0*/  USHF.L.U32 UR5, UR4, 0x9, URZ ;  /* 0x0000000904057899 */ /* 0x000fc600080006ff */
[----:B---3--:R-:W-:Y:S01]  /*10e0*/  @P4 FADD R0, R0, R11 ;  /* 0x0000000b00004221 */ /* 0x008fe20000000000 */
[----:B------:R-:W-:-:S03]  /*10f0*/  SHF.L.U32 R12, R12, 0x4, RZ ;  /* 0x000000040c0c7819 */ /* 0x000fc600000006ff */
[----:B----4-:R-:W-:Y:S01]  /*1100*/  @P3 FADD R0, R3, R0 ;  /* 0x0000000003003221 */ /* 0x010fe20000000000 */
[----:B------:R-:W-:-:S03]  /*1110*/  LOP3.LUT R12, R12, UR5, RZ, 0xfc, !PT ;  /* 0x000000050c0c7c12 */ /* 0x000fc6000f8efcff */
[----:B-----5:R-:W-:Y:S01]  /*1120*/  @P2 FADD R0, R0, R15 ;  /* 0x0000000f00002221 */ /* 0x020fe20000000000 */
[----:B------:R-:W-:-:S03]  /*1130*/  LOP3.LUT R3, R12, 0xf, R13, 0xf8, !PT ;  /* 0x0000000f0c037812 */ /* 0x000fc600078ef80d */
[----:B0-----:R-:W-:Y:S02]  /*1140*/  @P1 FADD R0, R0, R17 ;  /* 0x0000001100001221 */ /* 0x001fe40000000000 */
[----:B------:R-:W-:-:S04]  /*1150*/  IMAD.WIDE.U32 R2, R3, 0x4, R4 ;  /* 0x0000000403027825 */ /* 0x000fc800078e0004 */
[----:B------:R-:W-:-:S05]  /*1160*/  @!P0 FADD R0, R0, R19 ;  /* 0x0000001300008221 */ /* 0x000fca0000000000 */
[----:B------:R-:W-:Y:S01]  /*1170*/  REDG.E.ADD.F32.FTZ.RN.STRONG.GPU desc[UR8][R2.64], R0 ;  /* 0x00000000020079a6 */ /* 0x000fe2000c12f308 */
[----:B------:R-:W-:Y:S05]  /*1180*/  EXIT ;  /* 0x000000000000794d */ /* 0x000fea0003800000 */
.L_x_53:
        /* <DEDUP_REMOVED lines=15> */
.L_x_184:


//--------------------- .text._Z18bmv8_bin_full_fullPKhPKfPfPKiS5_i --------------------------
	.section	.text._Z18bmv8_bin_full_fullPKhPKfPfPKiS5_i,"ax",@progbits
	.align	128
        .global         _Z18bmv8_bin_full_fullPKhPKfPfPKiS5_i
        .type           _Z18bmv8_bin_full_fullPKhPKfPfPKiS5_i,@function
        .size           _Z18bmv8_bin_full_fullPKhPKfPfPKiS5_i,(.L_x_185 - _Z18bmv8_bin_full_fullPKhPKfPfPKiS5_i)
        .other          _Z18bmv8_bin_full_fullPKhPKfPfPKiS5_i,@"STO_CUDA_ENTRY STV_DEFAULT"
_Z18bmv8_bin_full_fullPKhPKfPfPKiS5_i:
.text._Z18bmv8_bin_full_fullPKhPKfPfPKiS5_i:
        /* <DEDUP_REMOVED lines=18> */
[----:B0-----:R-:W-:-:S05]  /*0120*/  IMAD.WIDE R4, R3, 0x4, R4 ;  /* 0x0000000403047825 */ /* 0x001fca00078e0204 */
[----:B------:R-:W0:Y:S01]  /*0130*/  LDC.64 R2, c[0x0][0x3a0] ;  /* 0x0000e800ff027b82 */ /* 0x000e220000000a00 */
[----:B-1----:R-:W3:Y:S04]  /*0140*/  LDG.E.CONSTANT R7, desc[UR8][R4.64] ;  /* 0x0000000804077981 */ /* 0x002ee8000c1e9900 */
[----:B------:R-:W4:Y:S01]  /*0150*/  LDG.E.CONSTANT R16, desc[UR8][R4.64+0x4] ;  /* 0x0000040804107981 */ /* 0x000f22000c1e9900 */
[----:B------:R-:W-:Y:S02]  /*0160*/  HFMA2 R23, -RZ, RZ, 0, 0 ;  /* 0x00000000ff177431 */ /* 0x000fe400000001ff */
[----:B------:R-:W-:Y:S01]  /*0170*/  IMAD.MOV.U32 R0, RZ, RZ, RZ ;  /* 0x000000ffff007224 */ /* 0x000fe200078e00ff */
[----:B------:R-:W1:Y:S01]  /*0180*/  S2R R15, SR_LANEID ;  /* 0x00000000000f7919 */ /* 0x000e620000000000 */
[----:B---3--:R-:W-:-:S02]  /*0190*/  IMAD.SHL.U32 R18, R7, 0x8, RZ ;  /* 0x0000000807127824 */ /* 0x008fc400078e00ff */
[C---:B0-----:R-:W-:Y:S01]  /*01a0*/  IMAD.WIDE R2, R7.reuse, 0x4, R2 ;  /* 0x0000000407027825 */ /* 0x041fe200078e0202 */
[----:B----4-:R-:W-:Y:S02]  /*01b0*/  IADD3 R16, PT, PT, -R7, R16, RZ ;  /* 0x0000001007107210 */ /* 0x010fe40007ffe1ff */
[----:B--2---:R-:W-:Y:S02]  /*01c0*/  IADD3 R17, P1, PT, R18, UR6, RZ ;  /* 0x0000000612117c10 */ /* 0x004fe4000ff3e0ff */
[----:B------:R-:W-:Y:S02]  /*01d0*/  ISETP.GE.AND P0, PT, R16, 0x11, PT ;  /* 0x000000111000780c */ /* 0x000fe40003f06270 */
[----:B------:R-:W-:-:S11]  /*01e0*/  LEA.HI.X.SX32 R18, R18, UR7, 0x1, P1 ;  /* 0x0000000712127c11 */ /* 0x000fd600088f0eff */
[----:B-1----:R-:W-:Y:S05]  /*01f0*/  @!P0 BRA `(.L_x_54) ;  /* 0x0000000800108947 */ /* 0x002fea0003800000 */
[----:B------:R-:W0:Y:S01]  /*0200*/  LDCU.64 UR10, c[0x0][0x3a0] ;  /* 0x00007400ff0a77ac */ /* 0x000e220008000a00 */
[C---:B------:R-:W-:Y:S01]  /*0210*/  SHF.L.U32 R4, R15.reuse, 0x1, RZ ;  /* 0x000000010f047819 */ /* 0x040fe200000006ff */
[----:B------:R-:W1:Y:S01]  /*0220*/  S2UR UR6, SR_CgaCtaId ;  /* 0x00000000000679c3 */ /* 0x000e620000008800 */
[----:B------:R-:W-:Y:S01]  /*0230*/  MOV R5, RZ ;  /* 0x000000ff00057202 */ /* 0x000fe20000000f00 */
[----:B------:R-:W-:Y:S01]  /*0240*/  IMAD.SHL.U32 R20, R15, 0x4, RZ ;  /* 0x000000040f147824 */ /* 0x000fe200078e00ff */
[----:B------:R-:W-:Y:S01]  /*0250*/  LOP3.LUT R4, R4, 0xfffffffc, RZ, 0xc0, !PT ;  /* 0xfffffffc04047812 */ /* 0x000fe200078ec0ff */
[----:B------:R-:W-:Y:S01]  /*0260*/  VIADD R0, R16, 0xf ;  /* 0x0000000f10007836 */ /* 0x000fe20000000000 */
[----:B------:R-:W-:Y:S01]  /*0270*/  UMOV UR5, 0x400 ;  /* 0x0000040000057882 */ /* 0x000fe20000000000 */
[----:B------:R-:W-:Y:S02]  /*0280*/  MOV R23, RZ ;  /* 0x000000ff00177202 */ /* 0x000fe40000000f00 */
[----:B------:R-:W-:Y:S01]  /*0290*/  IMAD.WIDE R4, R7, 0x4, R4 ;  /* 0x0000000407047825 */ /* 0x000fe200078e0204 */
[----:B------:R-:W-:-:S02]  /*02a0*/  SHF.R.S32.HI R7, RZ, 0x1f, R0 ;  /* 0x0000001fff077819 */ /* 0x000fc40000011400 */
[----:B------:R-:W-:Y:S02]  /*02b0*/  LOP3.LUT R24, R20, 0xffffffe0, RZ, 0xc0, !PT ;  /* 0xffffffe014187812 */ /* 0x000fe400078ec0ff */
[----:B------:R-:W-:Y:S02]  /*02c0*/  LEA.HI R7, R7, R0, RZ, 0x4 ;  /* 0x0000000007077211 */ /* 0x000fe400078f20ff */
[----:B------:R-:W-:Y:S01]  /*02d0*/  MOV R0, RZ ;  /* 0x000000ff00007202 */ /* 0x000fe20000000f00 */
[----:B------:R-:W-:Y:S01]  /*02e0*/  IMAD R21, R14, 0x80, R24 ;  /* 0x000000800e157824 */ /* 0x000fe200078e0218 */
[----:B0-----:R-:W-:Y:S02]  /*02f0*/  IADD3 R12, P0, PT, R4, UR10, RZ ;  /* 0x0000000a040c7c10 */ /* 0x001fe4000ff1e0ff */
[----:B------:R-:W-:Y:S02]  /*0300*/  LOP3.LUT R7, R7, 0xfffffff0, RZ, 0xc0, !PT ;  /* 0xfffffff007077812 */ /* 0x000fe400078ec0ff */
[----:B------:R-:W-:-:S02]  /*0310*/  IADD3.X R13, PT, PT, R5, UR11, RZ, P0, !PT ;  /* 0x0000000b050d7c10 */ /* 0x000fc400087fe4ff */
[C---:B------:R-:W-:Y:S01]  /*0320*/  LOP3.LUT R5, R20.reuse, 0x3ffffff8, RZ, 0xc0, !PT ;  /* 0x3ffffff814057812 */ /* 0x040fe200078ec0ff */
[----:B-1----:R-:W-:Y:S01]  /*0330*/  ULEA UR5, UR6, UR5, 0x18 ;  /* 0x0000000506057291 */ /* 0x002fe2000f8ec0ff */
[----:B------:R-:W-:Y:S01]  /*0340*/  LOP3.LUT R20, R20, 0x4, RZ, 0xc0, !PT ;  /* 0x0000000414147812 */ /* 0x000fe200078ec0ff */
[----:B------:R-:W-:Y:S01]  /*0350*/  VIADD R22, R7, 0xfffffff0 ;  /* 0xfffffff007167836 */ /* 0x000fe20000000000 */
[----:B------:R-:W-:Y:S01]  /*0360*/  LOP3.LUT R24, R24, 0x7, R15, 0xf8, !PT ;  /* 0x0000000718187812 */ /* 0x000fe200078ef80f */
[----:B------:R-:W-:Y:S02]  /*0370*/  IMAD R5, R14, 0x80, R5 ;  /* 0x000000800e057824 */ /* 0x000fe400078e0205 */
[----:B------:R-:W-:-:S03]  /*0380*/  LEA R21, R21, UR5, 0x2 ;  /* 0x0000000515157c11 */ /* 0x000fc6000f8e10ff */
[----:B------:R-:W-:-:S04]  /*0390*/  IADD3 R5, PT, PT, R20, R5, RZ ;  /* 0x0000000514057210 */ /* 0x000fc80007ffe0ff */
[----:B------:R-:W-:-:S07]  /*03a0*/  LEA R19, R5, UR5, 0x2 ;  /* 0x0000000505137c11 */ /* 0x000fce000f8e10ff */
.L_x_55:
[----:B------:R-:W2:Y:S01]  /*03b0*/  LDG.E.CONSTANT R5, desc[UR8][R12.64] ;  /* 0x000000080c057981 */ /* 0x000ea2000c1e9900 */
[----:B------:R-:W0:Y:S01]  /*03c0*/  LDC.64 R10, c[0x0][0x388] ;  /* 0x0000e200ff0a7b82 */ /* 0x000e220000000a00 */
[----:B------:R-:W-:-:S05]  /*03d0*/  IADD3 R8, P0, PT, R24, R17, RZ ;  /* 0x0000001118087210 */ /* 0x000fca0007f1e0ff */
[----:B------:R-:W-:-:S05]  /*03e0*/  IMAD.X R9, RZ, RZ, R18, P0 ;  /* 0x000000ffff097224 */ /* 0x000fca00000e0612 */
[----:B------:R-:W3:Y:S04]  /*03f0*/  LDG.E.U8.CONSTANT R28, desc[UR8][R8.64] ;  /* 0x00000008081c7981 */ /* 0x000ee8000c1e9100 */
[----:B------:R-:W4:Y:S04]  /*0400*/  LDG.E.U8.CONSTANT R26, desc[UR8][R8.64+0x8] ;  /* 0x00000808081a7981 */ /* 0x000f28000c1e9100 */
[----:B------:R-:W5:Y:S04]  /*0410*/  LDG.E.U8.CONSTANT R25, desc[UR8][R8.64+0x10] ;  /* 0x0000100808197981 */ /* 0x000f68000c1e9100 */
[----:B------:R1:W5:Y:S01]  /*0420*/  LDG.E.U8.CONSTANT R27, desc[UR8][R8.64+0x18] ;  /* 0x00001808081b7981 */ /* 0x000362000c1e9100 */
[----:B--2---:R-:W-:-:S05]  /*0430*/  LEA R5, R5, R20, 0x3 ;  /* 0x0000001405057211 */ /* 0x004fca00078e18ff */
[----:B0-----:R-:W-:-:S05]  /*0440*/  IMAD.WIDE R10, R5, 0x4, R10 ;  /* 0x00000004050a7825 */ /* 0x001fca00078e020a */
[----:B------:R-:W2:Y:S04]  /*0450*/  LDG.E.CONSTANT R4, desc[UR8][R10.64] ;  /* 0x000000080a047981 */ /* 0x000ea8000c1e9900 */
[----:B------:R-:W2:Y:S04]  /*0460*/  LDG.E.CONSTANT R5, desc[UR8][R10.64+0x4] ;  /* 0x000004080a057981 */ /* 0x000ea8000c1e9900 */
[----:B------:R-:W2:Y:S04]  /*0470*/  LDG.E.CONSTANT R6, desc[UR8][R10.64+0x8] ;  /* 0x000008080a067981 */ /* 0x000ea8000c1e9900 */
[----:B------:R-:W2:Y:S01]  /*0480*/  LDG.E.CONSTANT R7, desc[UR8][R10.64+0xc] ;  /* 0x00000c080a077981 */ /* 0x000ea2000c1e9900 */
[----:B------:R-:W-:Y:S05]  /*0490*/  WARPSYNC.ALL ;  /* 0x0000000000007948 */ /* 0x000fea0003800000 */
[----:B---3--:R-:W-:-:S04]  /*04a0*/  LOP3.LUT P0, RZ, R28, 0x80, RZ, 0xc0, !PT ;  /* 0x000000801cff7812 */ /* 0x008fc8000780c0ff */
[C---:B------:R-:W-:Y:S02]  /*04b0*/  R2P PR, R28.reuse, 0x7e ;  /* 0x0000007e1c007804 */ /* 0x040fe40000000000 */
[----:B------:R-:W-:Y:S01]  /*04c0*/  LOP3.LUT R28, R28, 0x1, RZ, 0xc0, !PT ;  /* 0x000000011c1c7812 */ /* 0x000fe200078ec0ff */
[----:B--2---:R-:W-:Y:S01]  /*04d0*/  STS.128 [R19], R4 ;  /* 0x0000000413007388 */ /* 0x004fe20000000c00 */
[----:B------:R-:W-:Y:S06]  /*04e0*/  BAR.SYNC.DEFER_BLOCKING 0x0 ;  /* 0x0000000000007b1d */ /* 0x000fec0000010000 */
[----:B------:R-:W0:Y:S04]  /*04f0*/  @P0 LDS R29, [R21] ;  /* 0x00000000151d0984 */ /* 0x000e280000000800 */
[----:B------:R-:W2:Y:S04]  /*0500*/  @P6 LDS R11, [R21+0x4] ;  /* 0x00000400150b6984 */ /* 0x000ea80000000800 */
[----:B------:R-:W3:Y:S04]  /*0510*/  @P5 LDS R10, [R21+0x8] ;  /* 0x00000800150a5984 */ /* 0x000ee80000000800 */
[----:B-1----:R-:W1:Y:S04]  /*0520*/  @P4 LDS R9, [R21+0xc] ;  /* 0x00000c0015094984 */ /* 0x002e680000000800 */
[----:B------:R-:W5:Y:S04]  /*0530*/  @P3 LDS R5, [R21+0x10] ;  /* 0x0000100015053984 */ /* 0x000f680000000800 */
[----:B------:R-:W-:Y:S01]  /*0540*/  @P1 LDS R4, [R21+0x18] ;  /* 0x0000180015041984 */ /* 0x000fe20000000800 */
[----:B0-----:R-:W-:-:S03]  /*0550*/  @P0 FADD R0, R0, R29 ;  /* 0x0000001d00000221 */ /* 0x001fc60000000000 */
[----:B------:R-:W0:Y:S01]  /*0560*/  @P2 LDS R29, [R21+0x14] ;  /* 0x00001400151d2984 */ /* 0x000e220000000800 */
[----:B--2---:R-:W-:Y:S01]  /*0570*/  @P6 FADD R0, R0, R11 ;  /* 0x0000000b00006221 */ /* 0x004fe20000000000 */
[----:B------:R-:W-:-:S13]  /*0580*/  ISETP.NE.U32.AND P6, PT, R28, 0x1, PT ;  /* 0x000000011c00780c */ /* 0x000fda0003fc5070 */
[----:B------:R-:W2:Y:S01]  /*0590*/  @!P6 LDS R11, [R21+0x1c] ;  /* 0x00001c00150be984 */ /* 0x000ea20000000800 */
[----:B----4-:R-:W-:Y:S01]  /*05a0*/  LOP3.LUT P0, RZ, R26, 0x80, RZ, 0xc0, !PT ;  /* 0x000000801aff7812 */ /* 0x010fe2000780c0ff */
[----:B---3--:R-:W-:-:S04]  /*05b0*/  @P5 FADD R0, R0, R10 ;  /* 0x0000000a00005221 */ /* 0x008fc80000000000 */
[----:B-1----:R-:W-:-:S04]  /*05c0*/  @P4 FADD R0, R0, R9 ;  /* 0x0000000900004221 */ /* 0x002fc80000000000 */
[----:B-----5:R-:W-:-:S04]  /*05d0*/  @P3 FADD R0, R0, R5 ;  /* 0x0000000500003221 */ /* 0x020fc80000000000 */
[----:B------:R-:W1:Y:S01]  /*05e0*/  @P0 LDS R7, [R21+0x20] ;  /* 0x0000200015070984 */ /* 0x000e620000000800 */
[----:B0-----:R-:W-:-:S04]  /*05f0*/  @P2 FADD R0, R0, R29 ;  /* 0x0000001d00002221 */ /* 0x001fc80000000000 */
[----:B------:R-:W-:-:S04]  /*0600*/  @P1 FADD R0, R0, R4 ;  /* 0x0000000400001221 */ /* 0x000fc80000000000 */
[----:B--2---:R-:W-:Y:S01]  /*0610*/  @!P6 FADD R0, R0, R11 ;  /* 0x0000000b0000e221 */ /* 0x004fe20000000000 */
[----:B------:R-:W-:-:S13]  /*0620*/  R2P PR, R26, 0x7e ;  /* 0x0000007e1a007804 */ /* 0x000fda0000000000 */
[----:B------:R-:W0:Y:S04]  /*0630*/  @P6 LDS R9, [R21+0x24] ;  /* 0x0000240015096984 */ /* 0x000e280000000800 */
[----:B------:R-:W2:Y:S04]  /*0640*/  @P5 LDS R11, [R21+0x28] ;  /* 0x00002800150b5984 */ /* 0x000ea80000000800 */
[----:B------:R-:W3:Y:S01]  /*0650*/  @P4 LDS R29, [R21+0x2c] ;  /* 0x00002c00151d4984 */ /* 0x000ee20000000800 */
[----:B------:R-:W-:-:S03]  /*0660*/  LOP3.LUT R26, R26, 0x1, RZ, 0xc0, !PT ;  /* 0x000000011a1a7812 */ /* 0x000fc600078ec0ff */
[----:B------:R-:W4:Y:S01]  /*0670*/  @P3 LDS R5, [R21+0x30] ;  /* 0x0000300015053984 */ /* 0x000f220000000800 */
[----:B-1----:R-:W-:Y:S01]  /*0680*/  @P0 FADD R0, R0, R7 ;  /* 0x0000000700000221 */ /* 0x002fe20000000000 */
[----:B------:R-:W-:Y:S02]  /*0690*/  ISETP.NE.U32.AND P0, PT, R26, 0x1, PT ;  /* 0x000000011a00780c */ /* 0x000fe40003f05070 */
[----:B------:R-:W1:Y:S04]  /*06a0*/  @P2 LDS R7, [R21+0x34] ;  /* 0x0000340015072984 */ /* 0x000e680000000800 */
[----:B------:R-:W5:Y:S07]  /*06b0*/  @P1 LDS R4, [R21+0x38] ;  /* 0x0000380015041984 */ /* 0x000f6e0000000800 */
[----:B------:R-:W5:Y:S01]  /*06c0*/  @!P0 LDS R6, [R21+0x3c] ;  /* 0x00003c0015068984 */ /* 0x000f620000000800 */
[----:B------:R-:W-:Y:S01]  /*06d0*/  LOP3.LUT P0, RZ, R25, 0x80, RZ, 0xc0, !PT ;  /* 0x0000008019ff7812 */ /* 0x000fe2000780c0ff */
[----:B0-----:R-:W-:-:S04]  /*06e0*/  @P6 FADD R0, R0, R9 ;  /* 0x0000000900006221 */ /* 0x001fc80000000000 */
[----:B--2---:R-:W-:-:S04]  /*06f0*/  @P5 FADD R0, R0, R11 ;  /* 0x0000000b00005221 */ /* 0x004fc80000000000 */
[----:B---3--:R-:W-:-:S04]  /*0700*/  @P4 FADD R0, R0, R29 ;  /* 0x0000001d00004221 */ /* 0x008fc80000000000 */
[----:B----4-:R-:W-:Y:S02]  /*0710*/  @P3 FADD R0, R0, R5 ;  /* 0x0000000500003221 */ /* 0x010fe40000000000 */
[----:B------:R-:W0:Y:S01]  /*0720*/  @P0 LDS R5, [R21+0x40] ;  /* 0x0000400015050984 */ /* 0x000e220000000800 */
[----:B------:R-:W-:Y:S01]  /*0730*/  ISETP.NE.U32.AND P6, PT, R26, 0x1, PT ;  /* 0x000000011a00780c */ /* 0x000fe20003fc5070 */
[----:B-1----:R-:W-:-:S04]  /*0740*/  @P2 FADD R0, R0, R7 ;  /* 0x0000000700002221 */ /* 0x002fc80000000000 */
[----:B-----5:R-:W-:-:S08]  /*0750*/  @P1 FADD R0, R0, R4 ;  /* 0x0000000400001221 */ /* 0x020fd00000000000 */
[----:B------:R-:W-:Y:S01]  /*0760*/  @!P6 FADD R0, R0, R6 ;  /* 0x000000060000e221 */ /* 0x000fe20000000000 */
[C---:B------:R-:W-:Y:S02]  /*0770*/  R2P PR, R25.reuse, 0x7e ;  /* 0x0000007e19007804 */ /* 0x040fe40000000000 */
[----:B------:R-:W-:-:S11]  /*0780*/  LOP3.LUT R25, R25, 0x1, RZ, 0xc0, !PT ;  /* 0x0000000119197812 */ /* 0x000fd600078ec0ff */
[----:B------:R-:W1:Y:S04]  /*0790*/  @P6 LDS R7, [R21+0x44] ;  /* 0x0000440015076984 */ /* 0x000e680000000800 */
[----:B------:R-:W2:Y:S04]  /*07a0*/  @P5 LDS R9, [R21+0x48] ;  /* 0x0000480015095984 */ /* 0x000ea80000000800 */
[----:B------:R-:W3:Y:S01]  /*07b0*/  @P4 LDS R11, [R21+0x4c] ;  /* 0x00004c00150b4984 */ /* 0x000ee20000000800 */
[----:B0-----:R-:W-:Y:S01]  /*07c0*/  @P0 FADD R0, R0, R5 ;  /* 0x0000000500000221 */ /* 0x001fe20000000000 */
[----:B------:R-:W-:-:S02]  /*07d0*/  ISETP.NE.U32.AND P0, PT, R25, 0x1, PT ;  /* 0x000000011900780c */ /* 0x000fc40003f05070 */
[----:B------:R-:W0:Y:S04]  /*07e0*/  @P3 LDS R5, [R21+0x50] ;  /* 0x0000500015053984 */ /* 0x000e280000000800 */
[----:B------:R-:W4:Y:S04]  /*07f0*/  @P2 LDS R29, [R21+0x54] ;  /* 0x00005400151d2984 */ /* 0x000f280000000800 */
[----:B------:R-:W5:Y:S04]  /*0800*/  @P1 LDS R4, [R21+0x58] ;  /* 0x0000580015041984 */ /* 0x000f680000000800 */
[----:B------:R-:W5:Y:S01]  /*0810*/  @!P0 LDS R6, [R21+0x5c] ;  /* 0x00005c0015068984 */ /* 0x000f620000000800 */
[----:B------:R-:W-:Y:S01]  /*0820*/  LOP3.LUT P0, RZ, R27, 0x80, RZ, 0xc0, !PT ;  /* 0x000000801bff7812 */ /* 0x000fe2000780c0ff */
[----:B-1----:R-:W-:-:S12]  /*0830*/  @P6 FADD R0, R0, R7 ;  /* 0x0000000700006221 */ /* 0x002fd80000000000 */
[----:B------:R-:W1:Y:S01]  /*0840*/  @P0 LDS R7, [R21+0x60] ;  /* 0x0000600015070984 */ /* 0x000e620000000800 */
[----:B--2---:R-:W-:Y:S01]  /*0850*/  @P5 FADD R0, R0, R9 ;  /* 0x0000000900005221 */ /* 0x004fe20000000000 */
[----:B------:R-:W-:-:S03]  /*0860*/  ISETP.NE.U32.AND P6, PT, R25, 0x1, PT ;  /* 0x000000011900780c */ /* 0x000fc60003fc5070 */
[----:B---3--:R-:W-:-:S04]  /*0870*/  @P4 FADD R0, R0, R11 ;  /* 0x0000000b00004221 */ /* 0x008fc80000000000 */
[----:B0-----:R-:W-:-:S04]  /*0880*/  @P3 FADD R0, R0, R5 ;  /* 0x0000000500003221 */ /* 0x001fc80000000000 */
[----:B----4-:R-:W-:-:S04]  /*0890*/  @P2 FADD R0, R0, R29 ;  /* 0x0000001d00002221 */ /* 0x010fc80000000000 */
[----:B-----5:R-:W-:-:S04]  /*08a0*/  @P1 FADD R0, R0, R4 ;  /* 0x0000000400001221 */ /* 0x020fc80000000000 */
[----:B------:R-:W-:Y:S01]  /*08b0*/  @!P6 FADD R0, R0, R6 ;  /* 0x000000060000e221 */ /* 0x000fe20000000000 */
[----:B------:R-:W-:-:S13]  /*08c0*/  R2P PR, R27, 0x7e ;  /* 0x0000007e1b007804 */ /* 0x000fda0000000000 */
[----:B------:R-:W0:Y:S04]  /*08d0*/  @P6 LDS R9, [R21+0x64] ;  /* 0x0000640015096984 */ /* 0x000e280000000800 */
[----:B------:R-:W2:Y:S04]  /*08e0*/  @P5 LDS R11, [R21+0x68] ;  /* 0x00006800150b5984 */ /* 0x000ea80000000800 */
[----:B------:R-:W3:Y:S01]  /*08f0*/  @P4 LDS R25, [R21+0x6c] ;  /* 0x00006c0015194984 */ /* 0x000ee20000000800 */
[----:B------:R-:W-:-:S03]  /*0900*/  LOP3.LUT R27, R27, 0x1, RZ, 0xc0, !PT ;  /* 0x000000011b1b7812 */ /* 0x000fc600078ec0ff */
[----:B------:R-:W4:Y:S01]  /*0910*/  @P3 LDS R5, [R21+0x70] ;  /* 0x0000700015053984 */ /* 0x000f220000000800 */
[----:B-1----:R-:W-:-:S03]  /*0920*/  @P0 FADD R0, R0, R7 ;  /* 0x0000000700000221 */ /* 0x002fc60000000000 */
[----:B------:R-:W1:Y:S01]  /*0930*/  @P2 LDS R7, [R21+0x74] ;  /* 0x0000740015072984 */ /* 0x000e620000000800 */
[----:B------:R-:W-:-:S03]  /*0940*/  ISETP.NE.U32.AND P0, PT, R27, 0x1, PT ;  /* 0x000000011b00780c */ /* 0x000fc60003f05070 */
[----:B------:R-:W5:Y:S10]  /*0950*/  @P1 LDS R27, [R21+0x78] ;  /* 0x00007800151b1984 */ /* 0x000f740000000800 */
[----:B------:R-:W5:Y:S01]  /*0960*/  @!P0 LDS R29, [R21+0x7c] ;  /* 0x00007c00151d8984 */ /* 0x000f620000000800 */
[----:B0-----:R-:W-:-:S04]  /*0970*/  @P6 FADD R0, R0, R9 ;  /* 0x0000000900006221 */ /* 0x001fc80000000000 */
[----:B--2---:R-:W-:-:S04]  /*0980*/  @P5 FADD R0, R0, R11 ;  /* 0x0000000b00005221 */ /* 0x004fc80000000000 */
[----:B---3--:R-:W-:Y:S01]  /*0990*/  @P4 FADD R0, R0, R25 ;  /* 0x0000001900004221 */ /* 0x008fe20000000000 */
[----:B------:R-:W-:-:S03]  /*09a0*/  IADD3 R23, PT, PT, R23, 0x10, RZ ;  /* 0x0000001017177810 */ /* 0x000fc60007ffe0ff */
[----:B----4-:R-:W-:-:S04]  /*09b0*/  @P3 FADD R0, R0, R5 ;  /* 0x0000000500003221 */ /* 0x010fc80000000000 */
[----:B-1----:R-:W-:Y:S01]  /*09c0*/  @P2 FADD R0, R0, R7 ;  /* 0x0000000700002221 */ /* 0x002fe20000000000 */
[----:B------:R-:W-:-:S03]  /*09d0*/  ISETP.GE.AND P2, PT, R23, R22, PT ;  /* 0x000000161700720c */ /* 0x000fc60003f46270 */
[----:B-----5:R-:W-:Y:S01]  /*09e0*/  @P1 FADD R0, R0, R27 ;  /* 0x0000001b00001221 */ /* 0x020fe20000000000 */
[----:B------:R-:W-:Y:S01]  /*09f0*/  IADD3 R12, P1, PT, R12, 0x40, RZ ;  /* 0x000000400c0c7810 */ /* 0x000fe20007f3e0ff */
[----:B------:R-:W-:-:S03]  /*0a00*/  VIADD R24, R24, 0x80 ;  /* 0x0000008018187836 */ /* 0x000fc60000000000 */
[----:B------:R-:W-:Y:S01]  /*0a10*/  IADD3.X R13, PT, PT, RZ, R13, RZ, P1, !PT ;  /* 0x0000000dff0d7210 */ /* 0x000fe20000ffe4ff */
[----:B------:R-:W-:-:S04]  /*0a20*/  @!P0 FADD R0, R0, R29 ;  /* 0x0000001d00008221 */ /* 0x000fc80000000000 */
[----:B------:R-:W-:Y:S05]  /*0a30*/  @!P2 BRA `(.L_x_55) ;  /* 0xfffffff8005ca947 */ /* 0x000fea000383ffff */
.L_x_54:
[----:B------:R-:W-:-:S05]  /*0a40*/  LEA.HI R7, R15, R23, RZ, 0x1f ;  /* 0x000000170f077211 */ /* 0x000fca00078ff8ff */
[----:B------:R-:W-:-:S06]  /*0a50*/  IMAD.WIDE.U32 R4, R7, 0x4, R2 ;  /* 0x0000000407047825 */ /* 0x000fcc00078e0002 */
[----:B------:R-:W2:Y:S01]  /*0a60*/  LDG.E.CONSTANT R4, desc[UR8][R4.64] ;  /* 0x0000000804047981 */ /* 0x000ea2000c1e9900 */
[----:B------:R-:W-:Y:S01]  /*0a70*/  ISETP.GE.U32.AND P1, PT, R7, R16, PT ;  /* 0x000000100700720c */ /* 0x000fe20003f26070 */
[C---:B------:R-:W-:Y:S01]  /*0a80*/  IMAD.SHL.U32 R10, R15.reuse, 0x4, RZ ;  /* 0x000000040f0a7824 */ /* 0x040fe200078e00ff */
[----:B------:R-:W-:Y:S02]  /*0a90*/  LOP3.LUT R2, R15, 0x7, RZ, 0xc0, !PT ;  /* 0x000000070f027812 */ /* 0x000fe400078ec0ff */
[----:B------:R-:W-:Y:S02]  /*0aa0*/  SHF.L.U32 R16, R16, 0x3, RZ ;  /* 0x0000000310107819 */ /* 0x000fe400000006ff */
[C---:B------:R-:W-:Y:S02]  /*0ab0*/  LOP3.LUT R8, R10.reuse, 0xffffffe0, RZ, 0xc0, !PT ;  /* 0xffffffe00a087812 */ /* 0x040fe400078ec0ff */
[----:B------:R-:W-:Y:S02]  /*0ac0*/  LOP3.LUT R11, R10, 0x4, RZ, 0xc0, !PT ;  /* 0x000000040a0b7812 */ /* 0x000fe400078ec0ff */
[----:B------:R-:W-:-:S03]  /*0ad0*/  LEA R23, R23, R8, 0x3 ;  /* 0x0000000817177211 */ /* 0x000fc600078e18ff */
[----:B------:R-:W0:Y:S02]  /*0ae0*/  @!P1 LDC.64 R6, c[0x0][0x388] ;  /* 0x0000e200ff069b82 */ /* 0x000e240000000a00 */
[----:B------:R-:W-:-:S05]  /*0af0*/  IMAD.IADD R23, R2, 0x1, R23 ;  /* 0x0000000102177824 */ /* 0x000fca00078e0217 */
[C---:B------:R-:W-:Y:S02]  /*0b00*/  ISETP.GE.U32.AND P0, PT, R23.reuse, R16, PT ;  /* 0x000000101700720c */ /* 0x040fe40003f06070 */
[----:B------:R-:W-:-:S05]  /*0b10*/  IADD3 R2, P2, PT, R23, R17, RZ ;  /* 0x0000001117027210 */ /* 0x000fca0007f5e0ff */
[----:B------:R-:W-:-:S06]  /*0b20*/  IMAD.X R3, RZ, RZ, R18, P2 ;  /* 0x000000ffff037224 */ /* 0x000fcc00010e0612 */
[----:B------:R-:W3:Y:S01]  /*0b30*/  @!P0 LDG.E.U8.CONSTANT R18, desc[UR8][R2.64] ;  /* 0x0000000802128981 */ /* 0x000ee2000c1e9100 */
[C---:B------:R-:W-:Y:S02]  /*0b40*/  VIADD R9, R23.reuse, 0x8 ;  /* 0x0000000817097836 */ /* 0x040fe40000000000 */
[----:B------:R-:W-:-:S05]  /*0b50*/  VIADD R17, R23, 0x18 ;  /* 0x0000001817117836 */ /* 0x000fca0000000000 */
[----:B------:R-:W-:Y:S02]  /*0b60*/  ISETP.GE.U32.AND P3, PT, R17, R16, PT ;  /* 0x000000101100720c */ /* 0x000fe40003f66070 */
[----:B--2---:R-:W-:Y:S02]  /*0b70*/  LEA R13, R4, R11, 0x3 ;  /* 0x0000000b040d7211 */ /* 0x004fe400078e18ff */
[----:B------:R-:W-:-:S03]  /*0b80*/  CS2R R4, SRZ ;  /* 0x0000000000047805 */ /* 0x000fc6000001ff00 */
[----:B0-----:R-:W-:Y:S01]  /*0b90*/  @!P1 IMAD.WIDE R12, R13, 0x4, R6 ;  /* 0x000000040d0c9825 */ /* 0x001fe200078e0206 */
[----:B------:R-:W-:-:S04]  /*0ba0*/  CS2R R6, SRZ ;  /* 0x0000000000067805 */ /* 0x000fc8000001ff00 */
[----:B------:R-:W2:Y:S04]  /*0bb0*/  @!P1 LDG.E.CONSTANT R4, desc[UR8][R12.64] ;  /* 0x000000080c049981 */ /* 0x000ea8000c1e9900 */
[----:B------:R-:W2:Y:S04]  /*0bc0*/  @!P1 LDG.E.CONSTANT R5, desc[UR8][R12.64+0x4] ;  /* 0x000004080c059981 */ /* 0x000ea8000c1e9900 */
[----:B------:R-:W2:Y:S04]  /*0bd0*/  @!P1 LDG.E.CONSTANT R6, desc[UR8][R12.64+0x8] ;  /* 0x000008080c069981 */ /* 0x000ea8000c1e9900 */
[----:B------:R0:W2:Y:S01]  /*0be0*/  @!P1 LDG.E.CONSTANT R7, desc[UR8][R12.64+0xc] ;  /* 0x00000c080c079981 */ /* 0x0000a2000c1e9900 */
[----:B------:R-:W-:-:S02]  /*0bf0*/  ISETP.GE.U32.AND P1, PT, R9, R16, PT ;  /* 0x000000100900720c */ /* 0x000fc40003f26070 */
[----:B------:R-:W-:-:S04]  /*0c00*/  IADD3 R9, PT, PT, R23, 0x10, RZ ;  /* 0x0000001017097810 */ /* 0x000fc80007ffe0ff */
[----:B------:R-:W-:Y:S02]  /*0c10*/  ISETP.GE.U32.AND P2, PT, R9, R16, PT ;  /* 0x000000100900720c */ /* 0x000fe40003f46070 */
[----:B------:R-:W-:-:S05]  /*0c20*/  MOV R9, RZ ;  /* 0x000000ff00097202 */ /* 0x000fca0000000f00 */
[----:B------:R-:W4:Y:S04]  /*0c30*/  @!P1 LDG.E.U8.CONSTANT R16, desc[UR8][R2.64+0x8] ;  /* 0x0000080802109981 */ /* 0x000f28000c1e9100 */
[----:B------:R-:W5:Y:S04]  /*0c40*/  @!P3 LDG.E.U8.CONSTANT R9, desc[UR8][R2.64+0x18] ;  /* 0x000018080209b981 */ /* 0x000f68000c1e9100 */
[----:B------:R1:W5:Y:S01]  /*0c50*/  @!P2 LDG.E.U8.CONSTANT R17, desc[UR8][R2.64+0x10] ;  /* 0x000010080211a981 */ /* 0x000362000c1e9100 */
[----:B------:R-:W3:Y:S01]  /*0c60*/  S2R R20, SR_CgaCtaId ;  /* 0x0000000000147919 */ /* 0x000ee20000008800 */
[----:B0-----:R-:W-:-:S02]  /*0c70*/  LOP3.LUT R13, R10, 0xfffffff8, RZ, 0xc0, !PT ;  /* 0xfffffff80a0d7812 */ /* 0x001fc400078ec0ff */
[----:B------:R-:W-:Y:S02]  /*0c80*/  MOV R19, 0x400 ;  /* 0x0000040000137802 */ /* 0x000fe40000000f00 */
[----:B------:R-:W-:-:S04]  /*0c90*/  LEA R12, R14, R13, 0x7 ;  /* 0x0000000d0e0c7211 */ /* 0x000fc800078e38ff */
[----:B------:R-:W-:Y:S01]  /*0ca0*/  IADD3 R12, PT, PT, R11, R12, RZ ;  /* 0x0000000c0b0c7210 */ /* 0x000fe20007ffe0ff */
[----:B------:R-:W-:Y:S05]  /*0cb0*/  WARPSYNC.ALL ;  /* 0x0000000000007948 */ /* 0x000fea0003800000 */
[----:B------:R-:W-:Y:S01]  /*0cc0*/  IMAD.MOV.U32 R10, RZ, RZ, RZ ;  /* 0x000000ffff0a7224 */ /* 0x000fe200078e00ff */
[----:B---3--:R-:W-:-:S04]  /*0cd0*/  LEA R19, R20, R19, 0x18 ;  /* 0x0000001314137211 */ /* 0x008fc800078ec0ff */
[----:B------:R-:W-:Y:S01]  /*0ce0*/  LEA R12, R12, R19, 0x2 ;  /* 0x000000130c0c7211 */ /* 0x000fe200078e10ff */
[----:B------:R-:W-:-:S05]  /*0cf0*/  @!P0 IMAD.SHL.U32 R10, R18, 0x1000000, RZ ;  /* 0x01000000120a8824 */ /* 0x000fca00078e00ff */
[----:B------:R-:W-:Y:S01]  /*0d00*/  ISETP.GT.AND P0, PT, R10, -0x1, PT ;  /* 0xffffffff0a00780c */ /* 0x000fe20003f04270 */
[----:B------:R-:W-:-:S04]  /*0d10*/  IMAD R8, R14, 0x80, R8 ;  /* 0x000000800e087824 */ /* 0x000fc800078e0208 */
[----:B-1----:R-:W-:Y:S01]  /*0d20*/  IMAD R2, R8, 0x4, R19 ;  /* 0x0000000408027824 */ /* 0x002fe200078e0213 */
[----:B------:R-:W-:Y:S02]  /*0d30*/  MOV R8, RZ ;  /* 0x000000ff00087202 */ /* 0x000fe40000000f00 */
[----:B------:R-:W-:Y:S01]  /*0d40*/  MOV R3, RZ ;  /* 0x000000ff00037202 */ /* 0x000fe20000000f00 */
[----:B--2---:R-:W-:Y:S01]  /*0d50*/  STS.128 [R12], R4 ;  /* 0x000000040c007388 */ /* 0x004fe20000000c00 */
[----:B------:R-:W-:Y:S06]  /*0d60*/  BAR.SYNC.DEFER_BLOCKING 0x0 ;  /* 0x0000000000007b1d */ /* 0x000fec0000010000 */
[----:B------:R-:W0:Y:S01]  /*0d70*/  @!P0 LDS R11, [R2] ;  /* 0x00000000020b8984 */ /* 0x000e220000000800 */
[----:B----4-:R-:W-:Y:S01]  /*0d80*/  @!P1 IMAD.U32 R8, R16, 0x10000, RZ ;  /* 0x0001000010089824 */ /* 0x010fe200078e00ff */
[----:B-----5:R-:W-:-:S04]  /*0d90*/  @!P2 SHF.L.U32 R3, R17, 0x8, RZ ;  /* 0x000000081103a819 */ /* 0x020fc800000006ff */
[----:B------:R-:W-:-:S04]  /*0da0*/  LOP3.LUT R8, R10, R8, R9, 0xfe, !PT ;  /* 0x000000080a087212 */ /* 0x000fc800078efe09 */
[----:B------:R-:W-:Y:S01]  /*0db0*/  LOP3.LUT R8, R8, R3, RZ, 0xfc, !PT ;  /* 0x0000000308087212 */ /* 0x000fe200078efcff */
[----:B0-----:R-:W-:-:S03]  /*0dc0*/  @!P0 FADD R0, R11, R0 ;  /* 0x000000000b008221 */ /* 0x001fc60000000000 */
        /* <DEDUP_REMOVED lines=60> */
[----:B------:R-:W-:Y:S01]  /*1190*/  @P1 LDS R17, [R2+0x78] ;  /* 0x0000780002111984 */ /* 0x000fe20000000800 */
[----:B0-----:R-:W-:Y:S01]  /*11a0*/  @P0 FADD R0, R5, R0 ;  /* 0x0000000005000221 */ /* 0x001fe20000000000 */
[----:B------:R-:W-:Y:S01]  /*11b0*/  ISETP.NE.U32.AND P0, PT, R9, 0x1, PT ;  /* 0x000000010900780c */ /* 0x000fe20003f05070 */
[----:B------:R-:W0:Y:S01]  /*11c0*/  LDC.64 R4, c[0x0][0x390] ;  /* 0x0000e400ff047b82 */ /* 0x000e220000000a00 */
[----:B------:R-:W5:Y:S11]  /*11d0*/  @P2 LDS R9, [R2+0x74] ;  /* 0x0000740002092984 */ /* 0x000f760000000800 */
[----:B------:R0:W0:Y:S01]  /*11e0*/  @!P0 LDS R19, [R2+0x7c] ;  /* 0x00007c0002138984 */ /* 0x0000220000000800 */
[----:B-1----:R-:W-:-:S04]  /*11f0*/  @P6 FADD R0, R0, R7 ;  /* 0x0000000700006221 */ /* 0x002fc80000000000 */
[----:B--2---:R-:W-:Y:S01]  /*1200*/  @P5 FADD R0, R0, R11 ;  /* 0x0000000b00005221 */ /* 0x004fe20000000000 */
[----:B------:R-:W-:-:S03]  /*1210*/  USHF.L.U32 UR5, UR4, 0x8, URZ ;  /* 0x0000000804057899 */ /* 0x000fc600080006ff */
[----:B---3--:R-:W-:Y:S01]  /*1220*/  @P4 FADD R0, R0, R13 ;  /* 0x0000000d00004221 */ /* 0x008fe20000000000 */
[----:B------:R-:W-:-:S03]  /*1230*/  SHF.L.U32 R14, R14, 0x3, RZ ;  /* 0x000000030e0e7819 */ /* 0x000fc600000006ff */
[----:B----4-:R-:W-:Y:S01]  /*1240*/  @P3 FADD R0, R3, R0 ;  /* 0x0000000003003221 */ /* 0x010fe20000000000 */
[----:B------:R-:W-:-:S04]  /*1250*/  LOP3.LUT R14, R14, UR5, RZ, 0xfc, !PT ;  /* 0x000000050e0e7c12 */ /* 0x000fc8000f8efcff */
[----:B------:R-:W-:Y:S01]  /*1260*/  LOP3.LUT R3, R14, 0x7, R15, 0xf8, !PT ;  /* 0x000000070e037812 */ /* 0x000fe200078ef80f */
[----:B-----5:R-:W-:-:S04]  /*1270*/  @P2 FADD R0, R0, R9 ;  /* 0x0000000900002221 */ /* 0x020fc80000000000 */
[----:B------:R-:W-:Y:S01]  /*1280*/  @P1 FADD R0, R0, R17 ;  /* 0x0000001100001221 */ /* 0x000fe20000000000 */
[----:B0-----:R-:W-:-:S04]  /*1290*/  IMAD.WIDE.U32 R2, R3, 0x4, R4 ;  /* 0x0000000403027825 */ /* 0x001fc800078e0004 */
[----:B------:R-:W-:-:S05]  /*12a0*/  @!P0 FADD R0, R0, R19 ;  /* 0x0000001300008221 */ /* 0x000fca0000000000 */
[----:B------:R-:W-:Y:S01]  /*12b0*/  REDG.E.ADD.F32.FTZ.RN.STRONG.GPU desc[UR8][R2.64], R0 ;  /* 0x00000000020079a6 */ /* 0x000fe2000c12f308 */
[----:B------:R-:W-:Y:S05]  /*12c0*/  EXIT ;  /* 0x000000000000794d */ /* 0x000fea0003800000 */
.L_x_56:
        /* <DEDUP_REMOVED lines=11> */
.L_x_185:


//--------------------- .text._Z18bmv4_bin_full_fullPKhPKfPfPKiS5_i --------------------------
	.section	.text._Z18bmv4_bin_full_fullPKhPKfPfPKiS5_i,"ax",@progbits
	.align	128
        .global         _Z18bmv4_bin_full_fullPKhPKfPfPKiS5_i
        .type           _Z18bmv4_bin_full_fullPKhPKfPfPKiS5_i,@function
        .size           _Z18bmv4_bin_full_fullPKhPKfPfPKiS5_i,(.L_x_186 - _Z18bmv4_bin_full_fullPKhPKfPfPKiS5_i)
        .other          _Z18bmv4_bin_full_fullPKhPKfPfPKiS5_i,@"STO_CUDA_ENTRY STV_DEFAULT"
_Z18bmv4_bin_full_fullPKhPKfPfPKiS5_i:
.text._Z18bmv4_bin_full_fullPKhPKfPfPKiS5_i:
        /* <DEDUP_REMOVED lines=17> */
[----:B------:R-:W2:Y:S01]  /*0110*/  S2R R12, SR_LANEID ;  /* 0x00000000000c7919 */ /* 0x000ea20000000000 */
[----:B------:R-:W3:Y:S01]  /*0120*/  LDCU.64 UR6, c[0x0][0x380] ;  /* 0x00007000ff0677ac */ /* 0x000ee20008000a00 */
[----:B0-----:R-:W-:-:S04]  /*0130*/  IMAD.WIDE R4, R3, 0x4, R4 ;  /* 0x0000000403047825 */ /* 0x001fc800078e0204 */
[----:B------:R-:W0:Y:S01]  /*0140*/  LDC.64 R2, c[0x0][0x3a0] ;  /* 0x0000e800ff027b82 */ /* 0x000e220000000a00 */
[----:B-1----:R-:W4:Y:S04]  /*0150*/  LDG.E.CONSTANT R7, desc[UR8][R4.64] ;  /* 0x0000000804077981 */ /* 0x002f28000c1e9900 */
[----:B------:R-:W5:Y:S01]  /*0160*/  LDG.E.CONSTANT R18, desc[UR8][R4.64+0x4] ;  /* 0x0000040804127981 */ /* 0x000f62000c1e9900 */
[----:B------:R-:W-:Y:S01]  /*0170*/  HFMA2 R19, -RZ, RZ, 0, 0 ;  /* 0x00000000ff137431 */ /* 0x000fe200000001ff */
[----:B--2---:R-:W-:Y:S01]  /*0180*/  LOP3.LUT R20, R12, 0x3ffffffc, RZ, 0xc0, !PT ;  /* 0x3ffffffc0c147812 */ /* 0x004fe200078ec0ff */
[----:B------:R-:W-:Y:S02]  /*0190*/  IMAD.MOV.U32 R0, RZ, RZ, RZ ;  /* 0x000000ffff007224 */ /* 0x000fe400078e00ff */
[----:B----4-:R-:W-:-:S02]  /*01a0*/  IMAD.SHL.U32 R16, R7, 0x4, RZ ;  /* 0x0000000407107824 */ /* 0x010fc400078e00ff */
[----:B0-----:R-:W-:-:S03]  /*01b0*/  IMAD.WIDE R2, R7, 0x4, R2 ;  /* 0x0000000407027825 */ /* 0x001fc600078e0202 */
[----:B---3--:R-:W-:Y:S01]  /*01c0*/  IADD3 R17, P1, PT, R16, UR6, RZ ;  /* 0x0000000610117c10 */ /* 0x008fe2000ff3e0ff */
[----:B-----5:R-:W-:-:S03]  /*01d0*/  IMAD.IADD R18, R18, 0x1, -R7 ;  /* 0x0000000112127824 */ /* 0x020fc600078e0a07 */
[----:B------:R-:W-:Y:S02]  /*01e0*/  LEA.HI.X.SX32 R16, R16, UR7, 0x1, P1 ;  /* 0x0000000710107c11 */ /* 0x000fe400088f0eff */
[----:B------:R-:W-:-:S13]  /*01f0*/  ISETP.GE.AND P0, PT, R18, 0x21, PT ;  /* 0x000000211200780c */ /* 0x000fda0003f06270 */
[----:B------:R-:W-:Y:S05]  /*0200*/  @!P0 BRA `(.L_x_57) ;  /* 0x0000000400608947 */ /* 0x000fea0003800000 */
[----:B------:R-:W0:Y:S01]  /*0210*/  S2UR UR6, SR_CgaCtaId ;  /* 0x00000000000679c3 */ /* 0x000e220000008800 */
[----:B------:R-:W-:Y:S01]  /*0220*/  VIADD R0, R18, 0x1f ;  /* 0x0000001f12007836 */ /* 0x000fe20000000000 */
[----:B------:R-:W-:Y:S01]  /*0230*/  SHF.L.U32 R4, R12, 0x2, RZ ;  /* 0x000000020c047819 */ /* 0x000fe200000006ff */
[----:B------:R-:W-:Y:S01]  /*0240*/  UMOV UR5, 0x400 ;  /* 0x0000040000057882 */ /* 0x000fe20000000000 */
[----:B------:R-:W-:Y:S02]  /*0250*/  IMAD.MOV.U32 R19, RZ, RZ, RZ ;  /* 0x000000ffff137224 */ /* 0x000fe400078e00ff */
[----:B------:R-:W-:Y:S01]  /*0260*/  SHF.R.S32.HI R5, RZ, 0x1f, R0 ;  /* 0x0000001fff057819 */ /* 0x000fe20000011400 */
[----:B------:R-:W-:Y:S01]  /*0270*/  IMAD.MOV.U32 R25, RZ, RZ, R12 ;  /* 0x000000ffff197224 */ /* 0x000fe200078e000c */
[----:B------:R-:W-:Y:S02]  /*0280*/  LOP3.LUT R24, R4, 0xfffffff0, RZ, 0xc0, !PT ;  /* 0xfffffff004187812 */ /* 0x000fe400078ec0ff */
[----:B------:R-:W-:Y:S01]  /*0290*/  LEA.HI R5, R5, R0, RZ, 0x5 ;  /* 0x0000000005057211 */ /* 0x000fe200078f28ff */
[----:B------:R-:W-:Y:S01]  /*02a0*/  IMAD.MOV.U32 R0, RZ, RZ, RZ ;  /* 0x000000ffff007224 */ /* 0x000fe200078e00ff */
[C---:B------:R-:W-:Y:S01]  /*02b0*/  LEA R21, R13.reuse, R4, 0x7 ;  /* 0x000000040d157211 */ /* 0x040fe200078e38ff */
[----:B------:R-:W-:Y:S01]  /*02c0*/  IMAD R23, R13, 0x80, R24 ;  /* 0x000000800d177824 */ /* 0x000fe200078e0218 */
[----:B------:R-:W-:-:S02]  /*02d0*/  LOP3.LUT R5, R5, 0xffffffe0, RZ, 0xc0, !PT ;  /* 0xffffffe005057812 */ /* 0x000fc400078ec0ff */
[----:B------:R-:W-:Y:S02]  /*02e0*/  LOP3.LUT R24, R24, 0x3, R12, 0xf8, !PT ;  /* 0x0000000318187812 */ /* 0x000fe400078ef80c */
[----:B------:R-:W-:Y:S01]  /*02f0*/  IADD3 R22, PT, PT, R5, -0x20, RZ ;  /* 0xffffffe005167810 */ /* 0x000fe20007ffe0ff */
[----:B0-----:R-:W-:-:S06]  /*0300*/  ULEA UR5, UR6, UR5, 0x18 ;  /* 0x0000000506057291 */ /* 0x001fcc000f8ec0ff */
[----:B------:R-:W-:Y:S02]  /*0310*/  LEA R21, R21, UR5, 0x2 ;  /* 0x0000000515157c11 */ /* 0x000fe4000f8e10ff */
[----:B------:R-:W-:-:S07]  /*0320*/  LEA R23, R23, UR5, 0x2 ;  /* 0x0000000517177c11 */ /* 0x000fce000f8e10ff */
.L_x_58:
[----:B------:R-:W-:Y:S01]  /*0330*/  IMAD.WIDE.U32 R14, R25, 0x4, R2 ;  /* 0x00000004190e7825 */ /* 0x000fe200078e0002 */
[----:B------:R-:W0:Y:S05]  /*0340*/  LDC.64 R10, c[0x0][0x388] ;  /* 0x0000e200ff0a7b82 */ /* 0x000e2a0000000a00 */
[----:B------:R-:W2:Y:S01]  /*0350*/  LDG.E.CONSTANT R14, desc[UR8][R14.64] ;  /* 0x000000080e0e7981 */ /* 0x000ea2000c1e9900 */
[----:B------:R-:W-:-:S05]  /*0360*/  IADD3 R8, P0, PT, R24, R17, RZ ;  /* 0x0000001118087210 */ /* 0x000fca0007f1e0ff */
[----:B------:R-:W-:-:S05]  /*0370*/  IMAD.X R9, RZ, RZ, R16, P0 ;  /* 0x000000ffff097224 */ /* 0x000fca00000e0610 */
[----:B------:R-:W3:Y:S04]  /*0380*/  LDG.E.U8.CONSTANT R26, desc[UR8][R8.64+0x4] ;  /* 0x00000408081a7981 */ /* 0x000ee8000c1e9100 */
[----:B------:R-:W4:Y:S04]  /*0390*/  LDG.E.U8.CONSTANT R27, desc[UR8][R8.64] ;  /* 0x00000008081b7981 */ /* 0x000f28000c1e9100 */
[----:B------:R-:W5:Y:S01]  /*03a0*/  LDG.E.U8.CONSTANT R15, desc[UR8][R8.64+0x8] ;  /* 0x00000808080f7981 */ /* 0x000f62000c1e9100 */
[----:B--2---:R-:W-:-:S03]  /*03b0*/  IMAD.SHL.U32 R5, R14, 0x4, RZ ;  /* 0x000000040e057824 */ /* 0x004fc600078e00ff */
[----:B------:R-:W2:Y:S01]  /*03c0*/  LDG.E.U8.CONSTANT R14, desc[UR8][R8.64+0xc] ;  /* 0x00000c08080e7981 */ /* 0x000ea2000c1e9100 */
[----:B0-----:R-:W-:-:S05]  /*03d0*/  IMAD.WIDE R10, R5, 0x4, R10 ;  /* 0x00000004050a7825 */ /* 0x001fca00078e020a */
[----:B------:R-:W2:Y:S04]  /*03e0*/  LDG.E.CONSTANT R4, desc[UR8][R10.64] ;  /* 0x000000080a047981 */ /* 0x000ea8000c1e9900 */
[----:B------:R-:W2:Y:S04]  /*03f0*/  LDG.E.CONSTANT R5, desc[UR8][R10.64+0x4] ;  /* 0x000004080a057981 */ /* 0x000ea8000c1e9900 */
[----:B------:R-:W2:Y:S04]  /*0400*/  LDG.E.CONSTANT R6, desc[UR8][R10.64+0x8] ;  /* 0x000008080a067981 */ /* 0x000ea8000c1e9900 */
[----:B------:R-:W2:Y:S01]  /*0410*/  LDG.E.CONSTANT R7, desc[UR8][R10.64+0xc] ;  /* 0x00000c080a077981 */ /* 0x000ea2000c1e9900 */
[----:B------:R-:W-:Y:S05]  /*0420*/  WARPSYNC.ALL ;  /* 0x0000000000007948 */ /* 0x000fea0003800000 */
[----:B---3--:R-:W-:Y:S01]  /*0430*/  IMAD.SHL.U32 R26, R26, 0x100, RZ ;  /* 0x000001001a1a7824 */ /* 0x008fe200078e00ff */
[----:B----4-:R-:W-:-:S04]  /*0440*/  SHF.L.U32 R27, R27, 0xc, RZ ;  /* 0x0000000c1b1b7819 */ /* 0x010fc800000006ff */
[----:B------:R-:W-:-:S04]  /*0450*/  LOP3.LUT R26, R26, R27, RZ, 0xfc, !PT ;  /* 0x0000001b1a1a7212 */ /* 0x000fc800078efcff */
[----:B------:R-:W-:-:S04]  /*0460*/  LOP3.LUT P0, RZ, R26, 0x8000, RZ, 0xc0, !PT ;  /* 0x000080001aff7812 */ /* 0x000fc8000780c0ff */
[----:B------:R-:W-:Y:S01]  /*0470*/  R2P PR, R26.B1, 0x70 ;  /* 0x000000701a007804 */ /* 0x000fe20000001000 */
[----:B-----5:R-:W-:Y:S01]  /*0480*/  IMAD.SHL.U32 R15, R15, 0x10, RZ ;  /* 0x000000100f0f7824 */ /* 0x020fe200078e00ff */
[----:B------:R-:W-:Y:S01]  /*0490*/  IADD3 R19, PT, PT, R19, 0x20, RZ ;  /* 0x0000002013137810 */ /* 0x000fe20007ffe0ff */
[----:B------:R-:W-:Y:S02]  /*04a0*/  VIADD R25, R25, 0x20 ;  /* 0x0000002019197836 */ /* 0x000fe40000000000 */
[----:B------:R-:W-:Y:S01]  /*04b0*/  VIADD R24, R24, 0x80 ;  /* 0x0000008018187836 */ /* 0x000fe20000000000 */
[----:B--2---:R-:W-:Y:S01]  /*04c0*/  STS.128 [R21], R4 ;  /* 0x0000000415007388 */ /* 0x004fe20000000c00 */
[----:B------:R-:W-:Y:S06]  /*04d0*/  BAR.SYNC.DEFER_BLOCKING 0x0 ;  /* 0x0000000000007b1d */ /* 0x000fec0000010000 */
[----:B------:R-:W0:Y:S04]  /*04e0*/  @P0 LDS R27, [R23] ;  /* 0x00000000171b0984 */ /* 0x000e280000000800 */
[----:B------:R-:W1:Y:S01]  /*04f0*/  @P6 LDS R11, [R23+0x4] ;  /* 0x00000400170b6984 */ /* 0x000e620000000800 */
[----:B------:R-:W-:-:S03]  /*0500*/  LOP3.LUT R15, R15, R14, RZ, 0xfc, !PT ;  /* 0x0000000e0f0f7212 */ /* 0x000fc600078efcff */
[----:B------:R-:W2:Y:S01]  /*0510*/  @P5 LDS R9, [R23+0x8] ;  /* 0x0000080017095984 */ /* 0x000ea20000000800 */
[----:B------:R-:W-:Y:S01]  /*0520*/  LOP3.LUT R26, R15, R26, RZ, 0xfc, !PT ;  /* 0x0000001a0f1a7212 */ /* 0x000fe200078efcff */
[----:B0-----:R-:W-:-:S03]  /*0530*/  @P0 FADD R0, R0, R27 ;  /* 0x0000001b00000221 */ /* 0x001fc60000000000 */
[----:B------:R-:W-:Y:S01]  /*0540*/  R2P PR, R26.B1, 0xf ;  /* 0x0000000f1a007804 */ /* 0x000fe20000001000 */
[----:B------:R-:W0:-:S12]  /*0550*/  @P4 LDS R27, [R23+0xc] ;  /* 0x00000c00171b4984 */ /* 0x000e180000000800 */
[----:B------:R-:W3:Y:S04]  /*0560*/  @P3 LDS R5, [R23+0x10] ;  /* 0x0000100017053984 */ /* 0x000ee80000000800 */
[----:B------:R-:W4:Y:S01]  /*0570*/  @P2 LDS R29, [R23+0x14] ;  /* 0x00001400171d2984 */ /* 0x000f220000000800 */
[----:B-1----:R-:W-:-:S03]  /*0580*/  @P6 FADD R0, R0, R11 ;  /* 0x0000000b00006221 */ /* 0x002fc60000000000 */
[----:B------:R-:W1:Y:S01]  /*0590*/  @P1 LDS R4, [R23+0x18] ;  /* 0x0000180017041984 */ /* 0x000e620000000800 */
[----:B------:R-:W-:-:S03]  /*05a0*/  LOP3.LUT P6, RZ, R15, 0x80, RZ, 0xc0, !PT ;  /* 0x000000800fff7812 */ /* 0x000fc600078cc0ff */
[----:B------:R-:W5:Y:S01]  /*05b0*/  @P0 LDS R11, [R23+0x1c] ;  /* 0x00001c00170b0984 */ /* 0x000f620000000800 */
[----:B--2---:R-:W-:-:S09]  /*05c0*/  @P5 FADD R0, R0, R9 ;  /* 0x0000000900005221 */ /* 0x004fd20000000000 */
[----:B------:R-:W2:Y:S01]  /*05d0*/  @P6 LDS R7, [R23+0x20] ;  /* 0x0000200017076984 */ /* 0x000ea20000000800 */
[----:B0-----:R-:W-:Y:S01]  /*05e0*/  @P4 FADD R0, R0, R27 ;  /* 0x0000001b00004221 */ /* 0x001fe20000000000 */
[----:B------:R-:W-:-:S03]  /*05f0*/  R2P PR, R15, 0x70 ;  /* 0x000000700f007804 */ /* 0x000fc60000000000 */
[----:B---3--:R-:W-:-:S10]  /*0600*/  @P3 FADD R0, R0, R5 ;  /* 0x0000000500003221 */ /* 0x008fd40000000000 */
[----:B------:R-:W0:Y:S01]  /*0610*/  @P6 LDS R9, [R23+0x24] ;  /* 0x0000240017096984 */ /* 0x000e220000000800 */
[----:B----4-:R-:W-:-:S04]  /*0620*/  @P2 FADD R0, R0, R29 ;  /* 0x0000001d00002221 */ /* 0x010fc80000000000 */
[----:B-1----:R-:W-:Y:S01]  /*0630*/  @P1 FADD R0, R0, R4 ;  /* 0x0000000400001221 */ /* 0x002fe20000000000 */
[----:B------:R-:W-:-:S03]  /*0640*/  R2P PR, R14, 0xe ;  /* 0x0000000e0e007804 */ /* 0x000fc60000000000 */
[----:B-----5:R-:W-:Y:S01]  /*0650*/  @P0 FADD R0, R0, R11 ;  /* 0x0000000b00000221 */ /* 0x020fe20000000000 */
[----:B------:R-:W-:Y:S01]  /*0660*/  LOP3.LUT P0, RZ, R15, 0x80, RZ, 0xc0, !PT ;  /* 0x000000800fff7812 */ /* 0x000fe2000780c0ff */
[----:B------:R-:W1:Y:S04]  /*0670*/  @P5 LDS R11, [R23+0x28] ;  /* 0x00002800170b5984 */ /* 0x000e680000000800 */
[----:B------:R-:W3:Y:S01]  /*0680*/  @P4 LDS R15, [R23+0x2c] ;  /* 0x00002c00170f4984 */ /* 0x000ee20000000800 */
[----:B------:R-:W-:-:S03]  /*0690*/  LOP3.LUT R14, R14, 0x1, RZ, 0xc0, !PT ;  /* 0x000000010e0e7812 */ /* 0x000fc600078ec0ff */
[----:B------:R-:W4:Y:S04]  /*06a0*/  @P3 LDS R5, [R23+0x30] ;  /* 0x0000300017053984 */ /* 0x000f280000000800 */
[----:B--2---:R-:W-:Y:S01]  /*06b0*/  @P0 FADD R0, R0, R7 ;  /* 0x0000000700000221 */ /* 0x004fe20000000000 */
[----:B------:R-:W-:Y:S01]  /*06c0*/  @P1 LDS R27, [R23+0x38] ;  /* 0x00003800171b1984 */ /* 0x000fe20000000800 */
[----:B------:R-:W-:-:S03]  /*06d0*/  ISETP.NE.U32.AND P0, PT, R14, 0x1, PT ;  /* 0x000000010e00780c */ /* 0x000fc60003f05070 */
[----:B------:R-:W2:Y:S10]  /*06e0*/  @P2 LDS R7, [R23+0x34] ;  /* 0x0000340017072984 */ /* 0x000eb40000000800 */
[----:B------:R-:W5:Y:S01]  /*06f0*/  @!P0 LDS R29, [R23+0x3c] ;  /* 0x00003c00171d8984 */ /* 0x000f620000000800 */
[----:B0-----:R-:W-:-:S04]  /*0700*/  @P6 FADD R0, R0, R9 ;  /* 0x0000000900006221 */ /* 0x001fc80000000000 */
[----:B-1----:R-:W-:-:S04]  /*0710*/  @P5 FADD R0, R0, R11 ;  /* 0x0000000b00005221 */ /* 0x002fc80000000000 */
[----:B---3--:R-:W-:-:S04]  /*0720*/  @P4 FADD R0, R0, R15 ;  /* 0x0000000f00004221 */ /* 0x008fc80000000000 */
[----:B----4-:R-:W-:-:S04]  /*0730*/  @P3 FADD R0, R0, R5 ;  /* 0x0000000500003221 */ /* 0x010fc80000000000 */
[----:B--2---:R-:W-:Y:S01]  /*0740*/  @P2 FADD R0, R0, R7 ;  /* 0x0000000700002221 */ /* 0x004fe20000000000 */
[----:B------:R-:W-:-:S03]  /*0750*/  ISETP.GE.AND P2, PT, R19, R22, PT ;  /* 0x000000161300720c */ /* 0x000fc60003f46270 */
[----:B------:R-:W-:-:S04]  /*0760*/  @P1 FADD R0, R0, R27 ;  /* 0x0000001b00001221 */ /* 0x000fc80000000000 */
[----:B-----5:R-:W-:-:S06]  /*0770*/  @!P0 FADD R0, R0, R29 ;  /* 0x0000001d00008221 */ /* 0x020fcc0000000000 */
[----:B------:R-:W-:Y:S05]  /*0780*/  @!P2 BRA `(.L_x_58) ;  /* 0xfffffff800e8a947 */ /* 0x000fea000383ffff */
.L_x_57:
[----:B------:R-:W-:Y:S01]  /*0790*/  LOP3.LUT R5, R12, 0x3, RZ, 0xc0, !PT ;  /* 0x000000030c057812 */ /* 0x000fe200078ec0ff */
[----:B------:R-:W-:Y:S01]  /*07a0*/  IMAD.SHL.U32 R18, R18, 0x4, RZ ;  /* 0x0000000412127824 */ /* 0x000fe200078e00ff */
[----:B------:R-:W-:-:S05]  /*07b0*/  IADD3 R8, PT, PT, R20, R19, RZ ;  /* 0x0000001314087210 */ /* 0x000fca0007ffe0ff */
[----:B------:R-:W-:-:S05]  /*07c0*/  IMAD R8, R8, 0x4, R5 ;  /* 0x0000000408087824 */ /* 0x000fca00078e0205 */
[----:B------:R-:W-:-:S13]  /*07d0*/  ISETP.GE.U32.AND P0, PT, R8, R18, PT ;  /* 0x000000120800720c */ /* 0x000fda0003f06070 */
[----:B------:R-:W-:Y:S01]  /*07e0*/  @!P0 IADD3 R7, PT, PT, R19, R12, RZ ;  /* 0x0000000c13078210 */ /* 0x000fe20007ffe0ff */
[----:B------:R-:W0:Y:S04]  /*07f0*/  @!P0 LDC.64 R4, c[0x0][0x388] ;  /* 0x0000e200ff048b82 */ /* 0x000e280000000a00 */
[----:B------:R-:W-:-:S06]  /*0800*/  @!P0 IMAD.WIDE.U32 R6, R7, 0x4, R2 ;  /* 0x0000000407068825 */ /* 0x000fcc00078e0002 */
[----:B------:R-:W2:Y:S01]  /*0810*/  @!P0 LDG.E.CONSTANT R6, desc[UR8][R6.64] ;  /* 0x0000000806068981 */ /* 0x000ea2000c1e9900 */
[C---:B------:R-:W-:Y:S01]  /*0820*/  VIADD R3, R8.reuse, 0x4 ;  /* 0x0000000408037836 */ /* 0x040fe20000000000 */
[C---:B------:R-:W-:Y:S01]  /*0830*/  IADD3 R2, P3, PT, R8.reuse, R17, RZ ;  /* 0x0000001108027210 */ /* 0x040fe20007f7e0ff */
[----:B------:R-:W-:-:S03]  /*0840*/  VIADD R9, R8, 0x8 ;  /* 0x0000000808097836 */ /* 0x000fc60000000000 */
[-C--:B------:R-:W-:Y:S02]  /*0850*/  ISETP.GE.U32.AND P1, PT, R3, R18.reuse, PT ;  /* 0x000000120300720c */ /* 0x080fe40003f26070 */
[----:B------:R-:W-:Y:S02]  /*0860*/  ISETP.GE.U32.AND P2, PT, R9, R18, PT ;  /* 0x000000120900720c */ /* 0x000fe40003f46070 */
[----:B------:R-:W-:-:S05]  /*0870*/  IADD3.X R3, PT, PT, RZ, R16, RZ, P3, !PT ;  /* 0x00000010ff037210 */ /* 0x000fca0001ffe4ff */
[----:B------:R-:W3:Y:S04]  /*0880*/  @!P0 LDG.E.U8.CONSTANT R14, desc[UR8][R2.64] ;  /* 0x00000008020e8981 */ /* 0x000ee8000c1e9100 */
[----:B------:R-:W4:Y:S04]  /*0890*/  @!P1 LDG.E.U8.CONSTANT R9, desc[UR8][R2.64+0x4] ;  /* 0x0000040802099981 */ /* 0x000f28000c1e9100 */
[----:B------:R-:W5:Y:S01]  /*08a0*/  @!P2 LDG.E.U8.CONSTANT R17, desc[UR8][R2.64+0x8] ;  /* 0x000008080211a981 */ /* 0x000f62000c1e9100 */
[----:B------:R-:W-:-:S05]  /*08b0*/  VIADD R15, R8, 0xc ;  /* 0x0000000c080f7836 */ /* 0x000fca0000000000 */
[----:B------:R-:W-:Y:S02]  /*08c0*/  ISETP.GE.U32.AND P3, PT, R15, R18, PT ;  /* 0x000000120f00720c */ /* 0x000fe40003f66070 */
[----:B------:R-:W-:-:S11]  /*08d0*/  MOV R8, RZ ;  /* 0x000000ff00087202 */ /* 0x000fd60000000f00 */
[----:B------:R-:W3:Y:S01]  /*08e0*/  @!P3 LDG.E.U8.CONSTANT R8, desc[UR8][R2.64+0xc] ;  /* 0x00000c080208b981 */ /* 0x000ee2000c1e9100 */
[----:B--2---:R-:W-:Y:S01]  /*08f0*/  @!P0 IMAD.SHL.U32 R11, R6, 0x4, RZ ;  /* 0x00000004060b8824 */ /* 0x004fe200078e00ff */
[----:B------:R-:W-:-:S03]  /*0900*/  CS2R R6, SRZ ;  /* 0x0000000000067805 */ /* 0x000fc6000001ff00 */
[----:B0-----:R-:W-:Y:S01]  /*0910*/  @!P0 IMAD.WIDE R10, R11, 0x4, R4 ;  /* 0x000000040b0a8825 */ /* 0x001fe200078e0204 */
[----:B------:R-:W-:-:S04]  /*0920*/  CS2R R4, SRZ ;  /* 0x0000000000047805 */ /* 0x000fc8000001ff00 */
[----:B------:R-:W2:Y:S04]  /*0930*/  @!P0 LDG.E.CONSTANT R6, desc[UR8][R10.64+0x8] ;  /* 0x000008080a068981 */ /* 0x000ea8000c1e9900 */
[----:B------:R-:W2:Y:S04]  /*0940*/  @!P0 LDG.E.CONSTANT R4, desc[UR8][R10.64] ;  /* 0x000000080a048981 */ /* 0x000ea8000c1e9900 */
[----:B------:R-:W2:Y:S04]  /*0950*/  @!P0 LDG.E.CONSTANT R5, desc[UR8][R10.64+0x4] ;  /* 0x000004080a058981 */ /* 0x000ea8000c1e9900 */
[----:B------:R0:W2:Y:S01]  /*0960*/  @!P0 LDG.E.CONSTANT R7, desc[UR8][R10.64+0xc] ;  /* 0x00000c080a078981 */ /* 0x0000a2000c1e9900 */
[----:B------:R-:W1:Y:S01]  /*0970*/  S2R R18, SR_CgaCtaId ;  /* 0x0000000000127919 */ /* 0x000e620000008800 */
[----:B0-----:R-:W-:-:S02]  /*0980*/  MOV R11, 0x400 ;  /* 0x00000400000b7802 */ /* 0x001fc40000000f00 */
[----:B------:R-:W-:-:S04]  /*0990*/  SHF.L.U32 R10, R12, 0x2, RZ ;  /* 0x000000020c0a7819 */ /* 0x000fc800000006ff */
[----:B------:R-:W-:Y:S02]  /*09a0*/  LEA R3, R13, R10, 0x7 ;  /* 0x0000000a0d037211 */ /* 0x000fe400078e38ff */
[----:B------:R-:W-:Y:S01]  /*09b0*/  LOP3.LUT R2, R10, 0x3ffffff0, RZ, 0xc0, !PT ;  /* 0x3ffffff00a027812 */ /* 0x000fe200078ec0ff */
[----:B------:R-:W-:Y:S01]  /*09c0*/  IMAD.MOV.U32 R16, RZ, RZ, RZ ;  /* 0x000000ffff107224 */ /* 0x000fe200078e00ff */
[----:B------:R-:W-:Y:S05]  /*09d0*/  WARPSYNC.ALL ;  /* 0x0000000000007948 */ /* 0x000fea0003800000 */
[----:B----4-:R-:W-:Y:S01]  /*09e0*/  @!P1 IMAD.SHL.U32 R16, R9, 0x100, RZ ;  /* 0x0000010009109824 */ /* 0x010fe200078e00ff */
[----:B-1----:R-:W-:-:S05]  /*09f0*/  LEA R11, R18, R11, 0x18 ;  /* 0x0000000b120b7211 */ /* 0x002fca00078ec0ff */
[----:B------:R-:W-:Y:S01]  /*0a00*/  IMAD R10, R3, 0x4, R11 ;  /* 0x00000004030a7824 */ /* 0x000fe200078e020b */
[----:B------:R-:W-:Y:S01]  /*0a10*/  MOV R15, RZ ;  /* 0x000000ff000f7202 */ /* 0x000fe20000000f00 */
[----:B-----5:R-:W-:Y:S01]  /*0a20*/  @!P2 IMAD.SHL.U32 R15, R17, 0x10, RZ ;  /* 0x00000010110fa824 */ /* 0x020fe200078e00ff */
[----:B------:R-:W-:Y:S01]  /*0a30*/  MOV R9, RZ ;  /* 0x000000ff00097202 */ /* 0x000fe20000000f00 */
[----:B---3--:R-:W-:-:S05]  /*0a40*/  @!P0 IMAD.SHL.U32 R9, R14, 0x1000, RZ ;  /* 0x000010000e098824 */ /* 0x008fca00078e00ff */
[----:B------:R-:W-:-:S04]  /*0a50*/  LOP3.LUT R15, R15, R16, R9, 0xfe, !PT ;  /* 0x000000100f0f7212 */ /* 0x000fc800078efe09 */
[----:B------:R-:W-:Y:S02]  /*0a60*/  LOP3.LUT P0, RZ, R15, 0x8000, RZ, 0xc0, !PT ;  /* 0x000080000fff7812 */ /* 0x000fe4000780c0ff */
[----:B------:R-:W-:-:S05]  /*0a70*/  LEA R2, R13, R2, 0x7 ;  /* 0x000000020d027211 */ /* 0x000fca00078e38ff */
[----:B------:R-:W-:Y:S01]  /*0a80*/  IMAD R9, R2, 0x4, R11 ;  /* 0x0000000402097824 */ /* 0x000fe200078e020b */
[----:B------:R-:W-:Y:S01]  /*0a90*/  USHF.L.U32 UR5, UR4, 0x7, URZ ;  /* 0x0000000704057899 */ /* 0x000fe200080006ff */
[----:B------:R-:W-:-:S05]  /*0aa0*/  SHF.L.U32 R13, R13, 0x2, RZ ;  /* 0x000000020d0d7819 */ /* 0x000fca00000006ff */
[----:B------:R-:W-:-:S04]  /*0ab0*/  LOP3.LUT R13, R13, UR5, RZ, 0xfc, !PT ;  /* 0x000000050d0d7c12 */ /* 0x000fc8000f8efcff */
[----:B------:R-:W-:Y:S01]  /*0ac0*/  LOP3.LUT R13, R13, 0x3, R12, 0xf8, !PT ;  /* 0x000000030d0d7812 */ /* 0x000fe200078ef80c */
[----:B--2---:R-:W-:Y:S01]  /*0ad0*/  STS.128 [R10], R4 ;  /* 0x000000040a007388 */ /* 0x004fe20000000c00 */
[----:B------:R-:W-:Y:S06]  /*0ae0*/  BAR.SYNC.DEFER_BLOCKING 0x0 ;  /* 0x0000000000007b1d */ /* 0x000fec0000010000 */
[----:B------:R-:W0:Y:S02]  /*0af0*/  @P0 LDS R3, [R9] ;  /* 0x0000000009030984 */ /* 0x000e240000000800 */
[----:B0-----:R-:W-:Y:S01]  /*0b00*/  @P0 FADD R0, R3, R0 ;  /* 0x0000000003000221 */ /* 0x001fe20000000000 */
[----:B------:R-:W-:-:S13]  /*0b10*/  R2P PR, R15.B1, 0x7f ;  /* 0x0000007f0f007804 */ /* 0x000fda0000001000 */
[----:B------:R-:W0:Y:S04]  /*0b20*/  @P6 LDS R11, [R9+0x4] ;  /* 0x00000400090b6984 */ /* 0x000e280000000800 */
[----:B------:R-:W1:Y:S04]  /*0b30*/  @P5 LDS R17, [R9+0x8] ;  /* 0x0000080009115984 */ /* 0x000e680000000800 */
[----:B------:R-:W2:Y:S04]  /*0b40*/  @P4 LDS R19, [R9+0xc] ;  /* 0x00000c0009134984 */ /* 0x000ea80000000800 */
[----:B------:R-:W3:Y:S04]  /*0b50*/  @P3 LDS R3, [R9+0x10] ;  /* 0x0000100009033984 */ /* 0x000ee80000000800 */
[----:B------:R-:W4:Y:S01]  /*0b60*/  @P2 LDS R7, [R9+0x14] ;  /* 0x0000140009072984 */ /* 0x000f220000000800 */
[----:B------:R-:W-:-:S03]  /*0b70*/  LOP3.LUT R15, R8, 0xfff0, R15, 0xf8, !PT ;  /* 0x0000fff0080f7812 */ /* 0x000fc600078ef80f */
[----:B------:R-:W5:Y:S01]  /*0b80*/  @P1 LDS R21, [R9+0x18] ;  /* 0x0000180009151984 */ /* 0x000f620000000800 */
[----:B0-----:R-:W-:Y:S01]  /*0b90*/  @P6 FADD R0, R0, R11 ;  /* 0x0000000b00006221 */ /* 0x001fe20000000000 */
[----:B------:R-:W-:Y:S02]  /*0ba0*/  LOP3.LUT P6, RZ, R15, 0x80, RZ, 0xc0, !PT ;  /* 0x000000800fff7812 */ /* 0x000fe400078cc0ff */
[----:B------:R-:W0:Y:S01]  /*0bb0*/  @P0 LDS R11, [R9+0x1c] ;  /* 0x00001c00090b0984 */ /* 0x000e220000000800 */
[----:B-1----:R-:W-:-:S10]  /*0bc0*/  @P5 FADD R0, R0, R17 ;  /* 0x0000001100005221 */ /* 0x002fd40000000000 */
[----:B------:R-:W1:Y:S01]  /*0bd0*/  @P6 LDS R5, [R9+0x20] ;  /* 0x0000200009056984 */ /* 0x000e620000000800 */
[----:B--2---:R-:W-:Y:S01]  /*0be0*/  @P4 FADD R0, R0, R19 ;  /* 0x0000001300004221 */ /* 0x004fe20000000000 */
[----:B------:R-:W-:-:S03]  /*0bf0*/  R2P PR, R15, 0x70 ;  /* 0x000000700f007804 */ /* 0x000fc60000000000 */
[----:B---3--:R-:W-:-:S04]  /*0c00*/  @P3 FADD R0, R3, R0 ;  /* 0x0000000003003221 */ /* 0x008fc80000000000 */
[----:B----4-:R-:W-:-:S04]  /*0c10*/  @P2 FADD R0, R0, R7 ;  /* 0x0000000700002221 */ /* 0x010fc80000000000 */
[----:B-----5:R-:W-:Y:S01]  /*0c20*/  @P1 FADD R0, R0, R21 ;  /* 0x0000001500001221 */ /* 0x020fe20000000000 */
[C---:B------:R-:W-:Y:S01]  /*0c30*/  R2P PR, R8.reuse, 0xe ;  /* 0x0000000e08007804 */ /* 0x040fe20000000000 */
[----:B------:R-:W2:Y:S01]  /*0c40*/  @P6 LDS R3, [R9+0x24] ;  /* 0x0000240009036984 */ /* 0x000ea20000000800 */
[----:B------:R-:W-:-:S03]  /*0c50*/  LOP3.LUT R8, R8, 0x1, RZ, 0xc0, !PT ;  /* 0x0000000108087812 */ /* 0x000fc600078ec0ff */
[----:B------:R-:W3:Y:S08]  /*0c60*/  @P5 LDS R7, [R9+0x28] ;  /* 0x0000280009075984 */ /* 0x000ef00000000800 */
[----:B------:R-:W-:Y:S01]  /*0c70*/  @P1 LDS R17, [R9+0x38] ;  /* 0x0000380009111984 */ /* 0x000fe20000000800 */
[----:B0-----:R-:W-:Y:S01]  /*0c80*/  @P0 FADD R0, R0, R11 ;  /* 0x0000000b00000221 */ /* 0x001fe20000000000 */
[----:B------:R-:W-:-:S02]  /*0c90*/  LOP3.LUT P0, RZ, R15, 0x80, RZ, 0xc0, !PT ;  /* 0x000000800fff7812 */ /* 0x000fc4000780c0ff */
[----:B------:R-:W0:Y:S04]  /*0ca0*/  @P4 LDS R11, [R9+0x2c] ;  /* 0x00002c00090b4984 */ /* 0x000e280000000800 */
[----:B------:R-:W-:Y:S07]  /*0cb0*/  @P2 LDS R15, [R9+0x34] ;  /* 0x00003400090f2984 */ /* 0x000fee0000000800 */
[----:B-1----:R-:W-:Y:S01]  /*0cc0*/  @P0 FADD R0, R5, R0 ;  /* 0x0000000005000221 */ /* 0x002fe20000000000 */
[----:B------:R-:W-:Y:S01]  /*0cd0*/  ISETP.NE.U32.AND P0, PT, R8, 0x1, PT ;  /* 0x000000010800780c */ /* 0x000fe20003f05070 */
[----:B------:R-:W1:-:S12]  /*0ce0*/  @P3 LDS R5, [R9+0x30] ;  /* 0x0000300009053984 */ /* 0x000e580000000800 */
[----:B------:R-:W4:Y:S01]  /*0cf0*/  @!P0 LDS R19, [R9+0x3c] ;  /* 0x00003c0009138984 */ /* 0x000f220000000800 */
[----:B--2---:R-:W-:Y:S02]  /*0d00*/  @P6 FADD R0, R0, R3 ;  /* 0x0000000300006221 */ /* 0x004fe40000000000 */
[----:B------:R-:W2:Y:S02]  /*0d10*/  LDC.64 R2, c[0x0][0x390] ;  /* 0x0000e400ff027b82 */ /* 0x000ea40000000a00 */
[----:B---3--:R-:W-:-:S04]  /*0d20*/  @P5 FADD R0, R0, R7 ;  /* 0x0000000700005221 */ /* 0x008fc80000000000 */
[----:B0-----:R-:W-:-:S04]  /*0d30*/  @P4 FADD R0, R0, R11 ;  /* 0x0000000b00004221 */ /* 0x001fc80000000000 */
[----:B-1----:R-:W-:-:S04]  /*0d40*/  @P3 FADD R0, R5, R0 ;  /* 0x0000000005003221 */ /* 0x002fc80000000000 */
[----:B------:R-:W-:-:S04]  /*0d50*/  @P2 FADD R0, R0, R15 ;  /* 0x0000000f00002221 */ /* 0x000fc80000000000 */
[----:B------:R-:W-:Y:S01]  /*0d60*/  @P1 FADD R0, R0, R17 ;  /* 0x0000001100001221 */ /* 0x000fe20000000000 */
[----:B--2---:R-:W-:-:S04]  /*0d70*/  IMAD.WIDE.U32 R2, R13, 0x4, R2 ;  /* 0x000000040d027825 */ /* 0x004fc800078e0002 */
[----:B----4-:R-:W-:-:S05]  /*0d80*/  @!P0 FADD R0, R0, R19 ;  /* 0x0000001300008221 */ /* 0x010fca0000000000 */
[----:B------:R-:W-:Y:S01]  /*0d90*/  REDG.E.ADD.F32.FTZ.RN.STRONG.GPU desc[UR8][R2.64], R0 ;  /* 0x00000000020079a6 */ /* 0x000fe2000c12f308 */
[----:B------:R-:W-:Y:S05]  /*0da0*/  EXIT ;  /* 0x000000000000794d */ /* 0x000fea0003800000 */
.L_x_59:
        /* <DEDUP_REMOVED lines=13> */
.L_x_186:


//--------------------- .text._Z18bmv32_bin_bin_fullPKjS0_PfPKiS3_i --------------------------
	.section	.text._Z18bmv32_bin_bin_fullPKjS0_PfPKiS3_i,"ax",@progbits
	.align	128
        .global         _Z18bmv32_bin_bin_fullPKjS0_PfPKiS3_i
        .type           _Z18bmv32_bin_bin_fullPKjS0_PfPKiS3_i,@function
        .size           _Z18bmv32_bin_bin_fullPKjS0_PfPKiS3_i,(.L_x_187 - _Z18bmv32_bin_bin_fullPKjS0_PfPKiS3_i)
        .other          _Z18bmv32_bin_bin_fullPKjS0_PfPKiS3_i,@"STO_CUDA_ENTRY STV_DEFAULT"
_Z18bmv32_bin_bin_fullPKjS0_PfPKiS3_i:
.text._Z18bmv32_bin_bin_fullPKjS0_PfPKiS3_i:
[----:B------:R-:W-:Y:S01]  /*0000*/  LDC R1, c[0x0][0x37c] ;  /* 0x0000df00ff017b82 */ /* 0x000fe20000000800 */
[----:B------:R-:W0:Y:S07]  /*0010*/  S2R R3, SR_CTAID.Z ;  /* 0x0000000000037919 */ /* 0x000e2e0000002700 */
[----:B------:R-:W-:Y:S01]  /*0020*/  S2UR UR4, SR_CTAID.X ;  /* 0x00000000000479c3 */ /* 0x000fe20000002500 */
[----:B------:R-:W1:Y:S01]  /*0030*/  LDCU UR5, c[0x0][0x370] ;  /* 0x00006e00ff0577ac */ /* 0x000e620008000800 */
[----:B------:R-:W2:Y:S06]  /*0040*/  LDCU UR7, c[0x0][0x3a8] ;  /* 0x00007500ff0777ac */ /* 0x000eac0008000800 */
[----:B------:R-:W1:Y:S08]  /*0050*/  S2UR UR6, SR_CTAID.Y ;  /* 0x00000000000679c3 */ /* 0x000e700000002600 */
[----:B------:R-:W0:Y:S01]  /*0060*/  LDC R0, c[0x0][0x374] ;  /* 0x0000dd00ff007b82 */ /* 0x000e220000000800 */
[----:B-1----:R-:W-:-:S06]  /*0070*/  UIMAD UR4, UR4, UR5, UR6 ;  /* 0x00000005040472a4 */ /* 0x002fcc000f8e0206 */
[----:B0-----:R-:W-:-:S05]  /*0080*/  IMAD R0, R0, UR4, R3 ;  /* 0x0000000400007c24 */ /* 0x001fca000f8e0203 */
[----:B--2---:R-:W-:-:S13]  /*0090*/  ISETP.GE.AND P0, PT, R0, UR7, PT ;  /* 0x0000000700007c0c */ /* 0x004fda000bf06270 */
[----:B------:R-:W-:Y:S05]  /*00a0*/  @P0 EXIT ;  /* 0x000000000000094d */ /* 0x000fea0003800000 */
[----:B------:R-:W0:Y:S01]  /*00b0*/  LDC.64 R4, c[0x0][0x398] ;  /* 0x0000e600ff047b82 */ /* 0x000e220000000a00 */
[----:B------:R-:W1:Y:S01]  /*00c0*/  LDCU.64 UR4, c[0x0][0x358] ;  /* 0x00006b00ff0477ac */ /* 0x000e620008000a00 */
[----:B0-----:R-:W-:-:S05]  /*00d0*/  IMAD.WIDE R4, R0, 0x4, R4 ;  /* 0x0000000400047825 */ /* 0x001fca00078e0204 */
[----:B-1----:R-:W2:Y:S04]  /*00e0*/  LDG.E.CONSTANT R2, desc[UR4][R4.64] ;  /* 0x0000000404027981 */ /* 0x002ea8000c1e9900 */
[----:B------:R-:W2:Y:S01]  /*00f0*/  LDG.E.CONSTANT R7, desc[UR4][R4.64+0x4] ;  /* 0x0000040404077981 */ /* 0x000ea2000c1e9900 */
[----:B------:R-:W-:Y:S01]  /*0100*/  IMAD.MOV.U32 R20, RZ, RZ, RZ ;  /* 0x000000ffff147224 */ /* 0x000fe200078e00ff */
[----:B------:R-:W0:Y:S01]  /*0110*/  S2R R3, SR_LANEID ;  /* 0x0000000000037919 */ /* 0x000e220000000000 */
[----:B--2---:R-:W-:-:S13]  /*0120*/  ISETP.GE.AND P0, PT, R2, R7, PT ;  /* 0x000000070200720c */ /* 0x004fda0003f06270 */
[----:B0-----:R-:W-:Y:S05]  /*0130*/  @P0 BRA `(.L_x_60) ;  /* 0x0000000c00c00947 */ /* 0x001fea0003800000 */
[--C-:B------:R-:W-:Y:S01]  /*0140*/  IMAD.IADD R4, R7, 0x1, -R2.reuse ;  /* 0x0000000107047824 */ /* 0x100fe200078e0a02 */
[--C-:B------:R-:W-:Y:S01]  /*0150*/  SHF.R.S32.HI R8, RZ, 0x1f, R2.reuse ;  /* 0x0000001fff087819 */ /* 0x100fe20000011402 */
[C---:B------:R-:W-:Y:S02]  /*0160*/  IMAD.IADD R7, R2.reuse, 0x1, -R7 ;  /* 0x0000000102077824 */ /* 0x040fe400078e0a07 */
[----:B------:R-:W-:Y:S01]  /*0170*/  IMAD.SHL.U32 R6, R2, 0x20, RZ ;  /* 0x0000002002067824 */ /* 0x000fe200078e00ff */
[----:B------:R-:W-:Y:S01]  /*0180*/  LOP3.LUT R5, R4, 0x7, RZ, 0xc0, !PT ;  /* 0x0000000704057812 */ /* 0x000fe200078ec0ff */
[----:B------:R-:W-:Y:S01]  /*0190*/  IMAD.MOV.U32 R20, RZ, RZ, RZ ;  /* 0x000000ffff147224 */ /* 0x000fe200078e00ff */
[----:B------:R-:W-:Y:S01]  /*01a0*/  ISETP.GT.U32.AND P1, PT, R7, -0x8, PT ;  /* 0xfffffff80700780c */ /* 0x000fe20003f24070 */
[----:B------:R-:W-:Y:S01]  /*01b0*/  IMAD.MOV.U32 R9, RZ, RZ, R2 ;  /* 0x000000ffff097224 */ /* 0x000fe200078e0002 */
[----:B------:R-:W-:Y:S02]  /*01c0*/  ISETP.NE.AND P0, PT, R5, RZ, PT ;  /* 0x000000ff0500720c */ /* 0x000fe40003f05270 */
[----:B------:R-:W-:-:S09]  /*01d0*/  SHF.R.S32.HI R10, RZ, 0x1f, R6 ;  /* 0x0000001fff0a7819 */ /* 0x000fd20000011406 */
[----:B------:R-:W-:Y:S05]  /*01e0*/  @P1 BRA `(.L_x_61) ;  /* 0x0000000400b81947 */ /* 0x000fea0003800000 */
[----:B------:R-:W-:Y:S01]  /*01f0*/  LOP3.LUT R12, R4, 0xfffffff8, RZ, 0xc0, !PT ;  /* 0xfffffff8040c7812 */ /* 0x000fe200078ec0ff */
[----:B------:R-:W-:Y:S01]  /*0200*/  VIADD R7, R3, 0x80 ;  /* 0x0000008003077836 */ /* 0x000fe20000000000 */
[----:B------:R-:W0:Y:S01]  /*0210*/  LDCU.64 UR6, c[0x0][0x380] ;  /* 0x00007000ff0677ac */ /* 0x000e220008000a00 */
[----:B------:R-:W-:Y:S02]  /*0220*/  IMAD.MOV.U32 R20, RZ, RZ, RZ ;  /* 0x000000ffff147224 */ /* 0x000fe400078e00ff */
[----:B------:R-:W-:Y:S02]  /*0230*/  IMAD.MOV.U32 R9, RZ, RZ, R2 ;  /* 0x000000ffff097224 */ /* 0x000fe400078e0002 */
[----:B------:R-:W-:Y:S02]  /*0240*/  IMAD.MOV.U32 R11, RZ, RZ, RZ ;  /* 0x000000ffff0b7224 */ /* 0x000fe400078e00ff */
[----:B------:R-:W-:-:S07]  /*0250*/  IMAD.MOV R12, RZ, RZ, -R12 ;  /* 0x000000ffff0c7224 */ /* 0x000fce00078e0a0c */
.L_x_62:
[----:B------:R-:W1:Y:S01]  /*0260*/  LDC.64 R14, c[0x0][0x3a0] ;  /* 0x0000e800ff0e7b82 */ /* 0x000e620000000a00 */
[----:B------:R-:W-:-:S04]  /*0270*/  IADD3 R13, P1, PT, R2, R11, RZ ;  /* 0x0000000b020d7210 */ /* 0x000fc80007f3e0ff */
[----:B------:R-:W-:Y:S02]  /*0280*/  LEA.HI.X.SX32 R16, R11, R8, 0x1, P1 ;  /* 0x000000080b107211 */ /* 0x000fe400008f0eff */
[----:B-1----:R-:W-:-:S04]  /*0290*/  LEA R18, P1, R13, R14, 0x2 ;  /* 0x0000000e0d127211 */ /* 0x002fc800078210ff */
[----:B------:R-:W-:Y:S01]  /*02a0*/  LEA.HI.X R19, R13, R15, R16, 0x2, P1 ;  /* 0x0000000f0d137211 */ /* 0x000fe200008f1410 */
[----:B------:R-:W-:Y:S01]  /*02b0*/  VIADD R13, R7, 0xffffff80 ;  /* 0xffffff80070d7836 */ /* 0x000fe20000000000 */
[----:B------:R-:W1:Y:S03]  /*02c0*/  LDC.64 R14, c[0x0][0x388] ;  /* 0x0000e200ff0e7b82 */ /* 0x000e660000000a00 */
[----:B------:R-:W1:Y:S04]  /*02d0*/  LDG.E.CONSTANT R17, desc[UR4][R18.64] ;  /* 0x0000000412117981 */ /* 0x000e68000c1e9900 */
[----:B------:R-:W2:Y:S04]  /*02e0*/  LDG.E.CONSTANT R23, desc[UR4][R18.64+0x4] ;  /* 0x0000040412177981 */ /* 0x000ea8000c1e9900 */
[----:B------:R-:W3:Y:S01]  /*02f0*/  LDG.E.CONSTANT R29, desc[UR4][R18.64+0x8] ;  /* 0x00000804121d7981 */ /* 0x000ee2000c1e9900 */
[----:B------:R-:W-:Y:S01]  /*0300*/  IADD3 R16, P1, PT, R13, R6, RZ ;  /* 0x000000060d107210 */ /* 0x000fe20007f3e0ff */
[----:B------:R-:W-:-:S04]  /*0310*/  VIADD R13, R7, 0xffffffa0 ;  /* 0xffffffa0070d7836 */ /* 0x000fc80000000000 */
[--C-:B------:R-:W-:Y:S01]  /*0320*/  IMAD.X R21, RZ, RZ, R10.reuse, P1 ;  /* 0x000000ffff157224 */ /* 0x100fe200008e060a */
[C---:B0-----:R-:W-:Y:S02]  /*0330*/  LEA R24, P1, R16.reuse, UR6, 0x2 ;  /* 0x0000000610187c11 */ /* 0x041fe4000f8210ff */
[----:B------:R-:W-:Y:S02]  /*0340*/  IADD3 R13, P2, PT, R13, R6, RZ ;  /* 0x000000060d0d7210 */ /* 0x000fe40007f5e0ff */
[----:B------:R-:W-:Y:S01]  /*0350*/  LEA.HI.X R25, R16, UR7, R21, 0x2, P1 ;  /* 0x0000000710197c11 */ /* 0x000fe200088f1415 */
[----:B------:R-:W-:Y:S01]  /*0360*/  VIADD R21, R7, 0xffffffc0 ;  /* 0xffffffc007157836 */ /* 0x000fe20000000000 */
[----:B------:R-:W-:Y:S01]  /*0370*/  LEA R26, P1, R13, UR6, 0x2 ;  /* 0x000000060d1a7c11 */ /* 0x000fe2000f8210ff */
[----:B------:R-:W-:-:S05]  /*0380*/  IMAD.X R16, RZ, RZ, R10, P2 ;  /* 0x000000ffff107224 */ /* 0x000fca00010e060a */
[----:B------:R-:W-:Y:S02]  /*0390*/  LEA.HI.X R27, R13, UR7, R16, 0x2, P1 ;  /* 0x000000070d1b7c11 */ /* 0x000fe400088f1410 */
[----:B------:R-:W-:Y:S01]  /*03a0*/  IADD3 R21, P1, PT, R21, R6, RZ ;  /* 0x0000000615157210 */ /* 0x000fe20007f3e0ff */
[----:B------:R0:W4:Y:S04]  /*03b0*/  LDG.E.CONSTANT R13, desc[UR4][R24.64] ;  /* 0x00000004180d7981 */ /* 0x000128000c1e9900 */
[----:B------:R-:W-:Y:S01]  /*03c0*/  IMAD.X R22, RZ, RZ, R10, P1 ;  /* 0x000000ffff167224 */ /* 0x000fe200008e060a */
[----:B------:R-:W5:Y:S01]  /*03d0*/  LDG.E.CONSTANT R26, desc[UR4][R26.64] ;  /* 0x000000041a1a7981 */ /* 0x000f62000c1e9900 */
[----:B0-----:R-:W-:-:S04]  /*03e0*/  LEA R24, P1, R21, UR6, 0x2 ;  /* 0x0000000615187c11 */ /* 0x001fc8000f8210ff */
[----:B------:R-:W-:Y:S01]  /*03f0*/  LEA.HI.X R25, R21, UR7, R22, 0x2, P1 ;  /* 0x0000000715197c11 */ /* 0x000fe200088f1416 */
[----:B------:R-:W-:Y:S01]  /*0400*/  VIADD R21, R7, 0xffffffe0 ;  /* 0xffffffe007157836 */ /* 0x000fe20000000000 */
[----:B------:R-:W5:Y:S04]  /*0410*/  LDG.E.CONSTANT R27, desc[UR4][R18.64+0xc] ;  /* 0x00000c04121b7981 */ /* 0x000f68000c1e9900 */
[----:B------:R-:W-:Y:S01]  /*0420*/  IADD3 R21, P1, PT, R21, R6, RZ ;  /* 0x0000000615157210 */ /* 0x000fe20007f3e0ff */
[----:B------:R-:W5:Y:S04]  /*0430*/  LDG.E.CONSTANT R25, desc[UR4][R24.64] ;  /* 0x0000000418197981 */ /* 0x000f68000c1e9900 */
[----:B------:R-:W-:-:S02]  /*0440*/  IMAD.X R28, RZ, RZ, R10, P1 ;  /* 0x000000ffff1c7224 */ /* 0x000fc400008e060a */
[----:B-1----:R-:W-:-:S04]  /*0450*/  IMAD.WIDE R16, R17, 0x4, R14 ;  /* 0x0000000411107825 */ /* 0x002fc800078e020e */
[----:B--2---:R-:W-:Y:S02]  /*0460*/  IMAD.WIDE R22, R23, 0x4, R14 ;  /* 0x0000000417167825 */ /* 0x004fe400078e020e */
[----:B------:R-:W4:Y:S04]  /*0470*/  LDG.E.CONSTANT R16, desc[UR4][R16.64] ;  /* 0x0000000410107981 */ /* 0x000f28000c1e9900 */
[----:B------:R0:W5:Y:S02]  /*0480*/  LDG.E.CONSTANT R17, desc[UR4][R22.64] ;  /* 0x0000000416117981 */ /* 0x000164000c1e9900 */
[----:B0-----:R-:W-:-:S04]  /*0490*/  LEA R22, P1, R21, UR6, 0x2 ;  /* 0x0000000615167c11 */ /* 0x001fc8000f8210ff */
[----:B------:R-:W-:Y:S01]  /*04a0*/  LEA.HI.X R23, R21, UR7, R28, 0x2, P1 ;  /* 0x0000000715177c11 */ /* 0x000fe200088f141c */
[----:B---3--:R-:W-:Y:S01]  /*04b0*/  IMAD.WIDE R28, R29, 0x4, R14 ;  /* 0x000000041d1c7825 */ /* 0x008fe200078e020e */
[----:B------:R-:W-:-:S03]  /*04c0*/  IADD3 R21, P1, PT, R7, R6, RZ ;  /* 0x0000000607157210 */ /* 0x000fc60007f3e0ff */
[----:B------:R-:W2:Y:S04]  /*04d0*/  LDG.E.CONSTANT R24, desc[UR4][R22.64] ;  /* 0x0000000416187981 */ /* 0x000ea8000c1e9900 */
[----:B------:R-:W3:Y:S01]  /*04e0*/  LDG.E.CONSTANT R28, desc[UR4][R28.64] ;  /* 0x000000041c1c7981 */ /* 0x000ee2000c1e9900 */
[----:B----4-:R-:W-:Y:S02]  /*04f0*/  LOP3.LUT R13, R16, R13, RZ, 0xc0, !PT ;  /* 0x0000000d100d7212 */ /* 0x010fe400078ec0ff */
[----:B-----5:R-:W-:Y:S01]  /*0500*/  LOP3.LUT R26, R17, R26, RZ, 0xc0, !PT ;  /* 0x0000001a111a7212 */ /* 0x020fe200078ec0ff */
[----:B------:R-:W-:Y:S01]  /*0510*/  IMAD.X R17, RZ, RZ, R10, P1 ;  /* 0x000000ffff117224 */ /* 0x000fe200008e060a */
[----:B------:R-:W-:-:S04]  /*0520*/  LEA R16, P1, R21, UR6, 0x2 ;  /* 0x0000000615107c11 */ /* 0x000fc8000f8210ff */
[----:B------:R-:W-:-:S05]  /*0530*/  LEA.HI.X R17, R21, UR7, R17, 0x2, P1 ;  /* 0x0000000715117c11 */ /* 0x000fca00088f1411 */
[----:B------:R0:W4:Y:S02]  /*0540*/  LDG.E.CONSTANT R21, desc[UR4][R16.64] ;  /* 0x0000000410157981 */ /* 0x000124000c1e9900 */
[----:B0-----:R-:W-:Y:S01]  /*0550*/  VIADD R17, R7, 0x20 ;  /* 0x0000002007117836 */ /* 0x001fe20000000000 */
[----:B---3--:R-:W-:-:S04]  /*0560*/  LOP3.LUT R25, R28, R25, RZ, 0xc0, !PT ;  /* 0x000000191c197212 */ /* 0x008fc800078ec0ff */
[----:B------:R-:W-:Y:S01]  /*0570*/  IADD3 R23, P1, PT, R17, R6, RZ ;  /* 0x0000000611177210 */ /* 0x000fe20007f3e0ff */
[----:B------:R-:W-:-:S04]  /*0580*/  IMAD.WIDE R28, R27, 0x4, R14 ;  /* 0x000000041b1c7825 */ /* 0x000fc800078e020e */
[----:B------:R-:W-:Y:S01]  /*0590*/  IMAD.X R27, RZ, RZ, R10, P1 ;  /* 0x000000ffff1b7224 */ /* 0x000fe200008e060a */
[C---:B------:R-:W-:Y:S01]  /*05a0*/  LEA R22, P1, R23.reuse, UR6, 0x2 ;  /* 0x0000000617167c11 */ /* 0x040fe2000f8210ff */
[----:B------:R-:W2:Y:S03]  /*05b0*/  LDG.E.CONSTANT R29, desc[UR4][R28.64] ;  /* 0x000000041c1d7981 */ /* 0x000ea6000c1e9900 */
[----:B------:R-:W-:Y:S02]  /*05c0*/  LEA.HI.X R23, R23, UR7, R27, 0x2, P1 ;  /* 0x0000000717177c11 */ /* 0x000fe400088f141b */
[----:B------:R-:W3:Y:S04]  /*05d0*/  LDG.E.CONSTANT R27, desc[UR4][R18.64+0x10] ;  /* 0x00001004121b7981 */ /* 0x000ee8000c1e9900 */
[----:B------:R4:W5:Y:S04]  /*05e0*/  LDG.E.CONSTANT R22, desc[UR4][R22.64] ;  /* 0x0000000416167981 */ /* 0x000968000c1e9900 */
[----:B------:R-:W4:Y:S01]  /*05f0*/  LDG.E.CONSTANT R28, desc[UR4][R18.64+0x14] ;  /* 0x00001404121c7981 */ /* 0x000f22000c1e9900 */
[----:B---3--:R-:W-:-:S03]  /*0600*/  IMAD.WIDE R16, R27, 0x4, R14 ;  /* 0x000000041b107825 */ /* 0x008fc600078e020e */
[----:B------:R-:W3:Y:S04]  /*0610*/  LDG.E.CONSTANT R27, desc[UR4][R18.64+0x1c] ;  /* 0x00001c04121b7981 */ /* 0x000ee8000c1e9900 */
[----:B------:R-:W5:Y:S04]  /*0620*/  LDG.E.CONSTANT R16, desc[UR4][R16.64] ;  /* 0x0000000410107981 */ /* 0x000f68000c1e9900 */
[----:B------:R-:W3:Y:S01]  /*0630*/  LDG.E.CONSTANT R17, desc[UR4][R18.64+0x18] ;  /* 0x0000180412117981 */ /* 0x000ee2000c1e9900 */
[----:B--2---:R-:W-:Y:S01]  /*0640*/  LOP3.LUT R24, R29, R24, RZ, 0xc0, !PT ;  /* 0x000000181d187212 */ /* 0x004fe200078ec0ff */
[----:B----4-:R-:W-:Y:S01]  /*0650*/  IMAD.WIDE R28, R28, 0x4, R14 ;  /* 0x000000041c1c7825 */ /* 0x010fe200078e020e */
[----:B-----5:R-:W-:-:S04]  /*0660*/  LOP3.LUT R23, R16, R21, RZ, 0xc0, !PT ;  /* 0x0000001510177212 */ /* 0x020fc800078ec0ff */
[----:B------:R0:W2:Y:S02]  /*0670*/  LDG.E.CONSTANT R21, desc[UR4][R28.64] ;  /* 0x000000041c157981 */ /* 0x0000a4000c1e9900 */
[----:B0-----:R-:W-:Y:S02]  /*0680*/  VIADD R29, R7, 0x60 ;  /* 0x00000060071d7836 */ /* 0x001fe40000000000 */
[----:B---3--:R-:W-:-:S03]  /*0690*/  IMAD.WIDE R16, R17, 0x4, R14 ;  /* 0x0000000411107825 */ /* 0x008fc600078e020e */
[----:B------:R-:W-:Y:S01]  /*06a0*/  IADD3 R19, P1, PT, R29, R6, RZ ;  /* 0x000000061d137210 */ /* 0x000fe20007f3e0ff */
[----:B------:R-:W-:Y:S02]  /*06b0*/  IMAD.WIDE R14, R27, 0x4, R14 ;  /* 0x000000041b0e7825 */ /* 0x000fe400078e020e */
[----:B------:R-:W3:Y:S02]  /*06c0*/  LDG.E.CONSTANT R16, desc[UR4][R16.64] ;  /* 0x0000000410107981 */ /* 0x000ee4000c1e9900 */
[----:B------:R-:W-:Y:S01]  /*06d0*/  IMAD.X R27, RZ, RZ, R10, P1 ;  /* 0x000000ffff1b7224 */ /* 0x000fe200008e060a */
[C---:B------:R-:W-:Y:S01]  /*06e0*/  LEA R18, P1, R19.reuse, UR6, 0x2 ;  /* 0x0000000613127c11 */ /* 0x040fe2000f8210ff */
[----:B------:R0:W4:Y:S03]  /*06f0*/  LDG.E.CONSTANT R15, desc[UR4][R14.64] ;  /* 0x000000040e0f7981 */ /* 0x000126000c1e9900 */
[----:B------:R-:W-:Y:S01]  /*0700*/  LEA.HI.X R19, R19, UR7, R27, 0x2, P1 ;  /* 0x0000000713137c11 */ /* 0x000fe200088f141b */
[----:B------:R-:W-:-:S04]  /*0710*/  VIADD R27, R7, 0x40 ;  /* 0x00000040071b7836 */ /* 0x000fc80000000000 */
[----:B------:R-:W4:Y:S01]  /*0720*/  LDG.E.CONSTANT R18, desc[UR4][R18.64] ;  /* 0x0000000412127981 */ /* 0x000f22000c1e9900 */
[----:B------:R-:W-:-:S05]  /*0730*/  IADD3 R27, P1, PT, R27, R6, RZ ;  /* 0x000000061b1b7210 */ /* 0x000fca0007f3e0ff */
[----:B------:R-:W-:Y:S01]  /*0740*/  IMAD.X R29, RZ, RZ, R10, P1 ;  /* 0x000000ffff1d7224 */ /* 0x000fe200008e060a */
[----:B------:R-:W-:-:S04]  /*0750*/  LEA R28, P1, R27, UR6, 0x2 ;  /* 0x000000061b1c7c11 */ /* 0x000fc8000f8210ff */
[----:B------:R-:W-:-:S06]  /*0760*/  LEA.HI.X R29, R27, UR7, R29, 0x2, P1 ;  /* 0x000000071b1d7c11 */ /* 0x000fcc00088f141d */
[----:B------:R-:W3:Y:S01]  /*0770*/  LDG.E.CONSTANT R29, desc[UR4][R28.64] ;  /* 0x000000041c1d7981 */ /* 0x000ee2000c1e9900 */
[----:B------:R-:W-:Y:S01]  /*0780*/  POPC R13, R13 ;  /* 0x0000000d000d7309 */ /* 0x000fe20000000000 */
[----:B------:R-:W-:-:S07]  /*0790*/  VIADD R12, R12, 0x8 ;  /* 0x000000080c0c7836 */ /* 0x000fce0000000000 */
[----:B------:R-:W1:Y:S08]  /*07a0*/  POPC R26, R26 ;  /* 0x0000001a001a7309 */ /* 0x000e700000000000 */
[----:B------:R-:W-:Y:S08]  /*07b0*/  POPC R25, R25 ;  /* 0x0000001900197309 */ /* 0x000ff00000000000 */
[----:B------:R-:W0:Y:S01]  /*07c0*/  POPC R24, R24 ;  /* 0x0000001800187309 */ /* 0x000e220000000000 */
[----:B------:R-:W-:-:S07]  /*07d0*/  ISETP.NE.AND P1, PT, R12, RZ, PT ;  /* 0x000000ff0c00720c */ /* 0x000fce0003f25270 */
[----:B------:R-:W-:Y:S01]  /*07e0*/  POPC R23, R23 ;  /* 0x0000001700177309 */ /* 0x000fe20000000000 */
[----:B-1----:R-:W-:-:S04]  /*07f0*/  IADD3 R13, PT, PT, R26, R13, R20 ;  /* 0x0000000d1a0d7210 */ /* 0x002fc80007ffe014 */
[----:B0-----:R-:W-:Y:S01]  /*0800*/  IADD3 R14, PT, PT, R24, R25, R13 ;  /* 0x00000019180e7210 */ /* 0x001fe20007ffe00d */
[----:B------:R-:W-:Y:S02]  /*0810*/  VIADD R9, R9, 0x8 ;  /* 0x0000000809097836 */ /* 0x000fe40000000000 */
[----:B------:R-:W-:Y:S02]  /*0820*/  VIADD R7, R7, 0x100 ;  /* 0x0000010007077836 */ /* 0x000fe40000000000 */
[----:B------:R-:W-:Y:S01]  /*0830*/  VIADD R11, R11, 0x8 ;  /* 0x000000080b0b7836 */ /* 0x000fe20000000000 */
[----:B--2---:R-:W-:-:S06]  /*0840*/  LOP3.LUT R21, R21, R22, RZ, 0xc0, !PT ;  /* 0x0000001615157212 */ /* 0x004fcc00078ec0ff */
[----:B------:R-:W0:Y:S01]  /*0850*/  POPC R21, R21 ;  /* 0x0000001500157309 */ /* 0x000e220000000000 */
[----:B----4-:R-:W-:-:S07]  /*0860*/  LOP3.LUT R18, R15, R18, RZ, 0xc0, !PT ;  /* 0x000000120f127212 */ /* 0x010fce00078ec0ff */
[----:B------:R-:W-:Y:S01]  /*0870*/  POPC R18, R18 ;  /* 0x0000001200127309 */ /* 0x000fe20000000000 */
[----:B---3--:R-:W-:-:S07]  /*0880*/  LOP3.LUT R16, R16, R29, RZ, 0xc0, !PT ;  /* 0x0000001d10107212 */ /* 0x008fce00078ec0ff */
[----:B------:R-:W1:Y:S01]  /*0890*/  POPC R15, R16 ;  /* 0x00000010000f7309 */ /* 0x000e620000000000 */
[----:B0-----:R-:W-:-:S04]  /*08a0*/  IADD3 R14, PT, PT, R21, R23, R14 ;  /* 0x00000017150e7210 */ /* 0x001fc80007ffe00e */
[----:B-1----:R-:W-:Y:S01]  /*08b0*/  IADD3 R20, PT, PT, R18, R15, R14 ;  /* 0x0000000f12147210 */ /* 0x002fe20007ffe00e */
[----:B------:R-:W-:Y:S06]  /*08c0*/  @P1 BRA `(.L_x_62) ;  /* 0xfffffff800641947 */ /* 0x000fec000383ffff */
.L_x_61:
[----:B------:R-:W-:Y:S05]  /*08d0*/  @!P0 BRA `(.L_x_63) ;  /* 0x0000000400d48947 */ /* 0x000fea0003800000 */
[----:B------:R-:W-:Y:S02]  /*08e0*/  ISETP.GE.U32.AND P1, PT, R5, 0x4, PT ;  /* 0x000000040500780c */ /* 0x000fe40003f26070 */
[----:B------:R-:W-:-:S04]  /*08f0*/  LOP3.LUT R7, R4, 0x3, RZ, 0xc0, !PT ;  /* 0x0000000304077812 */ /* 0x000fc800078ec0ff */
[----:B------:R-:W-:-:S07]  /*0900*/  ISETP.NE.AND P0, PT, R7, RZ, PT ;  /* 0x000000ff0700720c */ /* 0x000fce0003f05270 */
[----:B------:R-:W-:Y:S06]  /*0910*/  @!P1 BRA `(.L_x_64) ;  /* 0x0000000000dc9947 */ /* 0x000fec0003800000 */
[----:B------:R-:W0:Y:S01]  /*0920*/  LDC.64 R14, c[0x0][0x3a0] ;  /* 0x0000e800ff0e7b82 */ /* 0x000e220000000a00 */
[----:B------:R-:W-:Y:S01]  /*0930*/  IMAD.IADD R11, R9, 0x1, -R2 ;  /* 0x00000001090b7824 */ /* 0x000fe200078e0a02 */
[----:B------:R-:W1:Y:S04]  /*0940*/  LDCU.64 UR6, c[0x0][0x380] ;  /* 0x00007000ff0677ac */ /* 0x000e680008000a00 */
[----:B------:R-:W-:-:S04]  /*0950*/  IADD3 R5, P1, PT, R2, R11, RZ ;  /* 0x0000000b02057210 */ /* 0x000fc80007f3e0ff */
[----:B------:R-:W-:Y:S02]  /*0960*/  LEA.HI.X.SX32 R12, R11, R8, 0x1, P1 ;  /* 0x000000080b0c7211 */ /* 0x000fe400008f0eff */
[----:B0-----:R-:W-:-:S04]  /*0970*/  LEA R14, P1, R5, R14, 0x2 ;  /* 0x0000000e050e7211 */ /* 0x001fc800078210ff */
[----:B------:R-:W-:Y:S01]  /*0980*/  LEA.HI.X R15, R5, R15, R12, 0x2, P1 ;  /* 0x0000000f050f7211 */ /* 0x000fe200008f140c */
[----:B------:R-:W-:Y:S01]  /*0990*/  IMAD R11, R11, 0x20, R3 ;  /* 0x000000200b0b7824 */ /* 0x000fe200078e0203 */
[----:B------:R-:W0:Y:S03]  /*09a0*/  LDC.64 R12, c[0x0][0x388] ;  /* 0x0000e200ff0c7b82 */ /* 0x000e260000000a00 */
[----:B------:R-:W0:Y:S04]  /*09b0*/  LDG.E.CONSTANT R25, desc[UR4][R14.64+0x4] ;  /* 0x000004040e197981 */ /* 0x000e28000c1e9900 */
[----:B------:R-:W2:Y:S04]  /*09c0*/  LDG.E.CONSTANT R23, desc[UR4][R14.64] ;  /* 0x000000040e177981 */ /* 0x000ea8000c1e9900 */
[----:B------:R-:W3:Y:S04]  /*09d0*/  LDG.E.CONSTANT R29, desc[UR4][R14.64+0x8] ;  /* 0x000008040e1d7981 */ /* 0x000ee8000c1e9900 */
[----:B------:R4:W5:Y:S01]  /*09e0*/  LDG.E.CONSTANT R5, desc[UR4][R14.64+0xc] ;  /* 0x00000c040e057981 */ /* 0x000962000c1e9900 */
[C---:B------:R-:W-:Y:S01]  /*09f0*/  IADD3 R18, P1, PT, R11.reuse, R6, RZ ;  /* 0x000000060b127210 */ /* 0x040fe20007f3e0ff */
[----:B------:R-:W-:-:S02]  /*0a00*/  VIADD R17, R11, 0x40 ;  /* 0x000000400b117836 */ /* 0x000fc40000000000 */
[----:B------:R-:W-:Y:S02]  /*0a10*/  VIADD R19, R11, 0x20 ;  /* 0x000000200b137836 */ /* 0x000fe40000000000 */
[--C-:B------:R-:W-:Y:S01]  /*0a20*/  IMAD.X R27, RZ, RZ, R10.reuse, P1 ;  /* 0x000000ffff1b7224 */ /* 0x100fe200008e060a */
[-C--:B------:R-:W-:Y:S01]  /*0a30*/  IADD3 R21, P1, PT, R17, R6.reuse, RZ ;  /* 0x0000000611157210 */ /* 0x080fe20007f3e0ff */
[----:B------:R-:W-:Y:S01]  /*0a40*/  VIADD R11, R11, 0x60 ;  /* 0x000000600b0b7836 */ /* 0x000fe20000000000 */
[----:B------:R-:W-:Y:S02]  /*0a50*/  IADD3 R19, P3, PT, R19, R6, RZ ;  /* 0x0000000613137210 */ /* 0x000fe40007f7e0ff */
[C---:B-1----:R-:W-:Y:S01]  /*0a60*/  LEA R16, P2, R18.reuse, UR6, 0x2 ;  /* 0x0000000612107c11 */ /* 0x042fe2000f8410ff */
[--C-:B------:R-:W-:Y:S01]  /*0a70*/  IMAD.X R22, RZ, RZ, R10.reuse, P1 ;  /* 0x000000ffff167224 */ /* 0x100fe200008e060a */
[----:B----4-:R-:W-:Y:S01]  /*0a80*/  LEA R14, P1, R21, UR6, 0x2 ;  /* 0x00000006150e7c11 */ /* 0x010fe2000f8210ff */
[----:B------:R-:W-:Y:S01]  /*0a90*/  IMAD.X R24, RZ, RZ, R10, P3 ;  /* 0x000000ffff187224 */ /* 0x000fe200018e060a */
[----:B------:R-:W-:-:S02]  /*0aa0*/  LEA.HI.X R17, R18, UR7, R27, 0x2, P2 ;  /* 0x0000000712117c11 */ /* 0x000fc400090f141b */
[----:B------:R-:W-:Y:S02]  /*0ab0*/  LEA.HI.X R15, R21, UR7, R22, 0x2, P1 ;  /* 0x00000007150f7c11 */ /* 0x000fe400088f1416 */
[----:B------:R-:W-:Y:S01]  /*0ac0*/  LEA R18, P2, R19, UR6, 0x2 ;  /* 0x0000000613127c11 */ /* 0x000fe2000f8410ff */
        /* <DEDUP_REMOVED lines=28> */
.L_x_64:
[----:B------:R-:W-:Y:S05]  /*0c90*/  @!P0 BRA `(.L_x_63) ;  /* 0x0000000000e48947 */ /* 0x000fea0003800000 */
[----:B------:R-:W-:Y:S02]  /*0ca0*/  ISETP.NE.AND P1, PT, R7, 0x1, PT ;  /* 0x000000010700780c */ /* 0x000fe40003f25270 */
[----:B------:R-:W-:-:S04]  /*0cb0*/  LOP3.LUT R4, R4, 0x1, RZ, 0xc0, !PT ;  /* 0x0000000104047812 */ /* 0x000fc800078ec0ff */
[----:B------:R-:W-:-:S07]  /*0cc0*/  ISETP.NE.U32.AND P0, PT, R4, 0x1, PT ;  /* 0x000000010400780c */ /* 0x000fce0003f05070 */
[----:B------:R-:W-:Y:S06]  /*0cd0*/  @!P1 BRA `(.L_x_65) ;  /* 0x0000000000809947 */ /* 0x000fec0003800000 */
[----:B------:R-:W0:Y:S01]  /*0ce0*/  LDC.64 R14, c[0x0][0x3a0] ;  /* 0x0000e800ff0e7b82 */ /* 0x000e220000000a00 */
[----:B------:R-:W-:Y:S01]  /*0cf0*/  IMAD.IADD R7, R9, 0x1, -R2 ;  /* 0x0000000109077824 */ /* 0x000fe200078e0a02 */
[----:B------:R-:W1:Y:S04]  /*0d00*/  LDCU.64 UR6, c[0x0][0x380] ;  /* 0x00007000ff0677ac */ /* 0x000e680008000a00 */
[----:B------:R-:W-:-:S04]  /*0d10*/  IADD3 R4, P1, PT, R2, R7, RZ ;  /* 0x0000000702047210 */ /* 0x000fc80007f3e0ff */
[----:B------:R-:W-:Y:S02]  /*0d20*/  LEA.HI.X.SX32 R5, R7, R8, 0x1, P1 ;  /* 0x0000000807057211 */ /* 0x000fe400008f0eff */
[----:B0-----:R-:W-:-:S04]  /*0d30*/  LEA R14, P1, R4, R14, 0x2 ;  /* 0x0000000e040e7211 */ /* 0x001fc800078210ff */
[----:B------:R-:W-:Y:S02]  /*0d40*/  LEA.HI.X R15, R4, R15, R5, 0x2, P1 ;  /* 0x0000000f040f7211 */ /* 0x000fe400008f1405 */
[----:B------:R-:W0:Y:S03]  /*0d50*/  LDC.64 R4, c[0x0][0x388] ;  /* 0x0000e200ff047b82 */ /* 0x000e260000000a00 */
[----:B------:R-:W0:Y:S04]  /*0d60*/  LDG.E.CONSTANT R17, desc[UR4][R14.64] ;  /* 0x000000040e117981 */ /* 0x000e28000c1e9900 */
[----:B------:R2:W3:Y:S01]  /*0d70*/  LDG.E.CONSTANT R19, desc[UR4][R14.64+0x4] ;  /* 0x000004040e137981 */ /* 0x0004e2000c1e9900 */
[----:B------:R-:W-:-:S05]  /*0d80*/  IMAD R7, R7, 0x20, R3 ;  /* 0x0000002007077824 */ /* 0x000fca00078e0203 */
[C---:B------:R-:W-:Y:S01]  /*0d90*/  IADD3 R11, P1, PT, R7.reuse, R6, RZ ;  /* 0x00000006070b7210 */ /* 0x040fe20007f3e0ff */
[----:B------:R-:W-:-:S04]  /*0da0*/  VIADD R7, R7, 0x20 ;  /* 0x0000002007077836 */ /* 0x000fc80000000000 */
[----:B------:R-:W-:Y:S01]  /*0db0*/  IMAD.X R16, RZ, RZ, R10, P1 ;  /* 0x000000ffff107224 */ /* 0x000fe200008e060a */
[----:B------:R-:W-:Y:S02]  /*0dc0*/  IADD3 R7, P2, PT, R7, R6, RZ ;  /* 0x0000000607077210 */ /* 0x000fe40007f5e0ff */
[----:B-1----:R-:W-:-:S03]  /*0dd0*/  LEA R12, P1, R11, UR6, 0x2 ;  /* 0x000000060b0c7c11 */ /* 0x002fc6000f8210ff */
[----:B------:R-:W-:Y:S01]  /*0de0*/  IMAD.X R18, RZ, RZ, R10, P2 ;  /* 0x000000ffff127224 */ /* 0x000fe200010e060a */
[----:B------:R-:W-:Y:S02]  /*0df0*/  LEA.HI.X R13, R11, UR7, R16, 0x2, P1 ;  /* 0x000000070b0d7c11 */ /* 0x000fe400088f1410 */
[----:B--2---:R-:W-:-:S03]  /*0e00*/  LEA R14, P1, R7, UR6, 0x2 ;  /* 0x00000006070e7c11 */ /* 0x004fc6000f8210ff */
[----:B------:R-:W2:Y:S01]  /*0e10*/  LDG.E.CONSTANT R12, desc[UR4][R12.64] ;  /* 0x000000040c0c7981 */ /* 0x000ea2000c1e9900 */
[----:B------:R-:W-:-:S05]  /*0e20*/  LEA.HI.X R15, R7, UR7, R18, 0x2, P1 ;  /* 0x00000007070f7c11 */ /* 0x000fca00088f1412 */
[----:B------:R-:W4:Y:S01]  /*0e30*/  LDG.E.CONSTANT R14, desc[UR4][R14.64] ;  /* 0x000000040e0e7981 */ /* 0x000f22000c1e9900 */
[----:B0-----:R-:W-:-:S04]  /*0e40*/  IMAD.WIDE R16, R17, 0x4, R4 ;  /* 0x0000000411107825 */ /* 0x001fc800078e0204 */
[----:B---3--:R-:W-:Y:S02]  /*0e50*/  IMAD.WIDE R4, R19, 0x4, R4 ;  /* 0x0000000413047825 */ /* 0x008fe400078e0204 */
[----:B------:R-:W2:Y:S04]  /*0e60*/  LDG.E.CONSTANT R17, desc[UR4][R16.64] ;  /* 0x0000000410117981 */ /* 0x000ea8000c1e9900 */
[----:B------:R-:W4:Y:S01]  /*0e70*/  LDG.E.CONSTANT R5, desc[UR4][R4.64] ;  /* 0x0000000404057981 */ /* 0x000f22000c1e9900 */
[----:B------:R-:W-:Y:S01]  /*0e80*/  VIADD R9, R9, 0x2 ;  /* 0x0000000209097836 */ /* 0x000fe20000000000 */
[----:B--2---:R-:W-:Y:S02]  /*0e90*/  LOP3.LUT R7, R17, R12, RZ, 0xc0, !PT ;  /* 0x0000000c11077212 */ /* 0x004fe400078ec0ff */
[----:B----4-:R-:W-:-:S04]  /*0ea0*/  LOP3.LUT R11, R5, R14, RZ, 0xc0, !PT ;  /* 0x0000000e050b7212 */ /* 0x010fc800078ec0ff */
[----:B------:R-:W-:Y:S08]  /*0eb0*/  POPC R7, R7 ;  /* 0x0000000700077309 */ /* 0x000ff00000000000 */
[----:B------:R-:W0:Y:S02]  /*0ec0*/  POPC R11, R11 ;  /* 0x0000000b000b7309 */ /* 0x000e240000000000 */
[----:B0-----:R-:W-:-:S07]  /*0ed0*/  IADD3 R20, PT, PT, R11, R7, R20 ;  /* 0x000000070b147210 */ /* 0x001fce0007ffe014 */
.L_x_65:
[----:B------:R-:W-:Y:S05]  /*0ee0*/  @P0 BRA `(.L_x_63) ;  /* 0x0000000000500947 */ /* 0x000fea0003800000 */
[----:B------:R-:W0:Y:S01]  /*0ef0*/  LDC.64 R12, c[0x0][0x3a0] ;  /* 0x0000e800ff0c7b82 */ /* 0x000e220000000a00 */
[----:B------:R-:W-:Y:S01]  /*0f00*/  IMAD.IADD R7, R9, 0x1, -R2 ;  /* 0x0000000109077824 */ /* 0x000fe200078e0a02 */
[----:B------:R-:W1:Y:S04]  /*0f10*/  LDCU.64 UR6, c[0x0][0x380] ;  /* 0x00007000ff0677ac */ /* 0x000e680008000a00 */
[----:B------:R-:W-:-:S04]  /*0f20*/  IADD3 R2, P0, PT, R2, R7, RZ ;  /* 0x0000000702027210 */ /* 0x000fc80007f1e0ff */
[----:B------:R-:W-:Y:S02]  /*0f30*/  LEA.HI.X.SX32 R4, R7, R8, 0x1, P0 ;  /* 0x0000000807047211 */ /* 0x000fe400000f0eff */
[----:B0-----:R-:W-:-:S04]  /*0f40*/  LEA R8, P0, R2, R12, 0x2 ;  /* 0x0000000c02087211 */ /* 0x001fc800078010ff */
[----:B------:R-:W-:Y:S02]  /*0f50*/  LEA.HI.X R9, R2, R13, R4, 0x2, P0 ;  /* 0x0000000d02097211 */ /* 0x000fe400000f1404 */
[----:B------:R-:W0:Y:S04]  /*0f60*/  LDC.64 R4, c[0x0][0x388] ;  /* 0x0000e200ff047b82 */ /* 0x000e280000000a00 */
[----:B------:R-:W0:Y:S01]  /*0f70*/  LDG.E.CONSTANT R9, desc[UR4][R8.64] ;  /* 0x0000000408097981 */ /* 0x000e22000c1e9900 */
[----:B------:R-:W-:-:S05]  /*0f80*/  IMAD R7, R7, 0x20, R3 ;  /* 0x0000002007077824 */ /* 0x000fca00078e0203 */
[----:B------:R-:W-:-:S05]  /*0f90*/  IADD3 R7, P0, PT, R7, R6, RZ ;  /* 0x0000000607077210 */ /* 0x000fca0007f1e0ff */
[----:B------:R-:W-:Y:S01]  /*0fa0*/  IMAD.X R10, RZ, RZ, R10, P0 ;  /* 0x000000ffff0a7224 */ /* 0x000fe200000e060a */
[----:B-1----:R-:W-:-:S04]  /*0fb0*/  LEA R6, P0, R7, UR6, 0x2 ;  /* 0x0000000607067c11 */ /* 0x002fc8000f8010ff */
[----:B------:R-:W-:-:S05]  /*0fc0*/  LEA.HI.X R7, R7, UR7, R10, 0x2, P0 ;  /* 0x0000000707077c11 */ /* 0x000fca00080f140a */
[----:B------:R-:W2:Y:S01]  /*0fd0*/  LDG.E.CONSTANT R6, desc[UR4][R6.64] ;  /* 0x0000000406067981 */ /* 0x000ea2000c1e9900 */
[----:B0-----:R-:W-:-:S06]  /*0fe0*/  IMAD.WIDE R4, R9, 0x4, R4 ;  /* 0x0000000409047825 */ /* 0x001fcc00078e0204 */
[----:B------:R-:W2:Y:S02]  /*0ff0*/  LDG.E.CONSTANT R5, desc[UR4][R4.64] ;  /* 0x0000000404057981 */ /* 0x000ea4000c1e9900 */
[----:B--2---:R-:W-:-:S04]  /*1000*/  LOP3.LUT R2, R5, R6, RZ, 0xc0, !PT ;  /* 0x0000000605027212 */ /* 0x004fc800078ec0ff */
[----:B------:R-:W0:Y:S02]  /*1010*/  POPC R9, R2 ;  /* 0x0000000200097309 */ /* 0x000e240000000000 */
[----:B0-----:R-:W-:-:S07]  /*1020*/  IMAD.IADD R20, R20, 0x1, R9 ;  /* 0x0000000114147824 */ /* 0x001fce00078e0209 */
.L_x_63:
[----:B------:R-:W-:-:S07]  /*1030*/  I2FP.F32.U32 R20, R20 ;  /* 0x0000001400147245 */ /* 0x000fce0000201000 */
.L_x_60:
[----:B------:R-:W0:Y:S01]  /*1040*/  LDCU.64 UR6, c[0x0][0x390] ;  /* 0x00007200ff0677ac */ /* 0x000e220008000a00 */
[----:B------:R-:W-:-:S05]  /*1050*/  LEA R0, P0, R0, R3, 0x5 ;  /* 0x0000000300007211 */ /* 0x000fca00078028ff */
[----:B------:R-:W-:Y:S01]  /*1060*/  IMAD.X R3, RZ, RZ, RZ, P0 ;  /* 0x000000ffff037224 */ /* 0x000fe200000e06ff */
[----:B0-----:R-:W-:-:S04]  /*1070*/  LEA R2, P0, R0, UR6, 0x2 ;  /* 0x0000000600027c11 */ /* 0x001fc8000f8010ff */
[----:B------:R-:W-:-:S05]  /*1080*/  LEA.HI.X R3, R0, UR7, R3, 0x2, P0 ;  /* 0x0000000700037c11 */ /* 0x000fca00080f1403 */
[----:B------:R-:W2:Y:S02]  /*1090*/  LDG.E R5, desc[UR4][R2.64] ;  /* 0x0000000402057981 */ /* 0x000ea4000c1e1900 */
[----:B--2---:R-:W-:-:S05]  /*10a0*/  FADD R5, R5, R20 ;  /* 0x0000001405057221 */ /* 0x004fca0000000000 */
[----:B------:R-:W-:Y:S01]  /*10b0*/  STG.E desc[UR4][R2.64], R5 ;  /* 0x0000000502007986 */ /* 0x000fe2000c101904 */
[----:B------:R-:W-:Y:S05]  /*10c0*/  EXIT ;  /* 0x000000000000794d */ /* 0x000fea0003800000 */
.L_x_66:
        /* <DEDUP_REMOVED lines=11> */
.L_x_187:


//--------------------- .text._Z18bmv16_bin_bin_fullPKtS0_PfPKiS3_i --------------------------
	.section	.text._Z18bmv16_bin_bin_fullPKtS0_PfPKiS3_i,"ax",@progbits
	.align	128
        .global         _Z18bmv16_bin_bin_fullPKtS0_PfPKiS3_i
        .type           _Z18bmv16_bin_bin_fullPKtS0_PfPKiS3_i,@function
        .size           _Z18bmv16_bin_bin_fullPKtS0_PfPKiS3_i,(.L_x_188 - _Z18bmv16_bin_bin_fullPKtS0_PfPKiS3_i)
        .other          _Z18bmv16_bin_bin_fullPKtS0_PfPKiS3_i,@"STO_CUDA_ENTRY STV_DEFAULT"
_Z18bmv16_bin_bin_fullPKtS0_PfPKiS3_i:
.text._Z18bmv16_bin_bin_fullPKtS0_PfPKiS3_i:
[----:B------:R-:W-:Y:S01]  /*0000*/  LDC R1, c[0x0][0x37c] ;  /* 0x0000df00ff017b82 */ /* 0x000fe20000000800 */
[----:B------:R-:W0:Y:S07]  /*0010*/  S2R R2, SR_CTAID.Z ;  /* 0x0000000000027919 */ /* 0x000e2e0000002700 */
[----:B------:R-:W-:Y:S01]  /*0020*/  S2UR UR4, SR_CTAID.X ;  /* 0x00000000000479c3 */ /* 0x000fe20000002500 */
[----:B------:R-:W1:Y:S01]  /*0030*/  LDCU UR5, c[0x0][0x370] ;  /* 0x00006e00ff0577ac */ /* 0x000e620008000800 */
[----:B------:R-:W2:Y:S06]  /*0040*/  S2R R0, SR_LANEID ;  /* 0x0000000000007919 */ /* 0x000eac0000000000 */
[----:B------:R-:W1:Y:S08]  /*0050*/  S2UR UR6, SR_CTAID.Y ;  /* 0x00000000000679c3 */ /* 0x000e700000002600 */
[----:B------:R-:W0:Y:S01]  /*0060*/  LDC R3, c[0x0][0x374] ;  /* 0x0000dd00ff037b82 */ /* 0x000e220000000800 */
[----:B-1----:R-:W-:Y:S01]  /*0070*/  UIMAD UR4, UR4, UR5, UR6 ;  /* 0x00000005040472a4 */ /* 0x002fe2000f8e0206 */
[----:B------:R-:W1:Y:S05]  /*0080*/  LDCU UR5, c[0x0][0x3a8] ;  /* 0x00007500ff0577ac */ /* 0x000e6a0008000800 */
[----:B0-----:R-:W-:-:S05]  /*0090*/  IMAD R3, R3, UR4, R2 ;  /* 0x0000000403037c24 */ /* 0x001fca000f8e0202 */
[----:B------:R-:W-:-:S04]  /*00a0*/  SHF.L.U32 R5, R3, 0x1, RZ ;  /* 0x0000000103057819 */ /* 0x000fc800000006ff */
[----:B--2---:R-:W-:-:S04]  /*00b0*/  LEA.HI R7, R0, R5, RZ, 0x1c ;  /* 0x0000000500077211 */ /* 0x004fc800078fe0ff */
[----:B-1----:R-:W-:-:S13]  /*00c0*/  ISETP.GE.AND P0, PT, R7, UR5, PT ;  /* 0x0000000507007c0c */ /* 0x002fda000bf06270 */
[----:B------:R-:W-:Y:S05]  /*00d0*/  @P0 EXIT ;  /* 0x000000000000094d */ /* 0x000fea0003800000 */
[----:B------:R-:W0:Y:S01]  /*00e0*/  LDC.64 R4, c[0x0][0x398] ;  /* 0x0000e600ff047b82 */ /* 0x000e220000000a00 */
[----:B------:R-:W1:Y:S07]  /*00f0*/  LDCU.64 UR4, c[0x0][0x358] ;  /* 0x00006b00ff0477ac */ /* 0x000e6e0008000a00 */
[----:B------:R-:W2:Y:S08]  /*0100*/  LDC.64 R10, c[0x0][0x380] ;  /* 0x0000e000ff0a7b82 */ /* 0x000eb00000000a00 */
[----:B------:R-:W3:Y:S01]  /*0110*/  LDC.64 R12, c[0x0][0x3a0] ;  /* 0x0000e800ff0c7b82 */ /* 0x000ee20000000a00 */
[----:B0-----:R-:W-:-:S05]  /*0120*/  IMAD.WIDE R4, R7, 0x4, R4 ;  /* 0x0000000407047825 */ /* 0x001fca00078e0204 */
[----:B-1----:R-:W4:Y:S04]  /*0130*/  LDG.E.CONSTANT R7, desc[UR4][R4.64] ;  /* 0x0000000404077981 */ /* 0x002f28000c1e9900 */
[----:B------:R0:W5:Y:S01]  /*0140*/  LDG.E.CONSTANT R2, desc[UR4][R4.64+0x4] ;  /* 0x0000040404027981 */ /* 0x000162000c1e9900 */
[----:B------:R-:W-:Y:S01]  /*0150*/  BSSY.RECONVERGENT B0, `(.L_x_67) ;  /* 0x0000095000007945 */ /* 0x000fe20003800200 */
[----:B0-----:R-:W-:Y:S02]  /*0160*/  IMAD.MOV.U32 R5, RZ, RZ, RZ ;  /* 0x000000ffff057224 */ /* 0x001fe400078e00ff */
[C---:B----4-:R-:W-:Y:S02]  /*0170*/  IMAD.SHL.U32 R9, R7.reuse, 0x10, RZ ;  /* 0x0000001007097824 */ /* 0x050fe400078e00ff */
[C---:B---3--:R-:W-:Y:S01]  /*0180*/  IMAD.WIDE R12, R7.reuse, 0x4, R12 ;  /* 0x00000004070c7825 */ /* 0x048fe200078e020c */
[----:B-----5:R-:W-:-:S03]  /*0190*/  IADD3 R2, PT, PT, -R7, R2, RZ ;  /* 0x0000000207027210 */ /* 0x020fc60007ffe1ff */
[----:B--2---:R-:W-:-:S04]  /*01a0*/  IMAD.WIDE R10, R9, 0x2, R10 ;  /* 0x00000002090a7825 */ /* 0x004fc800078e020a */
[----:B------:R-:W-:Y:S01]  /*01b0*/  HFMA2 R9, -RZ, RZ, 0, 0 ;  /* 0x00000000ff097431 */ /* 0x000fe200000001ff */
[----:B------:R-:W-:-:S05]  /*01c0*/  I2FP.F32.S32 R6, R2 ;  /* 0x0000000200067245 */ /* 0x000fca0000201400 */
[----:B------:R-:W-:-:S06]  /*01d0*/  FMUL R6, R6, 0.5 ;  /* 0x3f00000006067820 */ /* 0x000fcc0000400000 */
[----:B------:R-:W0:Y:S02]  /*01e0*/  F2I.CEIL.NTZ R6, R6 ;  /* 0x0000000600067305 */ /* 0x000e24000020b100 */
[----:B0-----:R-:W-:-:S13]  /*01f0*/  ISETP.GE.AND P0, PT, R6, 0x2, PT ;  /* 0x000000020600780c */ /* 0x001fda0003f06270 */
[----:B------:R-:W-:Y:S05]  /*0200*/  @!P0 BRA `(.L_x_68) ;  /* 0x0000000800248947 */ /* 0x000fea0003800000 */
[----:B------:R-:W-:Y:S01]  /*0210*/  LEA R4, R6, 0xfffffffe, 0x1 ;  /* 0xfffffffe06047811 */ /* 0x000fe200078e08ff */
[----:B------:R-:W-:Y:S01]  /*0220*/  BSSY.RECONVERGENT B1, `(.L_x_69) ;  /* 0x000004e000017945 */ /* 0x000fe20003800200 */
[----:B------:R-:W-:Y:S01]  /*0230*/  LOP3.LUT R8, R0, 0xf, RZ, 0xc0, !PT ;  /* 0x0000000f00087812 */ /* 0x000fe200078ec0ff */
[----:B------:R-:W-:Y:S01]  /*0240*/  IMAD.MOV.U32 R5, RZ, RZ, RZ ;  /* 0x000000ffff057224 */ /* 0x000fe200078e00ff */
[C---:B------:R-:W-:Y:S02]  /*0250*/  ISETP.GE.AND P1, PT, R4.reuse, 0x7, PT ;  /* 0x000000070400780c */ /* 0x040fe40003f26270 */
[----:B------:R-:W-:Y:S02]  /*0260*/  VIMNMX R6, PT, PT, R4, 0x2, !PT ;  /* 0x0000000204067848 */ /* 0x000fe40007fe0100 */
[----:B------:R-:W-:Y:S02]  /*0270*/  MOV R9, RZ ;  /* 0x000000ff00097202 */ /* 0x000fe40000000f00 */
[----:B------:R-:W-:-:S04]  /*0280*/  IADD3 R6, PT, PT, R6, -0x1, RZ ;  /* 0xffffffff06067810 */ /* 0x000fc80007ffe0ff */
[----:B------:R-:W-:-:S04]  /*0290*/  LEA.HI R14, R6, 0x1, RZ, 0x1f ;  /* 0x00000001060e7811 */ /* 0x000fc800078ff8ff */
[----:B------:R-:W-:Y:S01]  /*02a0*/  LOP3.LUT P0, R7, R14, 0x3, RZ, 0xc0, !PT ;  /* 0x000000030e077812 */ /* 0x000fe2000780c0ff */
[----:B------:R-:W-:-:S12]  /*02b0*/  @!P1 BRA `(.L_x_70) ;  /* 0x0000000400109947 */ /* 0x000fd80003800000 */
[----:B------:R-:W-:Y:S01]  /*02c0*/  LOP3.LUT R14, R14, 0x7ffffffc, RZ, 0xc0, !PT ;  /* 0x7ffffffc0e0e7812 */ /* 0x000fe200078ec0ff */
[----:B------:R-:W-:Y:S01]  /*02d0*/  IMAD.MOV.U32 R5, RZ, RZ, RZ ;  /* 0x000000ffff057224 */ /* 0x000fe200078e00ff */
[----:B------:R-:W-:Y:S02]  /*02e0*/  LOP3.LUT R4, R8, 0x40, RZ, 0xfc, !PT ;  /* 0x0000004008047812 */ /* 0x000fe400078efcff */
[----:B------:R-:W-:-:S07]  /*02f0*/  IADD3 R20, PT, PT, -R14, RZ, RZ ;  /* 0x000000ff0e147210 */ /* 0x000fce0007ffe1ff */
.L_x_71:
[----:B------:R-:W-:Y:S01]  /*0300*/  IMAD.WIDE.U32 R14, R5, 0x4, R12 ;  /* 0x00000004050e7825 */ /* 0x000fe200078e000c */
[----:B------:R-:W0:Y:S04]  /*0310*/  LDC.64 R16, c[0x0][0x388] ;  /* 0x0000e200ff107b82 */ /* 0x000e280000000a00 */
[----:B------:R-:W0:Y:S04]  /*0320*/  LDG.E.CONSTANT R23, desc[UR4][R14.64+0x4] ;  /* 0x000004040e177981 */ /* 0x000e28000c1e9900 */
[----:B------:R-:W2:Y:S01]  /*0330*/  LDG.E.CONSTANT R25, desc[UR4][R14.64] ;  /* 0x000000040e197981 */ /* 0x000ea2000c1e9900 */
[----:B------:R-:W-:-:S03]  /*0340*/  VIADD R29, R4, 0xffffffc0 ;  /* 0xffffffc0041d7836 */ /* 0x000fc60000000000 */
[----:B------:R-:W3:Y:S01]  /*0350*/  LDG.E.CONSTANT R27, desc[UR4][R14.64+0xc] ;  /* 0x00000c040e1b7981 */ /* 0x000ee2000c1e9900 */
[----:B------:R-:W-:-:S05]  /*0360*/  IMAD.WIDE.U32 R28, R29, 0x2, R10 ;  /* 0x000000021d1c7825 */ /* 0x000fca00078e000a */
[----:B------:R-:W4:Y:S04]  /*0370*/  LDG.E.U16.CONSTANT R18, desc[UR4][R28.64+0x20] ;  /* 0x000020041c127981 */ /* 0x000f28000c1e9500 */
[----:B------:R-:W4:Y:S01]  /*0380*/  LDG.E.U16.CONSTANT R19, desc[UR4][R28.64] ;  /* 0x000000041c137981 */ /* 0x000f22000c1e9500 */
[----:B0-----:R-:W-:-:S04]  /*0390*/  IMAD.WIDE R22, R23, 0x2, R16 ;  /* 0x0000000217167825 */ /* 0x001fc800078e0210 */
[----:B--2---:R-:W-:Y:S02]  /*03a0*/  IMAD.WIDE R24, R25, 0x2, R16 ;  /* 0x0000000219187825 */ /* 0x004fe400078e0210 */
[----:B------:R0:W2:Y:S04]  /*03b0*/  LDG.E.U16.CONSTANT R22, desc[UR4][R22.64] ;  /* 0x0000000416167981 */ /* 0x0000a8000c1e9500 */
[----:B------:R-:W2:Y:S01]  /*03c0*/  LDG.E.U16.CONSTANT R21, desc[UR4][R24.64] ;  /* 0x0000000418157981 */ /* 0x000ea2000c1e9500 */
[----:B0-----:R-:W-:-:S03]  /*03d0*/  VIADD R23, R4, 0xffffffe0 ;  /* 0xffffffe004177836 */ /* 0x001fc60000000000 */
[----:B------:R-:W5:Y:S01]  /*03e0*/  LDG.E.CONSTANT R25, desc[UR4][R14.64+0x8] ;  /* 0x000008040e197981 */ /* 0x000f62000c1e9900 */
[----:B--2---:R-:W-:Y:S02]  /*03f0*/  LEA R26, R21, R22, 0x10 ;  /* 0x00000016151a7211 */ /* 0x004fe400078e80ff */
[----:B----4-:R-:W-:Y:S01]  /*0400*/  LEA R21, R19, R18, 0x10 ;  /* 0x0000001213157211 */ /* 0x010fe200078e80ff */
[----:B------:R-:W-:Y:S01]  /*0410*/  IMAD.WIDE.U32 R18, R23, 0x2, R10 ;  /* 0x0000000217127825 */ /* 0x000fe200078e000a */
[----:B------:R-:W2:Y:S05]  /*0420*/  LDG.E.U16.CONSTANT R22, desc[UR4][R28.64+0x60] ;  /* 0x000060041c167981 */ /* 0x000eaa000c1e9500 */
[----:B------:R-:W2:Y:S01]  /*0430*/  LDG.E.U16.CONSTANT R19, desc[UR4][R18.64] ;  /* 0x0000000412137981 */ /* 0x000ea2000c1e9500 */
[----:B-----5:R-:W-:-:S06]  /*0440*/  IMAD.WIDE R24, R25, 0x2, R16 ;  /* 0x0000000219187825 */ /* 0x020fcc00078e0210 */
[----:B------:R0:W4:Y:S04]  /*0450*/  LDG.E.U16.CONSTANT R25, desc[UR4][R24.64] ;  /* 0x0000000418197981 */ /* 0x000128000c1e9500 */
[----:B------:R-:W0:Y:S01]  /*0460*/  LDG.E.U16.CONSTANT R24, desc[UR4][R28.64+0xa0] ;  /* 0x0000a0041c187981 */ /* 0x000e22000c1e9500 */
[----:B--2---:R-:W-:Y:S02]  /*0470*/  IMAD R19, R19, 0x10000, R22 ;  /* 0x0001000013137824 */ /* 0x004fe400078e0216 */
[----:B------:R-:W-:-:S06]  /*0480*/  IMAD.WIDE.U32 R22, R4, 0x2, R10 ;  /* 0x0000000204167825 */ /* 0x000fcc00078e000a */
[----:B------:R-:W0:Y:S01]  /*0490*/  LDG.E.U16.CONSTANT R23, desc[UR4][R22.64] ;  /* 0x0000000416177981 */ /* 0x000e22000c1e9500 */
[----:B------:R-:W-:Y:S01]  /*04a0*/  LOP3.LUT R21, R26, R21, RZ, 0xc0, !PT ;  /* 0x000000151a157212 */ /* 0x000fe200078ec0ff */
[----:B---3--:R-:W-:-:S05]  /*04b0*/  IMAD.WIDE R26, R27, 0x2, R16 ;  /* 0x000000021b1a7825 */ /* 0x008fca00078e0210 */
[----:B------:R-:W4:Y:S04]  /*04c0*/  LDG.E.U16.CONSTANT R18, desc[UR4][R26.64] ;  /* 0x000000041a127981 */ /* 0x000f28000c1e9500 */
[----:B------:R-:W2:Y:S04]  /*04d0*/  LDG.E.CONSTANT R22, desc[UR4][R14.64+0x10] ;  /* 0x000010040e167981 */ /* 0x000ea8000c1e9900 */
[----:B------:R2:W3:Y:S04]  /*04e0*/  LDG.E.U16.CONSTANT R26, desc[UR4][R28.64+0xe0] ;  /* 0x0000e0041c1a7981 */ /* 0x0004e8000c1e9500 */
[----:B------:R-:W5:Y:S01]  /*04f0*/  LDG.E.CONSTANT R29, desc[UR4][R14.64+0x14] ;  /* 0x000014040e1d7981 */ /* 0x000f62000c1e9900 */
[----:B0-----:R-:W-:-:S03]  /*0500*/  IMAD R24, R23, 0x10000, R24 ;  /* 0x0001000017187824 */ /* 0x001fc600078e0218 */
[----:B------:R-:W3:Y:S04]  /*0510*/  LDG.E.CONSTANT R23, desc[UR4][R14.64+0x18] ;  /* 0x000018040e177981 */ /* 0x000ee8000c1e9900 */
[----:B------:R-:W3:Y:S01]  /*0520*/  LDG.E.CONSTANT R15, desc[UR4][R14.64+0x1c] ;  /* 0x00001c040e0f7981 */ /* 0x000ee2000c1e9900 */
[----:B----4-:R-:W-:-:S04]  /*0530*/  LEA R18, R25, R18, 0x10 ;  /* 0x0000001219127211 */ /* 0x010fc800078e80ff */
[----:B------:R-:W-:Y:S01]  /*0540*/  LOP3.LUT R27, R18, R19, RZ, 0xc0, !PT ;  /* 0x00000013121b7212 */ /* 0x000fe200078ec0ff */
[----:B-----5:R-:W-:-:S05]  /*0550*/  IMAD.WIDE R18, R29, 0x2, R16 ;  /* 0x000000021d127825 */ /* 0x020fca00078e0210 */
[----:B------:R0:W4:Y:S01]  /*0560*/  LDG.E.U16.CONSTANT R25, desc[UR4][R18.64] ;  /* 0x0000000412197981 */ /* 0x000122000c1e9500 */
[----:B--2---:R-:W-:-:S06]  /*0570*/  IMAD.WIDE R28, R22, 0x2, R16 ;  /* 0x00000002161c7825 */ /* 0x004fcc00078e0210 */
[----:B------:R-:W4:Y:S01]  /*0580*/  LDG.E.U16.CONSTANT R28, desc[UR4][R28.64] ;  /* 0x000000041c1c7981 */ /* 0x000f22000c1e9500 */
[----:B0-----:R-:W-:-:S05]  /*0590*/  IADD3 R19, PT, PT, R4, 0x20, RZ ;  /* 0x0000002004137810 */ /* 0x001fca0007ffe0ff */
[----:B------:R-:W-:-:S06]  /*05a0*/  IMAD.WIDE.U32 R18, R19, 0x2, R10 ;  /* 0x0000000213127825 */ /* 0x000fcc00078e000a */
[----:B------:R-:W2:Y:S01]  /*05b0*/  LDG.E.U16.CONSTANT R19, desc[UR4][R18.64] ;  /* 0x0000000412137981 */ /* 0x000ea2000c1e9500 */
[----:B---3--:R-:W-:-:S06]  /*05c0*/  IMAD.WIDE R22, R23, 0x2, R16 ;  /* 0x0000000217167825 */ /* 0x008fcc00078e0210 */
[----:B------:R-:W3:Y:S01]  /*05d0*/  LDG.E.U16.CONSTANT R22, desc[UR4][R22.64] ;  /* 0x0000000416167981 */ /* 0x000ee2000c1e9500 */
[----:B------:R-:W-:-:S06]  /*05e0*/  IMAD.WIDE R16, R15, 0x2, R16 ;  /* 0x000000020f107825 */ /* 0x000fcc00078e0210 */
[----:B------:R-:W3:Y:S01]  /*05f0*/  LDG.E.U16.CONSTANT R17, desc[UR4][R16.64] ;  /* 0x0000000410117981 */ /* 0x000ee2000c1e9500 */
[----:B------:R-:W-:Y:S01]  /*0600*/  POPC R21, R21 ;  /* 0x0000001500157309 */ /* 0x000fe20000000000 */
[----:B------:R-:W-:-:S04]  /*0610*/  IADD3 R20, PT, PT, R20, 0x4, RZ ;  /* 0x0000000414147810 */ /* 0x000fc80007ffe0ff */
[----:B------:R-:W-:Y:S01]  /*0620*/  ISETP.NE.AND P1, PT, R20, RZ, PT ;  /* 0x000000ff1400720c */ /* 0x000fe20003f25270 */
[----:B----4-:R-:W-:Y:S02]  /*0630*/  IMAD R25, R28, 0x10000, R25 ;  /* 0x000100001c197824 */ /* 0x010fe400078e0219 */
[----:B------:R-:W0:Y:S03]  /*0640*/  POPC R28, R27 ;  /* 0x0000001b001c7309 */ /* 0x000e260000000000 */
[----:B------:R-:W-:Y:S02]  /*0650*/  LOP3.LUT R24, R25, R24, RZ, 0xc0, !PT ;  /* 0x0000001819187212 */ /* 0x000fe400078ec0ff */
[----:B--2---:R-:W-:-:S04]  /*0660*/  LEA R19, R19, R26, 0x10 ;  /* 0x0000001a13137211 */ /* 0x004fc800078e80ff */
[----:B------:R-:W-:Y:S01]  /*0670*/  POPC R24, R24 ;  /* 0x0000001800187309 */ /* 0x000fe20000000000 */
[----:B0-----:R-:W-:Y:S01]  /*0680*/  IADD3 R9, PT, PT, R28, R21, R9 ;  /* 0x000000151c097210 */ /* 0x001fe20007ffe009 */
[----:B------:R-:W-:Y:S01]  /*0690*/  VIADD R5, R5, 0x8 ;  /* 0x0000000805057836 */ /* 0x000fe20000000000 */
[----:B------:R-:W-:Y:S01]  /*06a0*/  IADD3 R4, PT, PT, R4, 0x80, RZ ;  /* 0x0000008004047810 */ /* 0x000fe20007ffe0ff */
[----:B---3--:R-:W-:-:S05]  /*06b0*/  IMAD R18, R22, 0x10000, R17 ;  /* 0x0001000016127824 */ /* 0x008fca00078e0211 */
[----:B------:R-:W-:-:S06]  /*06c0*/  LOP3.LUT R18, R18, R19, RZ, 0xc0, !PT ;  /* 0x0000001312127212 */ /* 0x000fcc00078ec0ff */
[----:B------:R-:W0:Y:S02]  /*06d0*/  POPC R18, R18 ;  /* 0x0000001200127309 */ /* 0x000e240000000000 */
[----:B0-----:R-:W-:Y:S01]  /*06e0*/  IADD3 R9, PT, PT, R18, R24, R9 ;  /* 0x0000001812097210 */ /* 0x001fe20007ffe009 */
[----:B------:R-:W-:Y:S06]  /*06f0*/  @P1 BRA `(.L_x_71) ;  /* 0xfffffffc00001947 */ /* 0x000fec000383ffff */
.L_x_70:
[----:B------:R-:W-:Y:S05]  /*0700*/  BSYNC.RECONVERGENT B1 ;  /* 0x0000000000017941 */ /* 0x000fea0003800200 */
.L_x_69:
[----:B------:R-:W-:Y:S05]  /*0710*/  @!P0 BRA `(.L_x_68) ;  /* 0x0000000000e08947 */ /* 0x000fea0003800000 */
[----:B------:R-:W-:Y:S01]  /*0720*/  ISETP.NE.AND P1, PT, R7, 0x1, PT ;  /* 0x000000010700780c */ /* 0x000fe20003f25270 */
[----:B------:R-:W-:Y:S01]  /*0730*/  BSSY.RECONVERGENT B1, `(.L_x_72) ;  /* 0x0000023000017945 */ /* 0x000fe20003800200 */
[----:B------:R-:W-:-:S11]  /*0740*/  LOP3.LUT P0, RZ, R6, 0x2, RZ, 0xc0, !PT ;  /* 0x0000000206ff7812 */ /* 0x000fd6000780c0ff */
[----:B------:R-:W-:Y:S05]  /*0750*/  @!P1 BRA `(.L_x_73) ;  /* 0x0000000000809947 */ /* 0x000fea0003800000 */
[C---:B------:R-:W-:Y:S01]  /*0760*/  IMAD.WIDE.U32 R18, R5.reuse, 0x4, R12 ;  /* 0x0000000405127825 */ /* 0x040fe200078e000c */
[----:B------:R-:W0:Y:S04]  /*0770*/  LDC.64 R14, c[0x0][0x388] ;  /* 0x0000e200ff0e7b82 */ /* 0x000e280000000a00 */
[----:B------:R-:W0:Y:S04]  /*0780*/  LDG.E.CONSTANT R23, desc[UR4][R18.64+0x4] ;  /* 0x0000040412177981 */ /* 0x000e28000c1e9900 */
[----:B------:R-:W2:Y:S04]  /*0790*/  LDG.E.CONSTANT R21, desc[UR4][R18.64] ;  /* 0x0000000412157981 */ /* 0x000ea8000c1e9900 */
[----:B------:R-:W3:Y:S04]  /*07a0*/  LDG.E.CONSTANT R27, desc[UR4][R18.64+0x8] ;  /* 0x00000804121b7981 */ /* 0x000ee8000c1e9900 */
[----:B------:R1:W4:Y:S01]  /*07b0*/  LDG.E.CONSTANT R29, desc[UR4][R18.64+0xc] ;  /* 0x00000c04121d7981 */ /* 0x000322000c1e9900 */
[----:B------:R-:W-:-:S04]  /*07c0*/  IMAD R17, R5, 0x10, R8 ;  /* 0x0000001005117824 */ /* 0x000fc800078e0208 */
[C---:B------:R-:W-:Y:S01]  /*07d0*/  IMAD.WIDE.U32 R6, R17.reuse, 0x2, R10 ;  /* 0x0000000211067825 */ /* 0x040fe200078e000a */
[----:B------:R-:W-:-:S04]  /*07e0*/  IADD3 R25, PT, PT, R17, 0x20, RZ ;  /* 0x0000002011197810 */ /* 0x000fc80007ffe0ff */
[----:B------:R-:W5:Y:S01]  /*07f0*/  LDG.E.U16.CONSTANT R24, desc[UR4][R6.64+0x20] ;  /* 0x0000200406187981 */ /* 0x000f62000c1e9500 */
[----:B-1----:R-:W-:-:S03]  /*0800*/  IMAD.WIDE.U32 R18, R25, 0x2, R10 ;  /* 0x0000000219127825 */ /* 0x002fc600078e000a */
[----:B------:R-:W5:Y:S01]  /*0810*/  LDG.E.U16.CONSTANT R25, desc[UR4][R6.64] ;  /* 0x0000000406197981 */ /* 0x000f62000c1e9500 */
[----:B0-----:R-:W-:-:S04]  /*0820*/  IMAD.WIDE R22, R23, 0x2, R14 ;  /* 0x0000000217167825 */ /* 0x001fc800078e020e */
[--C-:B--2---:R-:W-:Y:S01]  /*0830*/  IMAD.WIDE R20, R21, 0x2, R14.reuse ;  /* 0x0000000215147825 */ /* 0x104fe200078e020e */
[----:B------:R-:W2:Y:S03]  /*0840*/  LDG.E.U16.CONSTANT R4, desc[UR4][R22.64] ;  /* 0x0000000416047981 */ /* 0x000ea6000c1e9500 */
[--C-:B---3--:R-:W-:Y:S02]  /*0850*/  IMAD.WIDE R16, R27, 0x2, R14.reuse ;  /* 0x000000021b107825 */ /* 0x108fe400078e020e */
[----:B------:R-:W2:Y:S02]  /*0860*/  LDG.E.U16.CONSTANT R21, desc[UR4][R20.64] ;  /* 0x0000000414157981 */ /* 0x000ea4000c1e9500 */
[----:B----4-:R-:W-:Y:S02]  /*0870*/  IMAD.WIDE R14, R29, 0x2, R14 ;  /* 0x000000021d0e7825 */ /* 0x010fe400078e020e */
[----:B------:R-:W3:Y:S04]  /*0880*/  LDG.E.U16.CONSTANT R17, desc[UR4][R16.64] ;  /* 0x0000000410117981 */ /* 0x000ee8000c1e9500 */
[----:B------:R-:W3:Y:S04]  /*0890*/  LDG.E.U16.CONSTANT R14, desc[UR4][R14.64] ;  /* 0x000000040e0e7981 */ /* 0x000ee8000c1e9500 */
[----:B------:R-:W4:Y:S04]  /*08a0*/  LDG.E.U16.CONSTANT R22, desc[UR4][R18.64+0x20] ;  /* 0x0000200412167981 */ /* 0x000f28000c1e9500 */
[----:B------:R-:W4:Y:S01]  /*08b0*/  LDG.E.U16.CONSTANT R27, desc[UR4][R18.64] ;  /* 0x00000004121b7981 */ /* 0x000f22000c1e9500 */
[----:B-----5:R-:W-:Y:S01]  /*08c0*/  LEA R24, R25, R24, 0x10 ;  /* 0x0000001819187211 */ /* 0x020fe200078e80ff */
[----:B------:R-:W-:-:S02]  /*08d0*/  VIADD R5, R5, 0x4 ;  /* 0x0000000405057836 */ /* 0x000fc40000000000 */
[----:B--2---:R-:W-:Y:S02]  /*08e0*/  IMAD R23, R21, 0x10000, R4 ;  /* 0x0001000015177824 */ /* 0x004fe400078e0204 */
[----:B---3--:R-:W-:-:S03]  /*08f0*/  IMAD R21, R17, 0x10000, R14 ;  /* 0x0001000011157824 */ /* 0x008fc600078e020e */
[----:B------:R-:W-:Y:S02]  /*0900*/  LOP3.LUT R23, R23, R24, RZ, 0xc0, !PT ;  /* 0x0000001817177212 */ /* 0x000fe400078ec0ff */
[----:B----4-:R-:W-:-:S04]  /*0910*/  LEA R22, R27, R22, 0x10 ;  /* 0x000000161b167211 */ /* 0x010fc800078e80ff */
[----:B------:R-:W-:Y:S01]  /*0920*/  LOP3.LUT R21, R21, R22, RZ, 0xc0, !PT ;  /* 0x0000001615157212 */ /* 0x000fe200078ec0ff */
[----:B------:R-:W-:Y:S08]  /*0930*/  POPC R4, R23 ;  /* 0x0000001700047309 */ /* 0x000ff00000000000 */
[----:B------:R-:W0:Y:S02]  /*0940*/  POPC R21, R21 ;  /* 0x0000001500157309 */ /* 0x000e240000000000 */
[----:B0-----:R-:W-:-:S07]  /*0950*/  IADD3 R9, PT, PT, R21, R4, R9 ;  /* 0x0000000415097210 */ /* 0x001fce0007ffe009 */
.L_x_73:
[----:B------:R-:W-:Y:S05]  /*0960*/  BSYNC.RECONVERGENT B1 ;  /* 0x0000000000017941 */ /* 0x000fea0003800200 */
.L_x_72:
[----:B------:R-:W-:Y:S05]  /*0970*/  @P0 BRA `(.L_x_68) ;  /* 0x0000000000480947 */ /* 0x000fea0003800000 */
[C---:B------:R-:W-:Y:S01]  /*0980*/  IMAD.WIDE.U32 R14, R5.reuse, 0x4, R12 ;  /* 0x00000004050e7825 */ /* 0x040fe200078e000c */
[----:B------:R-:W0:Y:S04]  /*0990*/  LDC.64 R16, c[0x0][0x388] ;  /* 0x0000e200ff107b82 */ /* 0x000e280000000a00 */
[----:B------:R-:W0:Y:S04]  /*09a0*/  LDG.E.CONSTANT R19, desc[UR4][R14.64+0x4] ;  /* 0x000004040e137981 */ /* 0x000e28000c1e9900 */
[----:B------:R-:W2:Y:S01]  /*09b0*/  LDG.E.CONSTANT R21, desc[UR4][R14.64] ;  /* 0x000000040e157981 */ /* 0x000ea2000c1e9900 */
[----:B------:R-:W-:-:S05]  /*09c0*/  LEA R7, R5, R8, 0x4 ;  /* 0x0000000805077211 */ /* 0x000fca00078e20ff */
[----:B------:R-:W-:-:S05]  /*09d0*/  IMAD.WIDE.U32 R6, R7, 0x2, R10 ;  /* 0x0000000207067825 */ /* 0x000fca00078e000a */
[----:B------:R-:W3:Y:S01]  /*09e0*/  LDG.E.U16.CONSTANT R4, desc[UR4][R6.64+0x20] ;  /* 0x0000200406047981 */ /* 0x000ee2000c1e9500 */
[----:B0-----:R-:W-:-:S04]  /*09f0*/  IMAD.WIDE R18, R19, 0x2, R16 ;  /* 0x0000000213127825 */ /* 0x001fc800078e0210 */
[----:B--2---:R-:W-:Y:S02]  /*0a00*/  IMAD.WIDE R16, R21, 0x2, R16 ;  /* 0x0000000215107825 */ /* 0x004fe400078e0210 */
[----:B------:R-:W3:Y:S04]  /*0a10*/  LDG.E.U16.CONSTANT R21, desc[UR4][R6.64] ;  /* 0x0000000406157981 */ /* 0x000ee8000c1e9500 */
[----:B------:R-:W2:Y:S04]  /*0a20*/  LDG.E.U16.CONSTANT R18, desc[UR4][R18.64] ;  /* 0x0000000412127981 */ /* 0x000ea8000c1e9500 */
[----:B------:R-:W2:Y:S01]  /*0a30*/  LDG.E.U16.CONSTANT R17, desc[UR4][R16.64] ;  /* 0x0000000410117981 */ /* 0x000ea2000c1e9500 */
[----:B------:R-:W-:-:S02]  /*0a40*/  VIADD R5, R5, 0x2 ;  /* 0x0000000205057836 */ /* 0x000fc40000000000 */
[----:B---3--:R-:W-:Y:S01]  /*0a50*/  IMAD R4, R21, 0x10000, R4 ;  /* 0x0001000015047824 */ /* 0x008fe200078e0204 */
[----:B--2---:R-:W-:-:S04]  /*0a60*/  LEA R15, R17, R18, 0x10 ;  /* 0x00000012110f7211 */ /* 0x004fc800078e80ff */
[----:B------:R-:W-:-:S06]  /*0a70*/  LOP3.LUT R4, R15, R4, RZ, 0xc0, !PT ;  /* 0x000000040f047212 */ /* 0x000fcc00078ec0ff */
[----:B------:R-:W0:Y:S02]  /*0a80*/  POPC R4, R4 ;  /* 0x0000000400047309 */ /* 0x000e240000000000 */
[----:B0-----:R-:W-:-:S07]  /*0a90*/  IADD3 R9, PT, PT, R9, R4, RZ ;  /* 0x0000000409097210 */ /* 0x001fce0007ffe0ff */
.L_x_68:
[----:B------:R-:W-:Y:S05]  /*0aa0*/  BSYNC.RECONVERGENT B0 ;  /* 0x0000000000007941 */ /* 0x000fea0003800200 */
.L_x_67:
[----:B------:R-:W-:Y:S01]  /*0ab0*/  LOP3.LUT R4, R0, 0xf, RZ, 0xc0, !PT ;  /* 0x0000000f00047812 */ /* 0x000fe200078ec0ff */
[----:B------:R-:W-:Y:S01]  /*0ac0*/  IMAD.SHL.U32 R2, R2, 0x10, RZ ;  /* 0x0000001002027824 */ /* 0x000fe200078e00ff */
[----:B------:R-:W0:Y:S01]  /*0ad0*/  LDCU.64 UR6, c[0x0][0x390] ;  /* 0x00007200ff0677ac */ /* 0x000e220008000a00 */
[C---:B------:R-:W-:Y:S01]  /*0ae0*/  IMAD.WIDE.U32 R12, R5.reuse, 0x4, R12 ;  /* 0x00000004050c7825 */ /* 0x040fe200078e000c */
[----:B------:R-:W-:-:S04]  /*0af0*/  LEA R19, R5, R4, 0x4 ;  /* 0x0000000405137211 */ /* 0x000fc800078e20ff */
[C---:B------:R-:W-:Y:S01]  /*0b00*/  ISETP.GE.U32.AND P0, PT, R19.reuse, R2, PT ;  /* 0x000000021300720c */ /* 0x040fe20003f06070 */
[----:B------:R-:W-:-:S05]  /*0b10*/  VIADD R7, R19, 0x10 ;  /* 0x0000001013077836 */ /* 0x000fca0000000000 */
[----:B------:R-:W-:-:S07]  /*0b20*/  ISETP.GE.U32.AND P1, PT, R7, R2, PT ;  /* 0x000000020700720c */ /* 0x000fce0003f26070 */
[----:B------:R-:W2:Y:S01]  /*0b30*/  @!P0 LDG.E.CONSTANT R15, desc[UR4][R12.64] ;  /* 0x000000040c0f8981 */ /* 0x000ea2000c1e9900 */
[----:B------:R-:W2:Y:S05]  /*0b40*/  @!P0 LDC.64 R4, c[0x0][0x388] ;  /* 0x0000e200ff048b82 */ /* 0x000eaa0000000a00 */
[----:B------:R-:W3:Y:S01]  /*0b50*/  @!P1 LDG.E.CONSTANT R17, desc[UR4][R12.64+0x4] ;  /* 0x000004040c119981 */ /* 0x000ee2000c1e9900 */
[----:B------:R-:W-:Y:S02]  /*0b60*/  IMAD.WIDE.U32 R10, R19, 0x2, R10 ;  /* 0x00000002130a7825 */ /* 0x000fe400078e000a */
[----:B------:R-:W3:Y:S03]  /*0b70*/  @!P1 LDC.64 R6, c[0x0][0x388] ;  /* 0x0000e200ff069b82 */ /* 0x000ee60000000a00 */
[----:B------:R-:W4:Y:S01]  /*0b80*/  @!P0 LDG.E.U16.CONSTANT R8, desc[UR4][R10.64] ;  /* 0x000000040a088981 */ /* 0x000f22000c1e9500 */
[----:B--2---:R-:W-:Y:S01]  /*0b90*/  @!P0 IMAD.WIDE R4, R15, 0x2, R4 ;  /* 0x000000020f048825 */ /* 0x004fe200078e0204 */
[----:B------:R-:W-:-:S03]  /*0ba0*/  MOV R15, RZ ;  /* 0x000000ff000f7202 */ /* 0x000fc60000000f00 */
[----:B---3--:R-:W-:-:S03]  /*0bb0*/  @!P1 IMAD.WIDE R6, R17, 0x2, R6 ;  /* 0x0000000211069825 */ /* 0x008fc600078e0206 */
[----:B------:R-:W2:Y:S01]  /*0bc0*/  @!P1 LDG.E.U16.CONSTANT R15, desc[UR4][R10.64+0x20] ;  /* 0x000020040a0f9981 */ /* 0x000ea2000c1e9500 */
[----:B------:R-:W-:-:S03]  /*0bd0*/  IMAD.MOV.U32 R17, RZ, RZ, RZ ;  /* 0x000000ffff117224 */ /* 0x000fc600078e00ff */
[----:B------:R-:W3:Y:S04]  /*0be0*/  @!P0 LDG.E.U16.CONSTANT R4, desc[UR4][R4.64] ;  /* 0x0000000404048981 */ /* 0x000ee8000c1e9500 */
[----:B------:R-:W5:Y:S01]  /*0bf0*/  @!P1 LDG.E.U16.CONSTANT R17, desc[UR4][R6.64] ;  /* 0x0000000406119981 */ /* 0x000f62000c1e9500 */
[----:B------:R-:W-:-:S04]  /*0c00*/  LEA R0, P1, R3, R0, 0x5 ;  /* 0x0000000003007211 */ /* 0x000fc800078228ff */
[----:B------:R-:W-:Y:S02]  /*0c10*/  IADD3.X R3, PT, PT, RZ, RZ, RZ, P1, !PT ;  /* 0x000000ffff037210 */ /* 0x000fe40000ffe4ff */
[----:B0-----:R-:W-:-:S04]  /*0c20*/  LEA R2, P1, R0, UR6, 0x2 ;  /* 0x0000000600027c11 */ /* 0x001fc8000f8210ff */
[----:B------:R-:W-:-:S05]  /*0c30*/  LEA.HI.X R3, R0, UR7, R3, 0x2, P1 ;  /* 0x0000000700037c11 */ /* 0x000fca00088f1403 */
[----:B------:R-:W5:Y:S01]  /*0c40*/  LDG.E R12, desc[UR4][R2.64] ;  /* 0x00000004020c7981 */ /* 0x000f62000c1e1900 */
[----:B------:R-:W-:Y:S01]  /*0c50*/  IMAD.MOV.U32 R0, RZ, RZ, RZ ;  /* 0x000000ffff007224 */ /* 0x000fe200078e00ff */
[----:B----4-:R-:W-:Y:S01]  /*0c60*/  @!P0 SHF.L.U32 R0, R8, 0x10, RZ ;  /* 0x0000001008008819 */ /* 0x010fe200000006ff */
[----:B------:R-:W-:-:S03]  /*0c70*/  IMAD.MOV.U32 R8, RZ, RZ, RZ ;  /* 0x000000ffff087224 */ /* 0x000fc600078e00ff */
[----:B--2---:R-:W-:Y:S02]  /*0c80*/  LOP3.LUT R0, R15, R0, RZ, 0xfc, !PT ;  /* 0x000000000f007212 */ /* 0x004fe400078efcff */
[----:B---3--:R-:W-:-:S04]  /*0c90*/  @!P0 SHF.L.U32 R8, R4, 0x10, RZ ;  /* 0x0000001004088819 */ /* 0x008fc800000006ff */
[----:B-----5:R-:W-:-:S06]  /*0ca0*/  LOP3.LUT R8, R0, R17, R8, 0xe0, !PT ;  /* 0x0000001100087212 */ /* 0x020fcc00078ee008 */
[----:B------:R-:W0:Y:S02]  /*0cb0*/  POPC R8, R8 ;  /* 0x0000000800087309 */ /* 0x000e240000000000 */
[----:B0-----:R-:W-:-:S05]  /*0cc0*/  IMAD.IADD R9, R8, 0x1, R9 ;  /* 0x0000000108097824 */ /* 0x001fca00078e0209 */
[----:B------:R-:W-:-:S05]  /*0cd0*/  I2FP.F32.U32 R9, R9 ;  /* 0x0000000900097245 */ /* 0x000fca0000201000 */
[----:B------:R-:W-:-:S05]  /*0ce0*/  FADD R9, R9, R12 ;  /* 0x0000000c09097221 */ /* 0x000fca0000000000 */
[----:B------:R-:W-:Y:S01]  /*0cf0*/  STG.E desc[UR4][R2.64], R9 ;  /* 0x0000000902007986 */ /* 0x000fe2000c101904 */
[----:B------:R-:W-:Y:S05]  /*0d00*/  EXIT ;  /* 0x000000000000794d */ /* 0x000fea0003800000 */
.L_x_74:
        /* <DEDUP_REMOVED lines=15> */
.L_x_188:


//--------------------- .text._Z17bmv8_bin_bin_fullPKhS0_PfPKiS3_i --------------------------
	.section	.text._Z17bmv8_bin_bin_fullPKhS0_PfPKiS3_i,"ax",@progbits
	.align	128
        .global         _Z17bmv8_bin_bin_fullPKhS0_PfPKiS3_i
        .type           _Z17bmv8_bin_bin_fullPKhS0_PfPKiS3_i,@function
        .size           _Z17bmv8_bin_bin_fullPKhS0_PfPKiS3_i,(.L_x_189 - _Z17bmv8_bin_bin_fullPKhS0_PfPKiS3_i)
        .other          _Z17bmv8_bin_bin_fullPKhS0_PfPKiS3_i,@"STO_CUDA_ENTRY STV_DEFAULT"
_Z17bmv8_bin_bin_fullPKhS0_PfPKiS3_i:
.text._Z17bmv8_bin_bin_fullPKhS0_PfPKiS3_i:
        /* <DEDUP_REMOVED lines=9> */
[----:B0-----:R-:W-:-:S04]  /*0090*/  IMAD R3, R3, UR4, R2 ;  /* 0x0000000403037c24 */ /* 0x001fc8000f8e0202 */
[----:B------:R-:W-:-:S05]  /*00a0*/  IMAD.SHL.U32 R5, R3, 0x4, RZ ;  /* 0x0000000403057824 */ /* 0x000fca00078e00ff */
[----:B--2---:R-:W-:-:S04]  /*00b0*/  LEA.HI R5, R0, R5, RZ, 0x1d ;  /* 0x0000000500057211 */ /* 0x004fc800078fe8ff */
[----:B-1----:R-:W-:-:S13]  /*00c0*/  ISETP.GE.AND P0, PT, R5, UR5, PT ;  /* 0x0000000505007c0c */ /* 0x002fda000bf06270 */
[----:B------:R-:W-:Y:S05]  /*00d0*/  @P0 EXIT ;  /* 0x000000000000094d */ /* 0x000fea0003800000 */
[----:B------:R-:W0:Y:S01]  /*00e0*/  LDC.64 R6, c[0x0][0x398] ;  /* 0x0000e600ff067b82 */ /* 0x000e220000000a00 */
[----:B------:R-:W1:Y:S01]  /*00f0*/  LDCU.64 UR4, c[0x0][0x358] ;  /* 0x00006b00ff0477ac */ /* 0x000e620008000a00 */
[----:B------:R-:W2:Y:S06]  /*0100*/  LDCU.64 UR6, c[0x0][0x380] ;  /* 0x00007000ff0677ac */ /* 0x000eac0008000a00 */
[----:B------:R-:W3:Y:S01]  /*0110*/  LDC.64 R12, c[0x0][0x3a0] ;  /* 0x0000e800ff0c7b82 */ /* 0x000ee20000000a00 */
[----:B------:R-:W4:Y:S01]  /*0120*/  LDCU.64 UR8, c[0x0][0x388] ;  /* 0x00007100ff0877ac */ /* 0x000f220008000a00 */
[----:B0-----:R-:W-:-:S05]  /*0130*/  IMAD.WIDE R6, R5, 0x4, R6 ;  /* 0x0000000405067825 */ /* 0x001fca00078e0206 */
[----:B-1----:R-:W5:Y:S04]  /*0140*/  LDG.E.CONSTANT R5, desc[UR4][R6.64] ;  /* 0x0000000406057981 */ /* 0x002f68000c1e9900 */
[----:B------:R0:W2:Y:S01]  /*0150*/  LDG.E.CONSTANT R2, desc[UR4][R6.64+0x4] ;  /* 0x0000040406027981 */ /* 0x0000a2000c1e9900 */
[----:B------:R-:W-:Y:S01]  /*0160*/  BSSY.RECONVERGENT B0, `(.L_x_75) ;  /* 0x0000085000007945 */ /* 0x000fe20003800200 */
[----:B------:R-:W-:Y:S02]  /*0170*/  IMAD.MOV.U32 R9, RZ, RZ, RZ ;  /* 0x000000ffff097224 */ /* 0x000fe400078e00ff */
[----:B0-----:R-:W-:Y:S02]  /*0180*/  IMAD.MOV.U32 R6, RZ, RZ, RZ ;  /* 0x000000ffff067224 */ /* 0x001fe400078e00ff */
[----:B-----5:R-:W-:-:S02]  /*0190*/  IMAD.SHL.U32 R8, R5, 0x8, RZ ;  /* 0x0000000805087824 */ /* 0x020fc400078e00ff */
[----:B---3--:R-:W-:-:S04]  /*01a0*/  IMAD.WIDE R12, R5, 0x4, R12 ;  /* 0x00000004050c7825 */ /* 0x008fc800078e020c */
[----:B--2---:R-:W-:-:S05]  /*01b0*/  IMAD.IADD R2, R2, 0x1, -R5 ;  /* 0x0000000102027824 */ /* 0x004fca00078e0a05 */
[----:B------:R-:W-:-:S05]  /*01c0*/  I2FP.F32.S32 R4, R2 ;  /* 0x0000000200047245 */ /* 0x000fca0000201400 */
[----:B------:R-:W-:Y:S01]  /*01d0*/  FMUL R10, R4, 0.25 ;  /* 0x3e800000040a7820 */ /* 0x000fe20000400000 */
[----:B------:R-:W-:-:S04]  /*01e0*/  IADD3 R4, P1, PT, R8, UR6, RZ ;  /* 0x0000000608047c10 */ /* 0x000fc8000ff3e0ff */
[----:B------:R-:W-:Y:S01]  /*01f0*/  LEA.HI.X.SX32 R5, R8, UR7, 0x1, P1 ;  /* 0x0000000708057c11 */ /* 0x000fe200088f0eff */
[----:B------:R-:W0:Y:S02]  /*0200*/  F2I.CEIL.NTZ R10, R10 ;  /* 0x0000000a000a7305 */ /* 0x000e24000020b100 */
[----:B0-----:R-:W-:-:S13]  /*0210*/  ISETP.GE.AND P0, PT, R10, 0x2, PT ;  /* 0x000000020a00780c */ /* 0x001fda0003f06270 */
[----:B----4-:R-:W-:Y:S05]  /*0220*/  @!P0 BRA `(.L_x_76) ;  /* 0x0000000400e08947 */ /* 0x010fea0003800000 */
[----:B------:R-:W-:Y:S01]  /*0230*/  LEA R10, R10, 0xfffffffc, 0x2 ;  /* 0xfffffffc0a0a7811 */ /* 0x000fe200078e10ff */
[----:B------:R-:W-:Y:S01]  /*0240*/  BSSY.RECONVERGENT B1, `(.L_x_77) ;  /* 0x0000052000017945 */ /* 0x000fe20003800200 */
[----:B------:R-:W-:Y:S01]  /*0250*/  LOP3.LUT R8, R0, 0x7, RZ, 0xc0, !PT ;  /* 0x0000000700087812 */ /* 0x000fe200078ec0ff */
[----:B------:R-:W-:Y:S01]  /*0260*/  IMAD.MOV.U32 R9, RZ, RZ, RZ ;  /* 0x000000ffff097224 */ /* 0x000fe200078e00ff */
[----:B------:R-:W-:Y:S01]  /*0270*/  VIMNMX R10, PT, PT, R10, 0x4, !PT ;  /* 0x000000040a0a7848 */ /* 0x000fe20007fe0100 */
[----:B------:R-:W-:-:S04]  /*0280*/  IMAD.MOV.U32 R6, RZ, RZ, RZ ;  /* 0x000000ffff067224 */ /* 0x000fc800078e00ff */
[----:B------:R-:W-:-:S05]  /*0290*/  VIADD R10, R10, 0xffffffff ;  /* 0xffffffff0a0a7836 */ /* 0x000fca0000000000 */
[C---:B------:R-:W-:Y:S02]  /*02a0*/  ISETP.NE.AND P1, PT, R10.reuse, 0x3, PT ;  /* 0x000000030a00780c */ /* 0x040fe40003f25270 */
[----:B------:R-:W-:-:S11]  /*02b0*/  LOP3.LUT P0, RZ, R10, 0x4, RZ, 0xc0, !PT ;  /* 0x000000040aff7812 */ /* 0x000fd6000780c0ff */
[----:B------:R-:W-:Y:S05]  /*02c0*/  @!P1 BRA `(.L_x_78) ;  /* 0x0000000400249947 */ /* 0x000fea0003800000 */
[----:B------:R-:W-:Y:S01]  /*02d0*/  LEA.HI R10, R10, 0x1, RZ, 0x1e ;  /* 0x000000010a0a7811 */ /* 0x000fe200078ff0ff */
[----:B------:R-:W-:Y:S02]  /*02e0*/  IMAD.MOV.U32 R9, RZ, RZ, RZ ;  /* 0x000000ffff097224 */ /* 0x000fe400078e00ff */
[----:B------:R-:W-:Y:S01]  /*02f0*/  IMAD.MOV.U32 R7, RZ, RZ, R8 ;  /* 0x000000ffff077224 */ /* 0x000fe200078e0008 */
[----:B------:R-:W-:-:S05]  /*0300*/  LOP3.LUT R10, R10, 0x7ffffffe, RZ, 0xc0, !PT ;  /* 0x7ffffffe0a0a7812 */ /* 0x000fca00078ec0ff */
[----:B------:R-:W-:-:S07]  /*0310*/  IMAD.MOV R10, RZ, RZ, -R10 ;  /* 0x000000ffff0a7224 */ /* 0x000fce00078e0a0a */
.L_x_79:
[----:B------:R-:W-:-:S05]  /*0320*/  IMAD.WIDE.U32 R22, R9, 0x4, R12 ;  /* 0x0000000409167825 */ /* 0x000fca00078e000c */
[----:B------:R-:W2:Y:S04]  /*0330*/  LDG.E.CONSTANT R15, desc[UR4][R22.64] ;  /* 0x00000004160f7981 */ /* 0x000ea8000c1e9900 */
[----:B------:R-:W3:Y:S04]  /*0340*/  LDG.E.CONSTANT R11, desc[UR4][R22.64+0x4] ;  /* 0x00000404160b7981 */ /* 0x000ee8000c1e9900 */
[----:B------:R-:W4:Y:S04]  /*0350*/  LDG.E.CONSTANT R14, desc[UR4][R22.64+0x8] ;  /* 0x00000804160e7981 */ /* 0x000f28000c1e9900 */
[----:B------:R-:W5:Y:S04]  /*0360*/  LDG.E.CONSTANT R17, desc[UR4][R22.64+0xc] ;  /* 0x00000c0416117981 */ /* 0x000f68000c1e9900 */
[----:B------:R-:W5:Y:S04]  /*0370*/  LDG.E.CONSTANT R21, desc[UR4][R22.64+0x14] ;  /* 0x0000140416157981 */ /* 0x000f68000c1e9900 */
[----:B------:R-:W5:Y:S01]  /*0380*/  LDG.E.CONSTANT R26, desc[UR4][R22.64+0x1c] ;  /* 0x00001c04161a7981 */ /* 0x000f62000c1e9900 */
[----:B--2---:R-:W-:-:S02]  /*0390*/  IADD3 R28, P1, PT, R15, UR8, RZ ;  /* 0x000000080f1c7c10 */ /* 0x004fc4000ff3e0ff */
[----:B---3--:R-:W-:Y:S02]  /*03a0*/  IADD3 R18, P2, PT, R11, UR8, RZ ;  /* 0x000000080b127c10 */ /* 0x008fe4000ff5e0ff */
[----:B------:R-:W-:Y:S02]  /*03b0*/  LEA.HI.X.SX32 R29, R15, UR9, 0x1, P1 ;  /* 0x000000090f1d7c11 */ /* 0x000fe400088f0eff */
[----:B------:R-:W-:Y:S02]  /*03c0*/  LEA.HI.X.SX32 R19, R11, UR9, 0x1, P2 ;  /* 0x000000090b137c11 */ /* 0x000fe400090f0eff */
[C---:B----4-:R-:W-:Y:S01]  /*03d0*/  IADD3 R24, P1, PT, R14.reuse, UR8, RZ ;  /* 0x000000080e187c10 */ /* 0x050fe2000ff3e0ff */
[----:B------:R0:W2:Y:S03]  /*03e0*/  LDG.E.U8.CONSTANT R16, desc[UR4][R28.64] ;  /* 0x000000041c107981 */ /* 0x0000a6000c1e9100 */
[----:B------:R-:W-:Y:S01]  /*03f0*/  LEA.HI.X.SX32 R25, R14, UR9, 0x1, P1 ;  /* 0x000000090e197c11 */ /* 0x000fe200088f0eff */
[----:B------:R-:W2:Y:S01]  /*0400*/  LDG.E.U8.CONSTANT R18, desc[UR4][R18.64] ;  /* 0x0000000412127981 */ /* 0x000ea2000c1e9100 */
[----:B------:R-:W-:-:S03]  /*0410*/  IADD3 R14, P1, PT, R7, R4, RZ ;  /* 0x00000004070e7210 */ /* 0x000fc60007f3e0ff */
[----:B------:R1:W3:Y:S04]  /*0420*/  LDG.E.U8.CONSTANT R20, desc[UR4][R24.64] ;  /* 0x0000000418147981 */ /* 0x0002e8000c1e9100 */
[----:B------:R-:W4:Y:S04]  /*0430*/  LDG.E.CONSTANT R11, desc[UR4][R22.64+0x18] ;  /* 0x00001804160b7981 */ /* 0x000f28000c1e9900 */
[----:B------:R-:W4:Y:S01]  /*0440*/  LDG.E.CONSTANT R19, desc[UR4][R22.64+0x10] ;  /* 0x0000100416137981 */ /* 0x000f22000c1e9900 */
[----:B------:R-:W-:-:S05]  /*0450*/  IMAD.X R15, RZ, RZ, R5, P1 ;  /* 0x000000ffff0f7224 */ /* 0x000fca00008e0605 */
[----:B------:R-:W4:Y:S04]  /*0460*/  LDG.E.U8.CONSTANT R27, desc[UR4][R14.64+0x8] ;  /* 0x000008040e1b7981 */ /* 0x000f28000c1e9100 */
[----:B------:R-:W4:Y:S01]  /*0470*/  LDG.E.U8.CONSTANT R28, desc[UR4][R14.64] ;  /* 0x000000040e1c7981 */ /* 0x000f22000c1e9100 */
[----:B0-----:R-:W-:-:S05]  /*0480*/  VIADD R29, R7, 0x20 ;  /* 0x00000020071d7836 */ /* 0x001fca0000000000 */
[----:B-1----:R-:W-:-:S05]  /*0490*/  IADD3 R24, P1, PT, R29, R4, RZ ;  /* 0x000000041d187210 */ /* 0x002fca0007f3e0ff */
[----:B------:R-:W-:-:S05]  /*04a0*/  IMAD.X R25, RZ, RZ, R5, P1 ;  /* 0x000000ffff197224 */ /* 0x000fca00008e0605 */
[----:B------:R-:W4:Y:S04]  /*04b0*/  LDG.E.U8.CONSTANT R24, desc[UR4][R24.64] ;  /* 0x0000000418187981 */ /* 0x000f28000c1e9100 */
[----:B------:R-:W4:Y:S01]  /*04c0*/  LDG.E.U8.CONSTANT R25, desc[UR4][R14.64+0x18] ;  /* 0x000018040e197981 */ /* 0x000f22000c1e9100 */
[----:B--2---:R-:W-:Y:S01]  /*04d0*/  IMAD R29, R16, 0x100, R18 ;  /* 0x00000100101d7824 */ /* 0x004fe200078e0212 */
[----:B-----5:R-:W-:-:S03]  /*04e0*/  IADD3 R16, P1, PT, R17, UR8, RZ ;  /* 0x0000000811107c10 */ /* 0x020fc6000ff3e0ff */
[----:B---3--:R-:W-:Y:S01]  /*04f0*/  IMAD R29, R29, 0x100, R20 ;  /* 0x000001001d1d7824 */ /* 0x008fe200078e0214 */
[----:B------:R-:W-:Y:S02]  /*0500*/  LEA.HI.X.SX32 R17, R17, UR9, 0x1, P1 ;  /* 0x0000000911117c11 */ /* 0x000fe400088f0eff */
[----:B------:R-:W-:-:S03]  /*0510*/  IADD3 R20, P1, PT, R21, UR8, RZ ;  /* 0x0000000815147c10 */ /* 0x000fc6000ff3e0ff */
[----:B------:R-:W2:Y:S01]  /*0520*/  LDG.E.U8.CONSTANT R16, desc[UR4][R16.64] ;  /* 0x0000000410107981 */ /* 0x000ea2000c1e9100 */
[----:B----4-:R-:W-:Y:S02]  /*0530*/  IADD3 R18, P2, PT, R19, UR8, RZ ;  /* 0x0000000813127c10 */ /* 0x010fe4000ff5e0ff */
[----:B------:R-:W-:Y:S02]  /*0540*/  LEA.HI.X.SX32 R21, R21, UR9, 0x1, P1 ;  /* 0x0000000915157c11 */ /* 0x000fe400088f0eff */
[----:B------:R-:W-:Y:S02]  /*0550*/  LEA.HI.X.SX32 R19, R19, UR9, 0x1, P2 ;  /* 0x0000000913137c11 */ /* 0x000fe400090f0eff */
[C---:B------:R-:W-:Y:S01]  /*0560*/  IADD3 R22, P2, PT, R11.reuse, UR8, RZ ;  /* 0x000000080b167c10 */ /* 0x040fe2000ff5e0ff */
[----:B------:R-:W3:Y:S03]  /*0570*/  LDG.E.U8.CONSTANT R20, desc[UR4][R20.64] ;  /* 0x0000000414147981 */ /* 0x000ee6000c1e9100 */
[----:B------:R-:W-:Y:S01]  /*0580*/  LEA.HI.X.SX32 R23, R11, UR9, 0x1, P2 ;  /* 0x000000090b177c11 */ /* 0x000fe200090f0eff */
[----:B------:R0:W3:Y:S01]  /*0590*/  LDG.E.U8.CONSTANT R17, desc[UR4][R18.64] ;  /* 0x0000000412117981 */ /* 0x0000e2000c1e9100 */
[----:B------:R-:W-:-:S03]  /*05a0*/  IMAD R28, R28, 0x100, R27 ;  /* 0x000001001c1c7824 */ /* 0x000fc600078e021b */
[----:B------:R-:W4:Y:S04]  /*05b0*/  LDG.E.U8.CONSTANT R27, desc[UR4][R14.64+0x28] ;  /* 0x000028040e1b7981 */ /* 0x000f28000c1e9100 */
[----:B------:R-:W5:Y:S01]  /*05c0*/  LDG.E.U8.CONSTANT R22, desc[UR4][R22.64] ;  /* 0x0000000416167981 */ /* 0x000f62000c1e9100 */
[----:B0-----:R-:W-:-:S03]  /*05d0*/  IADD3 R18, P1, PT, R26, UR8, RZ ;  /* 0x000000081a127c10 */ /* 0x001fc6000ff3e0ff */
[----:B------:R-:W5:Y:S01]  /*05e0*/  LDG.E.U8.CONSTANT R11, desc[UR4][R14.64+0x30] ;  /* 0x000030040e0b7981 */ /* 0x000f62000c1e9100 */
[----:B------:R-:W-:-:S03]  /*05f0*/  LEA.HI.X.SX32 R19, R26, UR9, 0x1, P1 ;  /* 0x000000091a137c11 */ /* 0x000fc600088f0eff */
[----:B------:R-:W5:Y:S04]  /*0600*/  LDG.E.U8.CONSTANT R21, desc[UR4][R14.64+0x10] ;  /* 0x000010040e157981 */ /* 0x000f68000c1e9100 */
[----:B------:R-:W5:Y:S04]  /*0610*/  LDG.E.U8.CONSTANT R23, desc[UR4][R14.64+0x38] ;  /* 0x000038040e177981 */ /* 0x000f68000c1e9100 */
[----:B------:R-:W5:Y:S01]  /*0620*/  LDG.E.U8.CONSTANT R18, desc[UR4][R18.64] ;  /* 0x0000000412127981 */ /* 0x000f62000c1e9100 */
[----:B------:R-:W-:-:S05]  /*0630*/  VIADD R10, R10, 0x2 ;  /* 0x000000020a0a7836 */ /* 0x000fca0000000000 */
[----:B------:R-:W-:Y:S01]  /*0640*/  ISETP.NE.AND P1, PT, R10, RZ, PT ;  /* 0x000000ff0a00720c */ /* 0x000fe20003f25270 */
[----:B------:R-:W-:Y:S02]  /*0650*/  VIADD R9, R9, 0x8 ;  /* 0x0000000809097836 */ /* 0x000fe40000000000 */
[----:B------:R-:W-:Y:S02]  /*0660*/  VIADD R7, R7, 0x40 ;  /* 0x0000004007077836 */ /* 0x000fe40000000000 */
[----:B--2---:R-:W-:Y:S02]  /*0670*/  IMAD.U32 R16, R29, 0x100, R16 ;  /* 0x000001001d107824 */ /* 0x004fe400078e0010 */
[----:B---3--:R-:W-:Y:S02]  /*0680*/  IMAD R17, R17, 0x100, R20 ;  /* 0x0000010011117824 */ /* 0x008fe400078e0214 */
[----:B----4-:R-:W-:Y:S02]  /*0690*/  IMAD R24, R24, 0x100, R27 ;  /* 0x0000010018187824 */ /* 0x010fe400078e021b */
[----:B-----5:R-:W-:-:S02]  /*06a0*/  IMAD R17, R17, 0x100, R22 ;  /* 0x0000010011117824 */ /* 0x020fc400078e0216 */
[----:B------:R-:W-:Y:S02]  /*06b0*/  IMAD R24, R24, 0x100, R11 ;  /* 0x0000010018187824 */ /* 0x000fe400078e020b */
[----:B------:R-:W-:Y:S02]  /*06c0*/  IMAD R28, R28, 0x100, R21 ;  /* 0x000001001c1c7824 */ /* 0x000fe400078e0215 */
[----:B------:R-:W-:Y:S02]  /*06d0*/  IMAD.U32 R23, R24, 0x100, R23 ;  /* 0x0000010018177824 */ /* 0x000fe400078e0017 */
[----:B------:R-:W-:Y:S02]  /*06e0*/  IMAD.U32 R25, R28, 0x100, R25 ;  /* 0x000001001c197824 */ /* 0x000fe400078e0019 */
[----:B------:R-:W-:-:S03]  /*06f0*/  IMAD.U32 R14, R17, 0x100, R18 ;  /* 0x00000100110e7824 */ /* 0x000fc600078e0012 */
[----:B------:R-:W-:Y:S02]  /*0700*/  LOP3.LUT R16, R16, R25, RZ, 0xc0, !PT ;  /* 0x0000001910107212 */ /* 0x000fe400078ec0ff */
[----:B------:R-:W-:Y:S02]  /*0710*/  LOP3.LUT R14, R14, R23, RZ, 0xc0, !PT ;  /* 0x000000170e0e7212 */ /* 0x000fe400078ec0ff */
[----:B------:R-:W-:Y:S08]  /*0720*/  POPC R11, R16 ;  /* 0x00000010000b7309 */ /* 0x000ff00000000000 */
[----:B------:R-:W0:Y:S02]  /*0730*/  POPC R14, R14 ;  /* 0x0000000e000e7309 */ /* 0x000e240000000000 */
[----:B0-----:R-:W-:Y:S01]  /*0740*/  IADD3 R6, PT, PT, R14, R11, R6 ;  /* 0x0000000b0e067210 */ /* 0x001fe20007ffe006 */
[----:B------:R-:W-:Y:S06]  /*0750*/  @P1 BRA `(.L_x_79) ;  /* 0xfffffff800f01947 */ /* 0x000fec000383ffff */
.L_x_78:
[----:B------:R-:W-:Y:S05]  /*0760*/  BSYNC.RECONVERGENT B1 ;  /* 0x0000000000017941 */ /* 0x000fea0003800200 */
.L_x_77:
[----:B------:R-:W-:Y:S05]  /*0770*/  @P0 BRA `(.L_x_76) ;  /* 0x00000000008c0947 */ /* 0x000fea0003800000 */
[C---:B------:R-:W-:Y:S01]  /*0780*/  IMAD.WIDE.U32 R22, R9.reuse, 0x4, R12 ;  /* 0x0000000409167825 */ /* 0x040fe200078e000c */
[----:B------:R-:W0:Y:S04]  /*0790*/  LDCU.64 UR6, c[0x0][0x388] ;  /* 0x00007100ff0677ac */ /* 0x000e280008000a00 */
[----:B------:R-:W0:Y:S04]  /*07a0*/  LDG.E.CONSTANT R14, desc[UR4][R22.64] ;  /* 0x00000004160e7981 */ /* 0x000e28000c1e9900 */
[----:B------:R-:W2:Y:S04]  /*07b0*/  LDG.E.CONSTANT R7, desc[UR4][R22.64+0x4] ;  /* 0x0000040416077981 */ /* 0x000ea8000c1e9900 */
[----:B------:R-:W3:Y:S04]  /*07c0*/  LDG.E.CONSTANT R15, desc[UR4][R22.64+0x8] ;  /* 0x00000804160f7981 */ /* 0x000ee8000c1e9900 */
[----:B------:R-:W4:Y:S01]  /*07d0*/  LDG.E.CONSTANT R24, desc[UR4][R22.64+0xc] ;  /* 0x00000c0416187981 */ /* 0x000f22000c1e9900 */
[----:B------:R-:W-:-:S05]  /*07e0*/  IMAD R11, R9, 0x8, R8 ;  /* 0x00000008090b7824 */ /* 0x000fca00078e0208 */
[----:B------:R-:W-:-:S05]  /*07f0*/  IADD3 R10, P0, PT, R11, R4, RZ ;  /* 0x000000040b0a7210 */ /* 0x000fca0007f1e0ff */
[----:B------:R-:W-:-:S05]  /*0800*/  IMAD.X R11, RZ, RZ, R5, P0 ;  /* 0x000000ffff0b7224 */ /* 0x000fca00000e0605 */
[----:B------:R-:W5:Y:S04]  /*0810*/  LDG.E.U8.CONSTANT R22, desc[UR4][R10.64] ;  /* 0x000000040a167981 */ /* 0x000f68000c1e9100 */
[----:B------:R-:W5:Y:S01]  /*0820*/  LDG.E.U8.CONSTANT R8, desc[UR4][R10.64+0x10] ;  /* 0x000010040a087981 */ /* 0x000f62000c1e9100 */
[C---:B0-----:R-:W-:Y:S02]  /*0830*/  IADD3 R20, P1, PT, R14.reuse, UR6, RZ ;  /* 0x000000060e147c10 */ /* 0x041fe4000ff3e0ff */
[----:B--2---:R-:W-:Y:S02]  /*0840*/  IADD3 R18, P0, PT, R7, UR6, RZ ;  /* 0x0000000607127c10 */ /* 0x004fe4000ff1e0ff */
[----:B------:R-:W-:Y:S02]  /*0850*/  LEA.HI.X.SX32 R21, R14, UR7, 0x1, P1 ;  /* 0x000000070e157c11 */ /* 0x000fe400088f0eff */
[----:B---3--:R-:W-:-:S02]  /*0860*/  IADD3 R16, P1, PT, R15, UR6, RZ ;  /* 0x000000060f107c10 */ /* 0x008fc4000ff3e0ff */
[----:B------:R-:W-:Y:S02]  /*0870*/  LEA.HI.X.SX32 R19, R7, UR7, 0x1, P0 ;  /* 0x0000000707137c11 */ /* 0x000fe400080f0eff */
[----:B----4-:R-:W-:Y:S01]  /*0880*/  IADD3 R14, P2, PT, R24, UR6, RZ ;  /* 0x00000006180e7c10 */ /* 0x010fe2000ff5e0ff */
[----:B------:R-:W5:Y:S01]  /*0890*/  LDG.E.U8.CONSTANT R7, desc[UR4][R10.64+0x8] ;  /* 0x000008040a077981 */ /* 0x000f62000c1e9100 */
[----:B------:R-:W-:-:S03]  /*08a0*/  LEA.HI.X.SX32 R17, R15, UR7, 0x1, P1 ;  /* 0x000000070f117c11 */ /* 0x000fc600088f0eff */
[----:B------:R-:W2:Y:S01]  /*08b0*/  LDG.E.U8.CONSTANT R21, desc[UR4][R20.64] ;  /* 0x0000000414157981 */ /* 0x000ea2000c1e9100 */
[----:B------:R-:W-:-:S03]  /*08c0*/  LEA.HI.X.SX32 R15, R24, UR7, 0x1, P2 ;  /* 0x00000007180f7c11 */ /* 0x000fc600090f0eff */
[----:B------:R-:W2:Y:S04]  /*08d0*/  LDG.E.U8.CONSTANT R18, desc[UR4][R18.64] ;  /* 0x0000000412127981 */ /* 0x000ea8000c1e9100 */
[----:B------:R-:W3:Y:S04]  /*08e0*/  LDG.E.U8.CONSTANT R16, desc[UR4][R16.64] ;  /* 0x0000000410107981 */ /* 0x000ee8000c1e9100 */
[----:B------:R-:W4:Y:S04]  /*08f0*/  LDG.E.U8.CONSTANT R20, desc[UR4][R10.64+0x18] ;  /* 0x000018040a147981 */ /* 0x000f28000c1e9100 */
[----:B------:R-:W4:Y:S01]  /*0900*/  LDG.E.U8.CONSTANT R14, desc[UR4][R14.64] ;  /* 0x000000040e0e7981 */ /* 0x000f22000c1e9100 */
[----:B------:R-:W-:-:S02]  /*0910*/  VIADD R9, R9, 0x4 ;  /* 0x0000000409097836 */ /* 0x000fc40000000000 */
[----:B-----5:R-:W-:-:S04]  /*0920*/  IMAD R7, R22, 0x100, R7 ;  /* 0x0000010016077824 */ /* 0x020fc800078e0207 */
[----:B------:R-:W-:Y:S02]  /*0930*/  IMAD R7, R7, 0x100, R8 ;  /* 0x0000010007077824 */ /* 0x000fe400078e0208 */
[----:B--2---:R-:W-:-:S04]  /*0940*/  IMAD R21, R21, 0x100, R18 ;  /* 0x0000010015157824 */ /* 0x004fc800078e0212 */
[----:B---3--:R-:W-:Y:S02]  /*0950*/  IMAD R21, R21, 0x100, R16 ;  /* 0x0000010015157824 */ /* 0x008fe400078e0210 */
[----:B----4-:R-:W-:Y:S02]  /*0960*/  IMAD.U32 R20, R7, 0x100, R20 ;  /* 0x0000010007147824 */ /* 0x010fe400078e0014 */
[----:B------:R-:W-:-:S05]  /*0970*/  IMAD.U32 R7, R21, 0x100, R14 ;  /* 0x0000010015077824 */ /* 0x000fca00078e000e */
[----:B------:R-:W-:-:S06]  /*0980*/  LOP3.LUT R7, R7, R20, RZ, 0xc0, !PT ;  /* 0x0000001407077212 */ /* 0x000fcc00078ec0ff */
[----:B------:R-:W0:Y:S02]  /*0990*/  POPC R7, R7 ;  /* 0x0000000700077309 */ /* 0x000e240000000000 */
[----:B0-----:R-:W-:-:S07]  /*09a0*/  IMAD.IADD R6, R6, 0x1, R7 ;  /* 0x0000000106067824 */ /* 0x001fce00078e0207 */
.L_x_76:
[----:B------:R-:W-:Y:S05]  /*09b0*/  BSYNC.RECONVERGENT B0 ;  /* 0x0000000000007941 */ /* 0x000fea0003800200 */
.L_x_75:
[----:B------:R-:W-:Y:S01]  /*09c0*/  LOP3.LUT R8, R0, 0x7, RZ, 0xc0, !PT ;  /* 0x0000000700087812 */ /* 0x000fe200078ec0ff */
[----:B------:R-:W-:Y:S01]  /*09d0*/  IMAD.SHL.U32 R2, R2, 0x8, RZ ;  /* 0x0000000802027824 */ /* 0x000fe200078e00ff */
[----:B------:R-:W0:Y:S01]  /*09e0*/  LDCU.64 UR6, c[0x0][0x390] ;  /* 0x00007200ff0677ac */ /* 0x000e220008000a00 */
[----:B------:R-:W-:-:S04]  /*09f0*/  IMAD.WIDE.U32 R18, R9, 0x4, R12 ;  /* 0x0000000409127825 */ /* 0x000fc800078e000c */
[----:B------:R-:W-:-:S04]  /*0a00*/  IMAD R21, R9, 0x8, R8 ;  /* 0x0000000809157824 */ /* 0x000fc800078e0208 */
[C---:B------:R-:W-:Y:S01]  /*0a10*/  VIADD R7, R21.reuse, 0x8 ;  /* 0x0000000815077836 */ /* 0x040fe20000000000 */
[----:B------:R-:W-:-:S04]  /*0a20*/  ISETP.GE.U32.AND P2, PT, R21, R2, PT ;  /* 0x000000021500720c */ /* 0x000fc80003f46070 */
[----:B------:R-:W-:Y:S01]  /*0a30*/  ISETP.GE.U32.AND P1, PT, R7, R2, PT ;  /* 0x000000020700720c */ /* 0x000fe20003f26070 */
[----:B------:R-:W-:-:S05]  /*0a40*/  VIADD R7, R21, 0x10 ;  /* 0x0000001015077836 */ /* 0x000fca0000000000 */
[-C--:B------:R-:W-:Y:S01]  /*0a50*/  ISETP.GE.U32.AND P0, PT, R7, R2.reuse, PT ;  /* 0x000000020700720c */ /* 0x080fe20003f06070 */
[----:B------:R-:W-:Y:S02]  /*0a60*/  VIADD R9, R21, 0x18 ;  /* 0x0000001815097836 */ /* 0x000fe40000000000 */
[----:B------:R-:W2:Y:S01]  /*0a70*/  @!P2 LDG.E.CONSTANT R7, desc[UR4][R18.64] ;  /* 0x000000041207a981 */ /* 0x000ea2000c1e9900 */
[----:B------:R-:W2:Y:S02]  /*0a80*/  @!P2 LDC.64 R16, c[0x0][0x388] ;  /* 0x0000e200ff10ab82 */ /* 0x000ea40000000a00 */
[----:B------:R-:W-:Y:S01]  /*0a90*/  ISETP.GE.U32.AND P3, PT, R9, R2, PT ;  /* 0x000000020900720c */ /* 0x000fe20003f66070 */
[----:B------:R-:W3:Y:S05]  /*0aa0*/  @!P1 LDG.E.CONSTANT R15, desc[UR4][R18.64+0x4] ;  /* 0x00000404120f9981 */ /* 0x000eea000c1e9900 */
[----:B------:R-:W3:Y:S01]  /*0ab0*/  @!P1 LDC.64 R12, c[0x0][0x388] ;  /* 0x0000e200ff0c9b82 */ /* 0x000ee20000000a00 */
[----:B------:R-:W4:Y:S06]  /*0ac0*/  @!P0 LDG.E.CONSTANT R14, desc[UR4][R18.64+0x8] ;  /* 0x00000804120e8981 */ /* 0x000f2c000c1e9900 */
[----:B------:R-:W5:Y:S01]  /*0ad0*/  @!P3 LDG.E.CONSTANT R2, desc[UR4][R18.64+0xc] ;  /* 0x00000c041202b981 */ /* 0x000f62000c1e9900 */
[----:B------:R-:W4:Y:S01]  /*0ae0*/  @!P0 LDC.64 R10, c[0x0][0x388] ;  /* 0x0000e200ff0a8b82 */ /* 0x000f220000000a00 */
[----:B------:R-:W-:-:S05]  /*0af0*/  IADD3 R4, P4, PT, R21, R4, RZ ;  /* 0x0000000415047210 */ /* 0x000fca0007f9e0ff */
[----:B------:R-:W-:Y:S02]  /*0b00*/  IMAD.X R5, RZ, RZ, R5, P4 ;  /* 0x000000ffff057224 */ /* 0x000fe400020e0605 */
[----:B------:R-:W5:Y:S03]  /*0b10*/  @!P3 LDC.64 R8, c[0x0][0x388] ;  /* 0x0000e200ff08bb82 */ /* 0x000f660000000a00 */
[----:B------:R-:W5:Y:S04]  /*0b20*/  @!P1 LDG.E.U8.CONSTANT R19, desc[UR4][R4.64+0x8] ;  /* 0x0000080404139981 */ /* 0x000f68000c1e9100 */
[----:B------:R-:W5:Y:S01]  /*0b30*/  @!P0 LDG.E.U8.CONSTANT R18, desc[UR4][R4.64+0x10] ;  /* 0x0000100404128981 */ /* 0x000f62000c1e9100 */
[----:B--2---:R-:W-:-:S02]  /*0b40*/  @!P2 IADD3 R16, P5, PT, R7, R16, RZ ;  /* 0x000000100710a210 */ /* 0x004fc40007fbe0ff */
[----:B---3--:R-:W-:Y:S02]  /*0b50*/  @!P1 IADD3 R12, P4, PT, R15, R12, RZ ;  /* 0x0000000c0f0c9210 */ /* 0x008fe40007f9e0ff */
[----:B------:R-:W-:Y:S02]  /*0b60*/  @!P2 LEA.HI.X.SX32 R17, R7, R17, 0x1, P5 ;  /* 0x000000110711a211 */ /* 0x000fe400028f0eff */
[----:B------:R-:W-:Y:S02]  /*0b70*/  @!P1 LEA.HI.X.SX32 R13, R15, R13, 0x1, P4 ;  /* 0x0000000d0f0d9211 */ /* 0x000fe400020f0eff */
[C---:B----4-:R-:W-:Y:S01]  /*0b80*/  @!P0 IADD3 R10, P4, PT, R14.reuse, R10, RZ ;  /* 0x0000000a0e0a8210 */ /* 0x050fe20007f9e0ff */
[----:B------:R-:W2:Y:S03]  /*0b90*/  @!P2 LDG.E.U8.CONSTANT R15, desc[UR4][R4.64] ;  /* 0x00000004040fa981 */ /* 0x000ea6000c1e9100 */
[----:B------:R-:W-:Y:S01]  /*0ba0*/  @!P0 LEA.HI.X.SX32 R11, R14, R11, 0x1, P4 ;  /* 0x0000000b0e0b8211 */ /* 0x000fe200020f0eff */
[----:B------:R-:W-:Y:S01]  /*0bb0*/  IMAD.MOV.U32 R14, RZ, RZ, RZ ;  /* 0x000000ffff0e7224 */ /* 0x000fe200078e00ff */
[----:B------:R1:W3:Y:S01]  /*0bc0*/  @!P2 LDG.E.U8.CONSTANT R7, desc[UR4][R16.64] ;  /* 0x000000041007a981 */ /* 0x0002e2000c1e9100 */
[----:B-----5:R-:W-:-:S03]  /*0bd0*/  @!P3 IADD3 R8, P4, PT, R2, R8, RZ ;  /* 0x000000080208b210 */ /* 0x020fc60007f9e0ff */
[----:B------:R-:W4:Y:S04]  /*0be0*/  @!P1 LDG.E.U8.CONSTANT R12, desc[UR4][R12.64] ;  /* 0x000000040c0c9981 */ /* 0x000f28000c1e9100 */
[----:B------:R5:W4:Y:S01]  /*0bf0*/  @!P0 LDG.E.U8.CONSTANT R20, desc[UR4][R10.64] ;  /* 0x000000040a148981 */ /* 0x000b22000c1e9100 */
[----:B------:R-:W-:Y:S01]  /*0c00*/  @!P3 LEA.HI.X.SX32 R9, R2, R9, 0x1, P4 ;  /* 0x000000090209b211 */ /* 0x000fe200020f0eff */
[----:B-1----:R-:W-:Y:S02]  /*0c10*/  IMAD.MOV.U32 R16, RZ, RZ, RZ ;  /* 0x000000ffff107224 */ /* 0x002fe400078e00ff */
[----:B------:R1:W4:Y:S04]  /*0c20*/  @!P3 LDG.E.U8.CONSTANT R14, desc[UR4][R4.64+0x18] ;  /* 0x00001804040eb981 */ /* 0x000328000c1e9100 */
[----:B------:R1:W4:Y:S01]  /*0c30*/  @!P3 LDG.E.U8.CONSTANT R16, desc[UR4][R8.64] ;  /* 0x000000040810b981 */ /* 0x000322000c1e9100 */
[----:B------:R-:W-:-:S05]  /*0c40*/  LEA R0, P3, R3, R0, 0x5 ;  /* 0x0000000003007211 */ /* 0x000fca00078628ff */
[----:B------:R-:W-:Y:S01]  /*0c50*/  IMAD.X R3, RZ, RZ, RZ, P3 ;  /* 0x000000ffff037224 */ /* 0x000fe200018e06ff */
[----:B0-----:R-:W-:-:S04]  /*0c60*/  LEA R2, P3, R0, UR6, 0x2 ;  /* 0x0000000600027c11 */ /* 0x001fc8000f8610ff */
[----:B------:R-:W-:-:S05]  /*0c70*/  LEA.HI.X R3, R0, UR7, R3, 0x2, P3 ;  /* 0x0000000700037c11 */ /* 0x000fca00098f1403 */
[----:B------:R-:W4:Y:S01]  /*0c80*/  LDG.E R13, desc[UR4][R2.64] ;  /* 0x00000004020d7981 */ /* 0x000f22000c1e1900 */
[----:B-----5:R-:W-:Y:S01]  /*0c90*/  CS2R R10, SRZ ;  /* 0x00000000000a7805 */ /* 0x020fe2000001ff00 */
[----:B------:R-:W-:Y:S02]  /*0ca0*/  IMAD.MOV.U32 R0, RZ, RZ, RZ ;  /* 0x000000ffff007224 */ /* 0x000fe400078e00ff */
[----:B------:R-:W-:Y:S02]  /*0cb0*/  @!P1 IMAD.U32 R11, R19, 0x10000, RZ ;  /* 0x00010000130b9824 */ /* 0x000fe400078e00ff */
[----:B------:R-:W-:Y:S01]  /*0cc0*/  @!P0 IMAD.SHL.U32 R10, R18, 0x100, RZ ;  /* 0x00000100120a8824 */ /* 0x000fe200078e00ff */
[----:B-1----:R-:W-:Y:S01]  /*0cd0*/  CS2R R4, SRZ ;  /* 0x0000000000047805 */ /* 0x002fe2000001ff00 */
[----:B------:R-:W-:Y:S02]  /*0ce0*/  IMAD.MOV.U32 R8, RZ, RZ, RZ ;  /* 0x000000ffff087224 */ /* 0x000fe400078e00ff */
[----:B--2---:R-:W-:-:S02]  /*0cf0*/  @!P2 IMAD.SHL.U32 R0, R15, 0x1000000, RZ ;  /* 0x010000000f00a824 */ /* 0x004fc400078e00ff */
[----:B---3--:R-:W-:-:S03]  /*0d00*/  @!P2 IMAD.SHL.U32 R4, R7, 0x1000000, RZ ;  /* 0x010000000704a824 */ /* 0x008fc600078e00ff */
[----:B------:R-:W-:Y:S01]  /*0d10*/  LOP3.LUT R11, R10, R11, R0, 0xfe, !PT ;  /* 0x0000000b0a0b7212 */ /* 0x000fe200078efe00 */
[----:B----4-:R-:W-:Y:S02]  /*0d20*/  @!P1 IMAD.U32 R5, R12, 0x10000, RZ ;  /* 0x000100000c059824 */ /* 0x010fe400078e00ff */
[----:B------:R-:W-:Y:S01]  /*0d30*/  @!P0 IMAD.SHL.U32 R8, R20, 0x100, RZ ;  /* 0x0000010014088824 */ /* 0x000fe200078e00ff */
[----:B------:R-:W-:-:S04]  /*0d40*/  LOP3.LUT R11, R11, R14, RZ, 0xfc, !PT ;  /* 0x0000000e0b0b7212 */ /* 0x000fc800078efcff */
[----:B------:R-:W-:-:S04]  /*0d50*/  LOP3.LUT R5, R8, R5, R4, 0xfe, !PT ;  /* 0x0000000508057212 */ /* 0x000fc800078efe04 */
[----:B------:R-:W-:-:S06]  /*0d60*/  LOP3.LUT R5, R11, R5, R16, 0xe0, !PT ;  /* 0x000000050b057212 */ /* 0x000fcc00078ee010 */
[----:B------:R-:W0:Y:S02]  /*0d70*/  POPC R5, R5 ;  /* 0x0000000500057309 */ /* 0x000e240000000000 */
[----:B0-----:R-:W-:-:S05]  /*0d80*/  IMAD.IADD R6, R5, 0x1, R6 ;  /* 0x0000000105067824 */ /* 0x001fca00078e0206 */
[----:B------:R-:W-:-:S05]  /*0d90*/  I2FP.F32.U32 R6, R6 ;  /* 0x0000000600067245 */ /* 0x000fca0000201000 */
[----:B------:R-:W-:-:S05]  /*0da0*/  FADD R13, R6, R13 ;  /* 0x0000000d060d7221 */ /* 0x000fca0000000000 */
[----:B------:R-:W-:Y:S01]  /*0db0*/  STG.E desc[UR4][R2.64], R13 ;  /* 0x0000000d02007986 */ /* 0x000fe2000c101904 */
[----:B------:R-:W-:Y:S05]  /*0dc0*/  EXIT ;  /* 0x000000000000794d */ /* 0x000fea0003800000 */
.L_x_80:
        /* <DEDUP_REMOVED lines=11> */
.L_x_189:


//--------------------- .text._Z17bmv4_bin_bin_fullPKhS0_PfPKiS3_i --------------------------
	.section	.text._Z17bmv4_bin_bin_fullPKhS0_PfPKiS3_i,"ax",@progbits
	.align	128
        .global         _Z17bmv4_bin_bin_fullPKhS0_PfPKiS3_i
        .type           _Z17bmv4_bin_bin_fullPKhS0_PfPKiS3_i,@function
        .size           _Z17bmv4_bin_bin_fullPKhS0_PfPKiS3_i,(.L_x_190 - _Z17bmv4_bin_bin_fullPKhS0_PfPKiS3_i)
        .other          _Z17bmv4_bin_bin_fullPKhS0_PfPKiS3_i,@"STO_CUDA_ENTRY STV_DEFAULT"
_Z17bmv4_bin_bin_fullPKhS0_PfPKiS3_i:
.text._Z17bmv4_bin_bin_fullPKhS0_PfPKiS3_i:
        /* <DEDUP_REMOVED lines=50> */
.L_x_85:
        /* <DEDUP_REMOVED lines=68> */
.L_x_84:
[----:B------:R-:W-:Y:S05]  /*0760*/  BSYNC.RECONVERGENT B1 ;  /* 0x0000000000017941 */ /* 0x000fea0003800200 */
.L_x_83:
        /* <DEDUP_REMOVED lines=36> */
.L_x_82:
[----:B------:R-:W-:Y:S05]  /*09b0*/  BSYNC.RECONVERGENT B0 ;  /* 0x0000000000007941 */ /* 0x000fea0003800200 */
.L_x_81:
        /* <DEDUP_REMOVED lines=65> */
.L_x_86:
        /* <DEDUP_REMOVED lines=11> */
.L_x_190:


//--------------------- .text._Z17bmv32_bin_bin_binPKjS0_PjPKiS3_i --------------------------
	.section	.text._Z17bmv32_bin_bin_binPKjS0_PjPKiS3_i,"ax",@progbits
	.align	128
        .global         _Z17bmv32_bin_bin_binPKjS0_PjPKiS3_i
        .type           _Z17bmv32_bin_bin_binPKjS0_PjPKiS3_i,@function
        .size           _Z17bmv32_bin_bin_binPKjS0_PjPKiS3_i,(.L_x_191 - _Z17bmv32_bin_bin_binPKjS0_PjPKiS3_i)
        .other          _Z17bmv32_bin_bin_binPKjS0_PjPKiS3_i,@"STO_CUDA_ENTRY STV_DEFAULT"
_Z17bmv32_bin_bin_binPKjS0_PjPKiS3_i:
.text._Z17bmv32_bin_bin_binPKjS0_PjPKiS3_i:
        /* <DEDUP_REMOVED lines=41> */
.L_x_91:
        /* <DEDUP_REMOVED lines=100> */
.L_x_90:
[----:B------:R-:W-:Y:S05]  /*08d0*/  BSYNC.RECONVERGENT B1 ;  /* 0x0000000000017941 */ /* 0x000fea0003800200 */
.L_x_89:
        /* <DEDUP_REMOVED lines=61> */
.L_x_95:
[----:B------:R-:W-:Y:S05]  /*0cb0*/  BSYNC.RECONVERGENT B2 ;  /* 0x0000000000027941 */ /* 0x000fea0003800200 */
.L_x_94:
        /* <DEDUP_REMOVED lines=37> */
.L_x_97:
[----:B------:R-:W-:Y:S05]  /*0f10*/  BSYNC.RECONVERGENT B2 ;  /* 0x0000000000027941 */ /* 0x000fea0003800200 */
.L_x_96:
        /* <DEDUP_REMOVED lines=20> */
.L_x_93:
[----:B------:R-:W-:Y:S05]  /*1060*/  BSYNC.RECONVERGENT B1 ;  /* 0x0000000000017941 */ /* 0x000fea0003800200 */
.L_x_92:
[----:B------:R-:W-:-:S13]  /*1070*/  ISETP.NE.AND P0, PT, R10, RZ, PT ;  /* 0x000000ff0a00720c */ /* 0x000fda0003f05270 */
.L_x_88:
[----:B------:R-:W-:Y:S05]  /*1080*/  BSYNC.RECONVERGENT B0 ;  /* 0x0000000000007941 */ /* 0x000fea0003800200 */
.L_x_87:
[----:B------:R-:W1:Y:S02]  /*1090*/  LDC.64 R2, c[0x0][0x390] ;  /* 0x0000e400ff027b82 */ /* 0x000e640000000a00 */
[----:B-1----:R-:W-:-:S05]  /*10a0*/  IMAD.WIDE.U32 R2, R0, 0x4, R2 ;  /* 0x0000000400027825 */ /* 0x002fca00078e0002 */
[----:B------:R-:W2:Y:S01]  /*10b0*/  LDG.E R5, desc[UR4][R2.64] ;  /* 0x0000000402057981 */ /* 0x000ea2000c1e1900 */
[----:B------:R-:W-:-:S06]  /*10c0*/  VOTE.ANY R0, PT, P0 ;  /* 0x0000000000007806 */ /* 0x000fcc00000e0100 */
[----:B------:R-:W2:Y:S02]  /*10d0*/  BREV R0, R0 ;  /* 0x0000000000007301 */ /* 0x000ea40000000000 */
[----:B--2---:R-:W-:-:S05]  /*10e0*/  LOP3.LUT R5, R0, R5, RZ, 0xfc, !PT ;  /* 0x0000000500057212 */ /* 0x004fca00078efcff */
[----:B------:R-:W-:Y:S01]  /*10f0*/  STG.E desc[UR4][R2.64], R5 ;  /* 0x0000000502007986 */ /* 0x000fe2000c101904 */
[----:B------:R-:W-:Y:S05]  /*1100*/  EXIT ;  /* 0x000000000000794d */ /* 0x000fea0003800000 */
.L_x_98:
        /* <DEDUP_REMOVED lines=15> */
.L_x_191:


//--------------------- .text._Z22bmv16_bin_bin_bin_1024PKtS0_PtPKiS3_i --------------------------
	.section	.text._Z22bmv16_bin_bin_bin_1024PKtS0_PtPKiS3_i,"ax",@progbits
	.align	128
        .global         _Z22bmv16_bin_bin_bin_1024PKtS0_PtPKiS3_i
        .type           _Z22bmv16_bin_bin_bin_1024PKtS0_PtPKiS3_i,@function
        .size           _Z22bmv16_bin_bin_bin_1024PKtS0_PtPKiS3_i,(.L_x_192 - _Z22bmv16_bin_bin_bin_1024PKtS0_PtPKiS3_i)
        .other          _Z22bmv16_bin_bin_bin_1024PKtS0_PtPKiS3_i,@"STO_CUDA_ENTRY STV_DEFAULT"
_Z22bmv16_bin_bin_bin_1024PKtS0_PtPKiS3_i:
.text._Z22bmv16_bin_bin_bin_1024PKtS0_PtPKiS3_i:
[----:B------:R-:W-:Y:S01]  /*0000*/  LDC R1, c[0x0][0x37c] ;  /* 0x0000df00ff017b82 */ /* 0x000fe20000000800 */
[----:B------:R-:W0:Y:S07]  /*0010*/  S2R R2, SR_TID.X ;  /* 0x0000000000027919 */ /* 0x000e2e0000002100 */
[----:B------:R-:W-:Y:S01]  /*0020*/  S2UR UR4, SR_CTAID.X ;  /* 0x00000000000479c3 */ /* 0x000fe20000002500 */
[----:B------:R-:W1:Y:S01]  /*0030*/  LDCU UR5, c[0x0][0x370] ;  /* 0x00006e00ff0577ac */ /* 0x000e620008000800 */
[----:B------:R-:W2:Y:S01]  /*0040*/  S2R R4, SR_CTAID.Z ;  /* 0x0000000000047919 */ /* 0x000ea20000002700 */
[----:B------:R-:W3:Y:S05]  /*0050*/  S2R R0, SR_LANEID ;  /* 0x0000000000007919 */ /* 0x000eea0000000000 */
[----:B------:R-:W1:Y:S08]  /*0060*/  S2UR UR6, SR_CTAID.Y ;  /* 0x00000000000679c3 */ /* 0x000e700000002600 */
[----:B------:R-:W2:Y:S01]  /*0070*/  LDC R3, c[0x0][0x374] ;  /* 0x0000dd00ff037b82 */ /* 0x000ea20000000800 */
[----:B0-----:R-:W-:Y:S01]  /*0080*/  SHF.R.U32.HI R2, RZ, 0x4, R2 ;  /* 0x00000004ff027819 */ /* 0x001fe20000011602 */
[----:B-1----:R-:W-:Y:S01]  /*0090*/  UIMAD UR4, UR4, UR5, UR6 ;  /* 0x00000005040472a4 */ /* 0x002fe2000f8e0206 */
[----:B------:R-:W0:Y:S05]  /*00a0*/  LDCU UR5, c[0x0][0x3a8] ;  /* 0x00007500ff0577ac */ /* 0x000e2a0008000800 */
[----:B--2---:R-:W-:Y:S01]  /*00b0*/  IMAD R3, R3, UR4, R4 ;  /* 0x0000000403037c24 */ /* 0x004fe2000f8e0204 */
[----:B------:R-:W-:-:S02]  /*00c0*/  LOP3.LUT R4, R2, 0x3e, RZ, 0xc0, !PT ;  /* 0x0000003e02047812 */ /* 0x000fc400078ec0ff */
[----:B---3--:R-:W-:-:S03]  /*00d0*/  SHF.R.U32.HI R2, RZ, 0x4, R0 ;  /* 0x00000004ff027819 */ /* 0x008fc60000011600 */
[----:B------:R-:W-:-:S04]  /*00e0*/  IMAD R3, R3, 0x40, R4 ;  /* 0x0000004003037824 */ /* 0x000fc800078e0204 */
[----:B------:R-:W-:-:S05]  /*00f0*/  IMAD.IADD R5, R3, 0x1, R2 ;  /* 0x0000000103057824 */ /* 0x000fca00078e0202 */
[----:B0-----:R-:W-:-:S13]  /*0100*/  ISETP.GE.AND P0, PT, R5, UR5, PT ;  /* 0x0000000505007c0c */ /* 0x001fda000bf06270 */
        /* <DEDUP_REMOVED lines=14> */
[----:B------:R-:W-:Y:S01]  /*01f0*/  LOP3.LUT R6, R5, 0x7, RZ, 0xc0, !PT ;  /* 0x0000000705067812 */ /* 0x000fe200078ec0ff */
[----:B------:R-:W-:Y:S01]  /*0200*/  IMAD.SHL.U32 R7, R4, 0x10, RZ ;  /* 0x0000001004077824 */ /* 0x000fe200078e00ff */
[----:B------:R-:W-:Y:S01]  /*0210*/  BSSY.RECONVERGENT B1, `(.L_x_101) ;  /* 0x000006b000017945 */ /* 0x000fe20003800200 */
[----:B------:R-:W-:Y:S01]  /*0220*/  SHF.R.S32.HI R8, RZ, 0x1f, R4 ;  /* 0x0000001fff087819 */ /* 0x000fe20000011404 */
[----:B------:R-:W-:Y:S01]  /*0230*/  IMAD.MOV.U32 R10, RZ, RZ, RZ ;  /* 0x000000ffff0a7224 */ /* 0x000fe200078e00ff */
[----:B------:R-:W-:Y:S01]  /*0240*/  ISETP.GT.U32.AND P1, PT, R9, -0x8, PT ;  /* 0xfffffff80900780c */ /* 0x000fe20003f24070 */
[----:B------:R-:W-:Y:S01]  /*0250*/  IMAD.MOV.U32 R25, RZ, RZ, RZ ;  /* 0x000000ffff197224 */ /* 0x000fe200078e00ff */
[----:B------:R-:W-:Y:S02]  /*0260*/  ISETP.NE.AND P0, PT, R6, RZ, PT ;  /* 0x000000ff0600720c */ /* 0x000fe40003f05270 */
[----:B------:R-:W-:-:S02]  /*0270*/  LOP3.LUT R9, R0, 0xf, RZ, 0xc0, !PT ;  /* 0x0000000f00097812 */ /* 0x000fc400078ec0ff */
[----:B------:R-:W-:-:S07]  /*0280*/  SHF.R.S32.HI R12, RZ, 0x1f, R7 ;  /* 0x0000001fff0c7819 */ /* 0x000fce0000011407 */
[----:B------:R-:W-:Y:S05]  /*0290*/  @P1 BRA `(.L_x_102) ;  /* 0x0000000400881947 */ /* 0x000fea0003800000 */
[----:B------:R-:W-:Y:S01]  /*02a0*/  LOP3.LUT R10, R5, 0x7ffffff8, RZ, 0xc0, !PT ;  /* 0x7ffffff8050a7812 */ /* 0x000fe200078ec0ff */
[----:B------:R-:W-:Y:S02]  /*02b0*/  IMAD.MOV.U32 R23, RZ, RZ, RZ ;  /* 0x000000ffff177224 */ /* 0x000fe400078e00ff */
[----:B------:R-:W-:-:S07]  /*02c0*/  IMAD.MOV.U32 R25, RZ, RZ, RZ ;  /* 0x000000ffff197224 */ /* 0x000fce00078e00ff */
.L_x_103:
[----:B------:R-:W-:-:S05]  /*02d0*/  IADD3 R11, P1, PT, R4, R23, RZ ;  /* 0x00000017040b7210 */ /* 0x000fca0007f3e0ff */
[----:B------:R-:W-:Y:S01]  /*02e0*/  IMAD.X R14, RZ, RZ, R8, P1 ;  /* 0x000000ffff0e7224 */ /* 0x000fe200008e0608 */
[----:B------:R-:W-:-:S04]  /*02f0*/  LEA R16, P1, R11, UR8, 0x2 ;  /* 0x000000080b107c11 */ /* 0x000fc8000f8210ff */
[----:B------:R-:W-:Y:S01]  /*0300*/  LEA.HI.X R17, R11, UR9, R14, 0x2, P1 ;  /* 0x000000090b117c11 */ /* 0x000fe200088f140e */
[----:B------:R-:W-:Y:S01]  /*0310*/  IMAD R20, R23, 0x10, R9 ;  /* 0x0000001017147824 */ /* 0x000fe200078e0209 */
[----:B------:R-:W0:Y:S03]  /*0320*/  LDC.64 R14, c[0x0][0x388] ;  /* 0x0000e200ff0e7b82 */ /* 0x000e260000000a00 */
[----:B------:R-:W0:Y:S01]  /*0330*/  LDG.E.CONSTANT R29, desc[UR4][R16.64] ;  /* 0x00000004101d7981 */ /* 0x000e22000c1e9900 */
[----:B------:R-:W-:Y:S01]  /*0340*/  IADD3 R19, P1, PT, R7, R20, RZ ;  /* 0x0000001407137210 */ /* 0x000fe20007f3e0ff */
[----:B------:R-:W-:Y:S02]  /*0350*/  VIADD R18, R20, 0x20 ;  /* 0x0000002014127836 */ /* 0x000fe40000000000 */
[----:B------:R-:W2:Y:S02]  /*0360*/  LDG.E.CONSTANT R11, desc[UR4][R16.64+0x4] ;  /* 0x00000404100b7981 */ /* 0x000ea4000c1e9900 */
[----:B------:R-:W-:Y:S01]  /*0370*/  IMAD.X R22, RZ, RZ, R12, P1 ;  /* 0x000000ffff167224 */ /* 0x000fe200008e060c */
[----:B------:R-:W-:-:S02]  /*0380*/  LEA R26, P1, R19, UR6, 0x1 ;  /* 0x00000006131a7c11 */ /* 0x000fc4000f8208ff */
[----:B------:R-:W-:Y:S02]  /*0390*/  IADD3 R13, P2, PT, R7, R18, RZ ;  /* 0x00000012070d7210 */ /* 0x000fe40007f5e0ff */
[----:B------:R-:W-:Y:S02]  /*03a0*/  LEA.HI.X R27, R19, UR7, R22, 0x1, P1 ;  /* 0x00000007131b7c11 */ /* 0x000fe400088f0c16 */
[C---:B------:R-:W-:Y:S01]  /*03b0*/  LEA R18, P1, R13.reuse, UR6, 0x1 ;  /* 0x000000060d127c11 */ /* 0x040fe2000f8208ff */
[----:B------:R-:W-:Y:S02]  /*03c0*/  IMAD.X R22, RZ, RZ, R12, P2 ;  /* 0x000000ffff167224 */ /* 0x000fe400010e060c */
[----:B------:R-:W3:Y:S03]  /*03d0*/  LDG.E.U16.CONSTANT R21, desc[UR4][R26.64] ;  /* 0x000000041a157981 */ /* 0x000ee6000c1e9500 */
[----:B------:R-:W-:-:S02]  /*03e0*/  LEA.HI.X R19, R13, UR7, R22, 0x1, P1 ;  /* 0x000000070d137c11 */ /* 0x000fc400088f0c16 */
[----:B------:R0:W4:Y:S01]  /*03f0*/  LDG.E.U16.CONSTANT R13, desc[UR4][R26.64+0x20] ;  /* 0x000020041a0d7981 */ /* 0x000122000c1e9500 */
[----:B------:R-:W-:-:S03]  /*0400*/  VIADD R28, R20, 0x30 ;  /* 0x00000030141c7836 */ /* 0x000fc60000000000 */
[----:B------:R2:W5:Y:S01]  /*0410*/  LDG.E.U16.CONSTANT R24, desc[UR4][R18.64] ;  /* 0x0000000412187981 */ /* 0x000562000c1e9500 */
[----:B0-----:R-:W-:-:S05]  /*0420*/  IMAD.WIDE R26, R29, 0x2, R14 ;  /* 0x000000021d1a7825 */ /* 0x001fca00078e020e */
[----:B------:R-:W3:Y:S04]  /*0430*/  LDG.E.U16.CONSTANT R22, desc[UR4][R26.64] ;  /* 0x000000041a167981 */ /* 0x000ee8000c1e9500 */
[----:B------:R-:W4:Y:S01]  /*0440*/  LDG.E.CONSTANT R26, desc[UR4][R16.64+0x8] ;  /* 0x00000804101a7981 */ /* 0x000f22000c1e9900 */
[----:B--2---:R-:W-:Y:S01]  /*0450*/  IMAD.WIDE R18, R11, 0x2, R14 ;  /* 0x000000020b127825 */ /* 0x004fe200078e020e */
[----:B------:R-:W-:-:S04]  /*0460*/  IADD3 R11, P1, PT, R7, R28, RZ ;  /* 0x0000001c070b7210 */ /* 0x000fc80007f3e0ff */
[----:B------:R4:W2:Y:S01]  /*0470*/  LDG.E.U16.CONSTANT R27, desc[UR4][R18.64] ;  /* 0x00000004121b7981 */ /* 0x0008a2000c1e9500 */
[----:B------:R-:W-:Y:S01]  /*0480*/  IMAD.X R29, RZ, RZ, R12, P1 ;  /* 0x000000ffff1d7224 */ /* 0x000fe200008e060c */
[----:B------:R-:W-:-:S04]  /*0490*/  LEA R28, P1, R11, UR6, 0x1 ;  /* 0x000000060b1c7c11 */ /* 0x000fc8000f8208ff */
[----:B------:R-:W-:-:S05]  /*04a0*/  LEA.HI.X R29, R11, UR7, R29, 0x1, P1 ;  /* 0x000000070b1d7c11 */ /* 0x000fca00088f0c1d */
[----:B------:R0:W5:Y:S04]  /*04b0*/  LDG.E.U16.CONSTANT R11, desc[UR4][R28.64] ;  /* 0x000000041c0b7981 */ /* 0x000168000c1e9500 */
[----:B------:R-:W5:Y:S01]  /*04c0*/  LDG.E.CONSTANT R29, desc[UR4][R16.64+0xc] ;  /* 0x00000c04101d7981 */ /* 0x000f62000c1e9900 */
[----:B----4-:R-:W-:-:S06]  /*04d0*/  IMAD.WIDE R18, R26, 0x2, R14 ;  /* 0x000000021a127825 */ /* 0x010fcc00078e020e */
[----:B------:R-:W5:Y:S01]  /*04e0*/  LDG.E.U16.CONSTANT R19, desc[UR4][R18.64] ;  /* 0x0000000412137981 */ /* 0x000f62000c1e9500 */
[----:B---3--:R-:W-:Y:S01]  /*04f0*/  LOP3.LUT R26, R22, R21, RZ, 0xc0, !PT ;  /* 0x00000015161a7212 */ /* 0x008fe200078ec0ff */
[----:B------:R-:W-:Y:S01]  /*0500*/  VIADD R22, R20, 0x40 ;  /* 0x0000004014167836 */ /* 0x000fe20000000000 */
[----:B--2---:R-:W-:-:S04]  /*0510*/  LOP3.LUT R13, R27, R13, RZ, 0xc0, !PT ;  /* 0x0000000d1b0d7212 */ /* 0x004fc800078ec0ff */
[----:B------:R-:W-:-:S05]  /*0520*/  IADD3 R22, P1, PT, R7, R22, RZ ;  /* 0x0000001607167210 */ /* 0x000fca0007f3e0ff */
[----:B------:R-:W-:Y:S01]  /*0530*/  IMAD.X R27, RZ, RZ, R12, P1 ;  /* 0x000000ffff1b7224 */ /* 0x000fe200008e060c */
[C---:B0-----:R-:W-:Y:S02]  /*0540*/  LEA R28, P1, R22.reuse, UR6, 0x1 ;  /* 0x00000006161c7c11 */ /* 0x041fe4000f8208ff */
[----:B-----5:R-:W-:Y:S01]  /*0550*/  LOP3.LUT R24, R19, R24, RZ, 0xc0, !PT ;  /* 0x0000001813187212 */ /* 0x020fe200078ec0ff */
[----:B------:R-:W-:Y:S01]  /*0560*/  IMAD.WIDE R18, R29, 0x2, R14 ;  /* 0x000000021d127825 */ /* 0x000fe200078e020e */
[----:B------:R-:W-:-:S03]  /*0570*/  LEA.HI.X R29, R22, UR7, R27, 0x1, P1 ;  /* 0x00000007161d7c11 */ /* 0x000fc600088f0c1b */
[----:B------:R-:W-:Y:S01]  /*0580*/  VIADD R22, R20, 0x50 ;  /* 0x0000005014167836 */ /* 0x000fe20000000000 */
[----:B------:R-:W2:Y:S04]  /*0590*/  LDG.E.U16.CONSTANT R21, desc[UR4][R18.64] ;  /* 0x0000000412157981 */ /* 0x000ea8000c1e9500 */
[----:B------:R-:W-:Y:S02]  /*05a0*/  IADD3 R27, P1, PT, R7, R22, RZ ;  /* 0x00000016071b7210 */ /* 0x000fe40007f3e0ff */
[----:B------:R0:W3:Y:S03]  /*05b0*/  LDG.E.U16.CONSTANT R22, desc[UR4][R28.64] ;  /* 0x000000041c167981 */ /* 0x0000e6000c1e9500 */
[----:B0-----:R-:W-:Y:S01]  /*05c0*/  IMAD.X R28, RZ, RZ, R12, P1 ;  /* 0x000000ffff1c7224 */ /* 0x001fe200008e060c */
[----:B------:R-:W-:-:S04]  /*05d0*/  LEA R18, P1, R27, UR6, 0x1 ;  /* 0x000000061b127c11 */ /* 0x000fc8000f8208ff */
[----:B------:R-:W-:Y:S02]  /*05e0*/  LEA.HI.X R19, R27, UR7, R28, 0x1, P1 ;  /* 0x000000071b137c11 */ /* 0x000fe400088f0c1c */
[----:B------:R-:W4:Y:S04]  /*05f0*/  LDG.E.CONSTANT R27, desc[UR4][R16.64+0x10] ;  /* 0x00001004101b7981 */ /* 0x000f28000c1e9900 */
[----:B------:R-:W5:Y:S04]  /*0600*/  LDG.E.U16.CONSTANT R18, desc[UR4][R18.64] ;  /* 0x0000000412127981 */ /* 0x000f68000c1e9500 */
[----:B------:R-:W5:Y:S01]  /*0610*/  LDG.E.CONSTANT R19, desc[UR4][R16.64+0x18] ;  /* 0x0000180410137981 */ /* 0x000f62000c1e9900 */
[----:B--2---:R-:W-:Y:S01]  /*0620*/  LOP3.LUT R11, R21, R11, RZ, 0xc0, !PT ;  /* 0x0000000b150b7212 */ /* 0x004fe200078ec0ff */
[----:B----4-:R-:W-:-:S02]  /*0630*/  IMAD.WIDE R28, R27, 0x2, R14 ;  /* 0x000000021b1c7825 */ /* 0x010fc400078e020e */
[----:B------:R-:W2:Y:S04]  /*0640*/  LDG.E.CONSTANT R27, desc[UR4][R16.64+0x14] ;  /* 0x00001404101b7981 */ /* 0x000ea8000c1e9900 */
[----:B------:R2:W3:Y:S02]  /*0650*/  LDG.E.U16.CONSTANT R21, desc[UR4][R28.64] ;  /* 0x000000041c157981 */ /* 0x0004e4000c1e9500 */
[----:B--2---:R-:W-:Y:S02]  /*0660*/  IMAD.WIDE R28, R27, 0x2, R14 ;  /* 0x000000021b1c7825 */ /* 0x004fe400078e020e */
[----:B------:R5:W2:Y:S01]  /*0670*/  LDG.E.CONSTANT R27, desc[UR4][R16.64+0x1c] ;  /* 0x00001c04101b7981 */ /* 0x000aa2000c1e9900 */
[----:B---3--:R-:W-:-:S03]  /*0680*/  LOP3.LUT R22, R21, R22, RZ, 0xc0, !PT ;  /* 0x0000001615167212 */ /* 0x008fc600078ec0ff */
[----:B------:R-:W3:Y:S01]  /*0690*/  LDG.E.U16.CONSTANT R21, desc[UR4][R28.64] ;  /* 0x000000041c157981 */ /* 0x000ee2000c1e9500 */
[----:B-----5:R-:W-:-:S06]  /*06a0*/  IMAD.WIDE R16, R19, 0x2, R14 ;  /* 0x0000000213107825 */ /* 0x020fcc00078e020e */
[----:B------:R-:W4:Y:S01]  /*06b0*/  LDG.E.U16.CONSTANT R16, desc[UR4][R16.64] ;  /* 0x0000000410107981 */ /* 0x000f22000c1e9500 */
[----:B---3--:R-:W-:Y:S01]  /*06c0*/  LOP3.LUT R21, R21, R18, RZ, 0xc0, !PT ;  /* 0x0000001215157212 */ /* 0x008fe200078ec0ff */
[----:B------:R-:W-:-:S05]  /*06d0*/  VIADD R18, R20, 0x60 ;  /* 0x0000006014127836 */ /* 0x000fca0000000000 */
[----:B------:R-:W-:Y:S01]  /*06e0*/  IADD3 R19, P1, PT, R7, R18, RZ ;  /* 0x0000001207137210 */ /* 0x000fe20007f3e0ff */
[----:B--2---:R-:W-:-:S04]  /*06f0*/  IMAD.WIDE R14, R27, 0x2, R14 ;  /* 0x000000021b0e7825 */ /* 0x004fc800078e020e */
[----:B------:R-:W-:Y:S01]  /*0700*/  IMAD.X R27, RZ, RZ, R12, P1 ;  /* 0x000000ffff1b7224 */ /* 0x000fe200008e060c */
[C---:B------:R-:W-:Y:S01]  /*0710*/  LEA R18, P1, R19.reuse, UR6, 0x1 ;  /* 0x0000000613127c11 */ /* 0x040fe2000f8208ff */
[----:B------:R-:W-:Y:S01]  /*0720*/  VIADD R20, R20, 0x70 ;  /* 0x0000007014147836 */ /* 0x000fe20000000000 */
[----:B------:R-:W2:Y:S02]  /*0730*/  LDG.E.U16.CONSTANT R15, desc[UR4][R14.64] ;  /* 0x000000040e0f7981 */ /* 0x000ea4000c1e9500 */
[----:B------:R-:W-:Y:S02]  /*0740*/  LEA.HI.X R19, R19, UR7, R27, 0x1, P1 ;  /* 0x0000000713137c11 */ /* 0x000fe400088f0c1b */
[----:B------:R-:W-:-:S04]  /*0750*/  IADD3 R20, P1, PT, R7, R20, RZ ;  /* 0x0000001407147210 */ /* 0x000fc80007f3e0ff */
[----:B------:R-:W4:Y:S01]  /*0760*/  LDG.E.U16.CONSTANT R19, desc[UR4][R18.64] ;  /* 0x0000000412137981 */ /* 0x000f22000c1e9500 */
[----:B------:R-:W-:Y:S01]  /*0770*/  IMAD.X R27, RZ, RZ, R12, P1 ;  /* 0x000000ffff1b7224 */ /* 0x000fe200008e060c */
[----:B------:R-:W-:-:S04]  /*0780*/  LEA R28, P1, R20, UR6, 0x1 ;  /* 0x00000006141c7c11 */ /* 0x000fc8000f8208ff */
[----:B------:R-:W-:-:S05]  /*0790*/  LEA.HI.X R29, R20, UR7, R27, 0x1, P1 ;  /* 0x00000007141d7c11 */ /* 0x000fca00088f0c1b */
[----:B------:R-:W2:Y:S01]  /*07a0*/  LDG.E.U16.CONSTANT R28, desc[UR4][R28.64] ;  /* 0x000000041c1c7981 */ /* 0x000ea2000c1e9500 */
[----:B------:R-:W-:Y:S01]  /*07b0*/  POPC R26, R26 ;  /* 0x0000001a001a7309 */ /* 0x000fe20000000000 */
[----:B------:R-:W-:-:S07]  /*07c0*/  VIADD R23, R23, 0x8 ;  /* 0x0000000817177836 */ /* 0x000fce0000000000 */
[----:B------:R-:W0:Y:S08]  /*07d0*/  POPC R13, R13 ;  /* 0x0000000d000d7309 */ /* 0x000e300000000000 */
        /* <DEDUP_REMOVED lines=8> */
[----:B----4-:R-:W-:Y:S02]  /*0860*/  LOP3.LUT R16, R16, R19, RZ, 0xc0, !PT ;  /* 0x0000001310107212 */ /* 0x010fe400078ec0ff */
[----:B--2---:R-:W-:-:S04]  /*0870*/  LOP3.LUT R17, R15, R28, RZ, 0xc0, !PT ;  /* 0x0000001c0f117212 */ /* 0x004fc800078ec0ff */
[----:B------:R-:W-:Y:S08]  /*0880*/  POPC R16, R16 ;  /* 0x0000001000107309 */ /* 0x000ff00000000000 */
[----:B------:R-:W0:Y:S02]  /*0890*/  POPC R17, R17 ;  /* 0x0000001100117309 */ /* 0x000e240000000000 */
[----:B0-----:R-:W-:Y:S01]  /*08a0*/  IADD3 R25, PT, PT, R17, R25, R16 ;  /* 0x0000001911197210 */ /* 0x001fe20007ffe010 */
[----:B------:R-:W-:Y:S06]  /*08b0*/  @P1 BRA `(.L_x_103) ;  /* 0xfffffff800841947 */ /* 0x000fec000383ffff */
.L_x_102:
[----:B------:R-:W-:Y:S05]  /*08c0*/  BSYNC.RECONVERGENT B1 ;  /* 0x0000000000017941 */ /* 0x000fea0003800200 */
.L_x_101:
[----:B------:R-:W-:Y:S04]  /*08d0*/  BSSY.RECONVERGENT B1, `(.L_x_104) ;  /* 0x0000078000017945 */ /* 0x000fe80003800200 */
        /* <DEDUP_REMOVED lines=8> */
[----:B------:R-:W-:Y:S01]  /*0960*/  IMAD R22, R10, 0x10, R9 ;  /* 0x000000100a167824 */ /* 0x000fe200078e0209 */
[----:B------:R-:W1:Y:S03]  /*0970*/  LDC.64 R14, c[0x0][0x388] ;  /* 0x0000e200ff0e7b82 */ /* 0x000e660000000a00 */
[----:B------:R-:W-:Y:S01]  /*0980*/  IMAD.X R13, RZ, RZ, R8, P1 ;  /* 0x000000ffff0d7224 */ /* 0x000fe200008e0608 */
[----:B0-----:R-:W-:-:S04]  /*0990*/  LEA R16, P1, R6, UR10, 0x2 ;  /* 0x0000000a06107c11 */ /* 0x001fc8000f8210ff */
[----:B------:R-:W-:Y:S01]  /*09a0*/  LEA.HI.X R17, R6, UR11, R13, 0x2, P1 ;  /* 0x0000000b06117c11 */ /* 0x000fe200088f140d */
[----:B------:R-:W0:Y:S04]  /*09b0*/  LDCU.64 UR10, c[0x0][0x380] ;  /* 0x00007000ff0a77ac */ /* 0x000e280008000a00 */
[----:B------:R-:W1:Y:S04]  /*09c0*/  LDG.E.CONSTANT R23, desc[UR4][R16.64] ;  /* 0x0000000410177981 */ /* 0x000e68000c1e9900 */
[----:B------:R-:W2:Y:S04]  /*09d0*/  LDG.E.CONSTANT R27, desc[UR4][R16.64+0x4] ;  /* 0x00000404101b7981 */ /* 0x000ea8000c1e9900 */
[----:B------:R-:W3:Y:S04]  /*09e0*/  LDG.E.CONSTANT R29, desc[UR4][R16.64+0x8] ;  /* 0x00000804101d7981 */ /* 0x000ee8000c1e9900 */
[----:B------:R4:W5:Y:S01]  /*09f0*/  LDG.E.CONSTANT R13, desc[UR4][R16.64+0xc] ;  /* 0x00000c04100d7981 */ /* 0x000962000c1e9900 */
[C---:B------:R-:W-:Y:S01]  /*0a00*/  VIADD R6, R22.reuse, 0x10 ;  /* 0x0000001016067836 */ /* 0x040fe20000000000 */
[----:B------:R-:W-:Y:S01]  /*0a10*/  IADD3 R18, P3, PT, R7, R22, RZ ;  /* 0x0000001607127210 */ /* 0x000fe20007f7e0ff */
[----:B------:R-:W-:-:S03]  /*0a20*/  VIADD R20, R22, 0x20 ;  /* 0x0000002016147836 */ /* 0x000fc60000000000 */
[C---:B------:R-:W-:Y:S01]  /*0a30*/  IADD3 R19, P1, PT, R7.reuse, R6, RZ ;  /* 0x0000000607137210 */ /* 0x040fe20007f3e0ff */
[--C-:B------:R-:W-:Y:S01]  /*0a40*/  IMAD.X R21, RZ, RZ, R12.reuse, P3 ;  /* 0x000000ffff157224 */ /* 0x100fe200018e060c */
[----:B------:R-:W-:Y:S02]  /*0a50*/  IADD3 R6, P2, PT, R7, R20, RZ ;  /* 0x0000001407067210 */ /* 0x000fe40007f5e0ff */
[C---:B0-----:R-:W-:Y:S01]  /*0a60*/  LEA R20, P3, R18.reuse, UR10, 0x1 ;  /* 0x0000000a12147c11 */ /* 0x041fe2000f8608ff */
[----:B------:R-:W-:Y:S01]  /*0a70*/  IMAD.X R24, RZ, RZ, R12, P1 ;  /* 0x000000ffff187224 */ /* 0x000fe200008e060c */
[C---:B----4-:R-:W-:Y:S02]  /*0a80*/  LEA R16, P1, R19.reuse, UR10, 0x1 ;  /* 0x0000000a13107c11 */ /* 0x050fe4000f8208ff */
[----:B------:R-:W-:Y:S02]  /*0a90*/  LEA.HI.X R21, R18, UR11, R21, 0x1, P3 ;  /* 0x0000000b12157c11 */ /* 0x000fe400098f0c15 */
[----:B------:R-:W-:Y:S01]  /*0aa0*/  LEA.HI.X R17, R19, UR11, R24, 0x1, P1 ;  /* 0x0000000b13117c11 */ /* 0x000fe200088f0c18 */
[----:B------:R-:W-:Y:S01]  /*0ab0*/  IMAD.X R19, RZ, RZ, R12, P2 ;  /* 0x000000ffff137224 */ /* 0x000fe200010e060c */
[----:B------:R-:W-:Y:S01]  /*0ac0*/  LEA R18, P1, R6, UR10, 0x1 ;  /* 0x0000000a06127c11 */ /* 0x000fe2000f8208ff */
[----:B------:R-:W-:-:S02]  /*0ad0*/  VIADD R24, R22, 0x30 ;  /* 0x0000003016187836 */ /* 0x000fc40000000000 */
[----:B------:R0:W4:Y:S01]  /*0ae0*/  LDG.E.U16.CONSTANT R16, desc[UR4][R16.64] ;  /* 0x0000000410107981 */ /* 0x000122000c1e9500 */
[----:B------:R-:W-:Y:S02]  /*0af0*/  LEA.HI.X R19, R6, UR11, R19, 0x1, P1 ;  /* 0x0000000b06137c11 */ /* 0x000fe400088f0c13 */
[----:B------:R-:W-:Y:S01]  /*0b00*/  IADD3 R24, P1, PT, R7, R24, RZ ;  /* 0x0000001807187210 */ /* 0x000fe20007f3e0ff */
[----:B------:R3:W4:Y:S04]  /*0b10*/  LDG.E.U16.CONSTANT R6, desc[UR4][R20.64] ;  /* 0x0000000414067981 */ /* 0x000728000c1e9500 */
[----:B------:R-:W4:Y:S01]  /*0b20*/  LDG.E.U16.CONSTANT R18, desc[UR4][R18.64] ;  /* 0x0000000412127981 */ /* 0x000f22000c1e9500 */
[----:B0-----:R-:W-:Y:S01]  /*0b30*/  IMAD.X R17, RZ, RZ, R12, P1 ;  /* 0x000000ffff117224 */ /* 0x001fe200008e060c */
[----:B------:R-:W-:Y:S01]  /*0b40*/  LEA R28, P1, R24, UR10, 0x1 ;  /* 0x0000000a181c7c11 */ /* 0x000fe2000f8208ff */
[----:B-1----:R-:W-:-:S04]  /*0b50*/  IMAD.WIDE R22, R23, 0x2, R14 ;  /* 0x0000000217167825 */ /* 0x002fc800078e020e */
[--C-:B--2---:R-:W-:Y:S02]  /*0b60*/  IMAD.WIDE R26, R27, 0x2, R14.reuse ;  /* 0x000000021b1a7825 */ /* 0x104fe400078e020e */
[----:B------:R-:W4:Y:S02]  /*0b70*/  LDG.E.U16.CONSTANT R23, desc[UR4][R22.64] ;  /* 0x0000000416177981 */ /* 0x000f24000c1e9500 */
[----:B---3--:R-:W-:Y:S01]  /*0b80*/  IMAD.WIDE R20, R29, 0x2, R14 ;  /* 0x000000021d147825 */ /* 0x008fe200078e020e */
[----:B------:R-:W-:Y:S01]  /*0b90*/  LEA.HI.X R29, R24, UR11, R17, 0x1, P1 ;  /* 0x0000000b181d7c11 */ /* 0x000fe200088f0c11 */
[----:B------:R-:W2:Y:S02]  /*0ba0*/  LDG.E.U16.CONSTANT R27, desc[UR4][R26.64] ;  /* 0x000000041a1b7981 */ /* 0x000ea4000c1e9500 */
[----:B-----5:R-:W-:Y:S02]  /*0bb0*/  IMAD.WIDE R14, R13, 0x2, R14 ;  /* 0x000000020d0e7825 */ /* 0x020fe400078e020e */
[----:B------:R-:W3:Y:S04]  /*0bc0*/  LDG.E.U16.CONSTANT R21, desc[UR4][R20.64] ;  /* 0x0000000414157981 */ /* 0x000ee8000c1e9500 */
[----:B------:R-:W5:Y:S04]  /*0bd0*/  LDG.E.U16.CONSTANT R28, desc[UR4][R28.64] ;  /* 0x000000041c1c7981 */ /* 0x000f68000c1e9500 */
[----:B------:R-:W5:Y:S01]  /*0be0*/  LDG.E.U16.CONSTANT R15, desc[UR4][R14.64] ;  /* 0x000000040e0f7981 */ /* 0x000f62000c1e9500 */
[----:B------:R-:W-:Y:S01]  /*0bf0*/  VIADD R10, R10, 0x4 ;  /* 0x000000040a0a7836 */ /* 0x000fe20000000000 */
[----:B----4-:R-:W-:-:S02]  /*0c00*/  LOP3.LUT R6, R23, R6, RZ, 0xc0, !PT ;  /* 0x0000000617067212 */ /* 0x010fc400078ec0ff */
[----:B--2---:R-:W-:-:S04]  /*0c10*/  LOP3.LUT R16, R27, R16, RZ, 0xc0, !PT ;  /* 0x000000101b107212 */ /* 0x004fc800078ec0ff */
        /* <DEDUP_REMOVED lines=8> */
.L_x_107:
[----:B------:R-:W-:Y:S05]  /*0ca0*/  BSYNC.RECONVERGENT B2 ;  /* 0x0000000000027941 */ /* 0x000fea0003800200 */
.L_x_106:
        /* <DEDUP_REMOVED lines=33> */
[----:B----4-:R-:W-:-:S02]  /*0ec0*/  LOP3.LUT R11, R17, R14, RZ, 0xc0, !PT ;  /* 0x0000000e110b7212 */ /* 0x010fc400078ec0ff */
[----:B------:R-:W-:Y:S08]  /*0ed0*/  POPC R6, R5 ;  /* 0x0000000500067309 */ /* 0x000ff00000000000 */
[----:B------:R-:W0:Y:S02]  /*0ee0*/  POPC R11, R11 ;  /* 0x0000000b000b7309 */ /* 0x000e240000000000 */
[----:B0-----:R-:W-:-:S07]  /*0ef0*/  IADD3 R25, PT, PT, R11, R25, R6 ;  /* 0x000000190b197210 */ /* 0x001fce0007ffe006 */
.L_x_109:
[----:B------:R-:W-:Y:S05]  /*0f00*/  BSYNC.RECONVERGENT B2 ;  /* 0x0000000000027941 */ /* 0x000fea0003800200 */
.L_x_108:
        /* <DEDUP_REMOVED lines=17> */
[----:B--2---:R-:W-:-:S06]  /*1020*/  LOP3.LUT R8, R5, R6, RZ, 0xc0, !PT ;  /* 0x0000000605087212 */ /* 0x004fcc00078ec0ff */
[----:B------:R-:W0:Y:S02]  /*1030*/  POPC R8, R8 ;  /* 0x0000000800087309 */ /* 0x000e240000000000 */
[----:B0-----:R-:W-:-:S07]  /*1040*/  IMAD.IADD R25, R25, 0x1, R8 ;  /* 0x0000000119197824 */ /* 0x001fce00078e0208 */
.L_x_105:
[----:B------:R-:W-:Y:S05]  /*1050*/  BSYNC.RECONVERGENT B1 ;  /* 0x0000000000017941 */ /* 0x000fea0003800200 */
.L_x_104:
[----:B------:R-:W-:-:S13]  /*1060*/  ISETP.NE.AND P0, PT, R25, RZ, PT ;  /* 0x000000ff1900720c */ /* 0x000fda0003f05270 */
.L_x_100:
[----:B------:R-:W-:Y:S05]  /*1070*/  BSYNC.RECONVERGENT B0 ;  /* 0x0000000000007941 */ /* 0x000fea0003800200 */
.L_x_99:
[----:B------:R-:W0:Y:S01]  /*1080*/  LDCU.64 UR10, c[0x0][0x390] ;  /* 0x00007200ff0a77ac */ /* 0x000e220008000a00 */
[----:B------:R-:W-:-:S05]  /*1090*/  IADD3 R3, P1, PT, R3, R2, RZ ;  /* 0x0000000203037210 */ /* 0x000fca0007f3e0ff */
[----:B------:R-:W-:Y:S01]  /*10a0*/  IMAD.X R4, RZ, RZ, RZ, P1 ;  /* 0x000000ffff047224 */ /* 0x000fe200008e06ff */
[----:B0-----:R-:W-:-:S04]  /*10b0*/  LEA R2, P1, R3, UR10, 0x1 ;  /* 0x0000000a03027c11 */ /* 0x001fc8000f8208ff */
[----:B------:R-:W-:-:S05]  /*10c0*/  LEA.HI.X R3, R3, UR11, R4, 0x1, P1 ;  /* 0x0000000b03037c11 */ /* 0x000fca00088f0c04 */
[----:B------:R-:W2:Y:S01]  /*10d0*/  LDG.E.U16 R6, desc[UR4][R2.64] ;  /* 0x0000000402067981 */ /* 0x000ea2000c1e1500 */
[----:B------:R-:W-:Y:S02]  /*10e0*/  VOTE.ANY R4, PT, P0 ;  /* 0x0000000000047806 */ /* 0x000fe400000e0100 */
[----:B------:R-:W-:-:S04]  /*10f0*/  LOP3.LUT R0, R0, 0xfffffff0, RZ, 0xc0, !PT ;  /* 0xfffffff000007812 */ /* 0x000fc800078ec0ff */
[----:B------:R-:W0:Y:S01]  /*1100*/  BREV R4, R4 ;  /* 0x0000000400047301 */ /* 0x000e220000000000 */
[----:B------:R-:W-:-:S04]  /*1110*/  IADD3 R5, PT, PT, -R0, 0x10, RZ ;  /* 0x0000001000057810 */ /* 0x000fc80007ffe1ff */
[----:B0-----:R-:W-:-:S04]  /*1120*/  SHF.R.U32.HI R5, RZ, R5, R4 ;  /* 0x00000005ff057219 */ /* 0x001fc80000011604 */
[----:B--2---:R-:W-:-:S05]  /*1130*/  LOP3.LUT R5, R6, R5, RZ, 0xfc, !PT ;  /* 0x0000000506057212 */ /* 0x004fca00078efcff */
[----:B------:R-:W-:Y:S01]  /*1140*/  STG.E.U16 desc[UR4][R2.64], R5 ;  /* 0x0000000502007986 */ /* 0x000fe2000c101504 */
[----:B------:R-:W-:Y:S05]  /*1150*/  EXIT ;  /* 0x000000000000794d */ /* 0x000fea0003800000 */
.L_x_110:
        /* <DEDUP_REMOVED lines=10> */
.L_x_192:


//--------------------- .text._Z17bmv16_bin_bin_binPKtS0_PtPKiS3_i --------------------------
	.section	.text._Z17bmv16_bin_bin_binPKtS0_PtPKiS3_i,"ax",@progbits
	.align	128
        .global         _Z17bmv16_bin_bin_binPKtS0_PtPKiS3_i
        .type           _Z17bmv16_bin_bin_binPKtS0_PtPKiS3_i,@function
        .size           _Z17bmv16_bin_bin_binPKtS0_PtPKiS3_i,(.L_x_193 - _Z17bmv16_bin_bin_binPKtS0_PtPKiS3_i)
        .other          _Z17bmv16_bin_bin_binPKtS0_PtPKiS3_i,@"STO_CUDA_ENTRY STV_DEFAULT"
_Z17bmv16_bin_bin_binPKtS0_PtPKiS3_i:
.text._Z17bmv16_bin_bin_binPKtS0_PtPKiS3_i:
        /* <DEDUP_REMOVED lines=42> */
.L_x_115:
        /* <DEDUP_REMOVED lines=19> */
[----:B------:R-:W-:Y:S01]  /*03d0*/  LEA.HI.X R21, R10, UR9, R21, 0x1, P1 ;  /* 0x000000090a157c11 */ /* 0x000fe200088f0c15 */
[----:B0-----:R-:W-:-:S06]  /*03e0*/  IMAD.WIDE R16, R17, 0x2, R14 ;  /* 0x0000000211107825 */ /* 0x001fcc00078e020e */
[----:B------:R-:W4:Y:S01]  /*03f0*/  LDG.E.U16.CONSTANT R16, desc[UR6][R16.64] ;  /* 0x0000000610107981 */ /* 0x000f22000c1e9500 */
[----:B--2---:R-:W-:-:S04]  /*0400*/  IMAD.WIDE R18, R23, 0x2, R14 ;  /* 0x0000000217127825 */ /* 0x004fc800078e020e */
[----:B------:R-:W-:Y:S01]  /*0410*/  VIADD R23, R13, 0x30 ;  /* 0x000000300d177836 */ /* 0x000fe20000000000 */
[----:B------:R0:W5:Y:S04]  /*0420*/  LDG.E.U16.CONSTANT R17, desc[UR6][R18.64] ;  /* 0x0000000612117981 */ /* 0x000168000c1e9500 */
[----:B------:R-:W-:Y:S02]  /*0430*/  IADD3 R10, P1, PT, R6, R23, RZ ;  /* 0x00000017060a7210 */ /* 0x000fe40007f3e0ff */
[----:B------:R-:W2:Y:S03]  /*0440*/  LDG.E.U16.CONSTANT R23, desc[UR6][R20.64] ;  /* 0x0000000614177981 */ /* 0x000ea6000c1e9500 */
[----:B------:R-:W-:Y:S01]  /*0450*/  IMAD.X R26, RZ, RZ, R11, P1 ;  /* 0x000000ffff1a7224 */ /* 0x000fe200008e060b */
[----:B0-----:R-:W-:-:S04]  /*0460*/  LEA R18, P1, R10, UR8, 0x1 ;  /* 0x000000080a127c11 */ /* 0x001fc8000f8208ff */
[----:B------:R-:W-:Y:S01]  /*0470*/  LEA.HI.X R19, R10, UR9, R26, 0x1, P1 ;  /* 0x000000090a137c11 */ /* 0x000fe200088f0c1a */
[----:B---3--:R-:W-:Y:S01]  /*0480*/  IMAD.WIDE R26, R27, 0x2, R14 ;  /* 0x000000021b1a7825 */ /* 0x008fe200078e020e */
[----:B------:R-:W3:Y:S04]  /*0490*/  LDG.E.CONSTANT R20, desc[UR6][R28.64+0xc] ;  /* 0x00000c061c147981 */ /* 0x000ee8000c1e9900 */
[----:B------:R0:W3:Y:S04]  /*04a0*/  LDG.E.U16.CONSTANT R10, desc[UR6][R18.64] ;  /* 0x00000006120a7981 */ /* 0x0000e8000c1e9500 */
[----:B------:R-:W2:Y:S01]  /*04b0*/  LDG.E.U16.CONSTANT R26, desc[UR6][R26.64] ;  /* 0x000000061a1a7981 */ /* 0x000ea2000c1e9500 */
        /* <DEDUP_REMOVED lines=11> */
[----:B--2---:R-:W-:Y:S01]  /*0570*/  LOP3.LUT R23, R26, R23, RZ, 0xc0, !PT ;  /* 0x000000171a177212 */ /* 0x004fe200078ec0ff */
[----:B---3--:R-:W-:-:S04]  /*0580*/  IMAD.WIDE R26, R20, 0x2, R14 ;  /* 0x00000002141a7825 */ /* 0x008fc800078e020e */
        /* <DEDUP_REMOVED lines=42> */
[----:B---3--:R-:W-:-:S04]  /*0830*/  LOP3.LUT R16, R16, R19, RZ, 0xc0, !PT ;  /* 0x0000001310107212 */ /* 0x008fc800078ec0ff */
[----:B------:R-:W-:Y:S01]  /*0840*/  POPC R13, R16 ;  /* 0x00000010000d7309 */ /* 0x000fe20000000000 */
[----:B----4-:R-:W-:-:S07]  /*0850*/  LOP3.LUT R28, R15, R28, RZ, 0xc0, !PT ;  /* 0x0000001c0f1c7212 */ /* 0x010fce00078ec0ff */
[----:B------:R-:W0:Y:S02]  /*0860*/  POPC R28, R28 ;  /* 0x0000001c001c7309 */ /* 0x000e240000000000 */
[----:B0-----:R-:W-:Y:S01]  /*0870*/  IADD3 R24, PT, PT, R28, R12, R13 ;  /* 0x0000000c1c187210 */ /* 0x001fe20007ffe00d */
[----:B------:R-:W-:Y:S06]  /*0880*/  @P1 BRA `(.L_x_115) ;  /* 0xfffffff800841947 */ /* 0x000fec000383ffff */
.L_x_114:
[----:B------:R-:W-:Y:S05]  /*0890*/  BSYNC.RECONVERGENT B1 ;  /* 0x0000000000017941 */ /* 0x000fea0003800200 */
.L_x_113:
        /* <DEDUP_REMOVED lines=19> */
[----:B------:R-:W-:Y:S01]  /*09d0*/  VIADD R5, R29, 0x10 ;  /* 0x000000101d057836 */ /* 0x000fe20000000000 */
[----:B------:R-:W-:-:S04]  /*09e0*/  IADD3 R19, P2, PT, R6, R29, RZ ;  /* 0x0000001d06137210 */ /* 0x000fc80007f5e0ff */
[----:B------:R-:W-:Y:S01]  /*09f0*/  IADD3 R5, P1, PT, R6, R5, RZ ;  /* 0x0000000506057210 */ /* 0x000fe20007f3e0ff */
[--C-:B------:R-:W-:Y:S01]  /*0a00*/  IMAD.X R20, RZ, RZ, R11.reuse, P2 ;  /* 0x000000ffff147224 */ /* 0x100fe200010e060b */
[----:B0-----:R-:W-:Y:S01]  /*0a10*/  LEA R18, P2, R19, UR12, 0x1 ;  /* 0x0000000c13127c11 */ /* 0x001fe2000f8408ff */
[----:B----4-:R-:W-:Y:S02]  /*0a20*/  VIADD R13, R29, 0x20 ;  /* 0x000000201d0d7836 */ /* 0x010fe40000000000 */
[----:B------:R-:W-:Y:S01]  /*0a30*/  IMAD.X R16, RZ, RZ, R11, P1 ;  /* 0x000000ffff107224 */ /* 0x000fe200008e060b */
[----:B------:R-:W-:Y:S01]  /*0a40*/  LEA R22, P1, R5, UR12, 0x1 ;  /* 0x0000000c05167c11 */ /* 0x000fe2000f8208ff */
[----:B------:R-:W-:Y:S01]  /*0a50*/  VIADD R29, R29, 0x30 ;  /* 0x000000301d1d7836 */ /* 0x000fe20000000000 */
[----:B------:R-:W-:Y:S02]  /*0a60*/  LEA.HI.X R19, R19, UR13, R20, 0x1, P2 ;  /* 0x0000000d13137c11 */ /* 0x000fe400090f0c14 */
[----:B------:R-:W-:-:S02]  /*0a70*/  LEA.HI.X R23, R5, UR13, R16, 0x1, P1 ;  /* 0x0000000d05177c11 */ /* 0x000fc400088f0c10 */
[C---:B------:R-:W-:Y:S01]  /*0a80*/  IADD3 R13, P1, PT, R6.reuse, R13, RZ ;  /* 0x0000000d060d7210 */ /* 0x040fe20007f3e0ff */
[----:B------:R0:W4:Y:S01]  /*0a90*/  LDG.E.U16.CONSTANT R5, desc[UR6][R18.64] ;  /* 0x0000000612057981 */ /* 0x000122000c1e9500 */
[----:B------:R-:W-:-:S03]  /*0aa0*/  IADD3 R28, P2, PT, R6, R29, RZ ;  /* 0x0000001d061c7210 */ /* 0x000fc60007f5e0ff */
[----:B------:R3:W4:Y:S01]  /*0ab0*/  LDG.E.U16.CONSTANT R26, desc[UR6][R22.64] ;  /* 0x00000006161a7981 */ /* 0x000722000c1e9500 */
[--C-:B0-----:R-:W-:Y:S01]  /*0ac0*/  IMAD.X R18, RZ, RZ, R11.reuse, P1 ;  /* 0x000000ffff127224 */ /* 0x101fe200008e060b */
[----:B------:R-:W-:Y:S01]  /*0ad0*/  LEA R12, P1, R13, UR12, 0x1 ;  /* 0x0000000c0d0c7c11 */ /* 0x000fe2000f8208ff */
[----:B------:R-:W-:-:S03]  /*0ae0*/  IMAD.X R19, RZ, RZ, R11, P2 ;  /* 0x000000ffff137224 */ /* 0x000fc600010e060b */
[----:B------:R-:W-:Y:S02]  /*0af0*/  LEA.HI.X R13, R13, UR13, R18, 0x1, P1 ;  /* 0x0000000d0d0d7c11 */ /* 0x000fe400088f0c12 */
[----:B------:R-:W-:-:S03]  /*0b00*/  LEA R18, P1, R28, UR12, 0x1 ;  /* 0x0000000c1c127c11 */ /* 0x000fc6000f8208ff */
[----:B------:R-:W4:Y:S01]  /*0b10*/  LDG.E.U16.CONSTANT R12, desc[UR6][R12.64] ;  /* 0x000000060c0c7981 */ /* 0x000f22000c1e9500 */
[----:B------:R-:W-:-:S05]  /*0b20*/  LEA.HI.X R19, R28, UR13, R19, 0x1, P1 ;  /* 0x0000000d1c137c11 */ /* 0x000fca00088f0c13 */
[----:B------:R-:W4:Y:S01]  /*0b30*/  LDG.E.U16.CONSTANT R18, desc[UR6][R18.64] ;  /* 0x0000000612127981 */ /* 0x000f22000c1e9500 */
[----:B-1----:R-:W-:-:S04]  /*0b40*/  IMAD.WIDE R20, R21, 0x2, R14 ;  /* 0x0000000215147825 */ /* 0x002fc800078e020e */
[--C-:B--2---:R-:W-:Y:S02]  /*0b50*/  IMAD.WIDE R16, R17, 0x2, R14.reuse ;  /* 0x0000000211107825 */ /* 0x104fe400078e020e */
[----:B------:R-:W4:Y:S02]  /*0b60*/  LDG.E.U16.CONSTANT R20, desc[UR6][R20.64] ;  /* 0x0000000614147981 */ /* 0x000f24000c1e9500 */
[--C-:B---3--:R-:W-:Y:S02]  /*0b70*/  IMAD.WIDE R22, R27, 0x2, R14.reuse ;  /* 0x000000021b167825 */ /* 0x108fe400078e020e */
[----:B------:R-:W2:Y:S02]  /*0b80*/  LDG.E.U16.CONSTANT R17, desc[UR6][R16.64] ;  /* 0x0000000610117981 */ /* 0x000ea4000c1e9500 */
[----:B-----5:R-:W-:Y:S02]  /*0b90*/  IMAD.WIDE R14, R25, 0x2, R14 ;  /* 0x00000002190e7825 */ /* 0x020fe400078e020e */
[----:B------:R-:W3:Y:S04]  /*0ba0*/  LDG.E.U16.CONSTANT R23, desc[UR6][R22.64] ;  /* 0x0000000616177981 */ /* 0x000ee8000c1e9500 */
[----:B------:R-:W5:Y:S01]  /*0bb0*/  LDG.E.U16.CONSTANT R15, desc[UR6][R14.64] ;  /* 0x000000060e0f7981 */ /* 0x000f62000c1e9500 */
        /* <DEDUP_REMOVED lines=11> */
.L_x_119:
[----:B------:R-:W-:Y:S05]  /*0c70*/  BSYNC.RECONVERGENT B2 ;  /* 0x0000000000027941 */ /* 0x000fea0003800200 */
.L_x_118:
[----:B------:R-:W-:Y:S05]  /*0c80*/  @!P0 BRA `(.L_x_117) ;  /* 0x0000000000e48947 */ /* 0x000fea0003800000 */
[----:B------:R-:W-:Y:S01]  /*0c90*/  ISETP.NE.AND P1, PT, R10, 0x1, PT ;  /* 0x000000010a00780c */ /* 0x000fe20003f25270 */
[----:B------:R-:W-:Y:S01]  /*0ca0*/  BSSY.RECONVERGENT B2, `(.L_x_120) ;  /* 0x0000023000027945 */ /* 0x000fe20003800200 */
[----:B------:R-:W-:-:S04]  /*0cb0*/  LOP3.LUT R4, R4, 0x1, RZ, 0xc0, !PT ;  /* 0x0000000104047812 */ /* 0x000fc800078ec0ff */
[----:B------:R-:W-:-:S07]  /*0cc0*/  ISETP.NE.U32.AND P0, PT, R4, 0x1, PT ;  /* 0x000000010400780c */ /* 0x000fce0003f05070 */
[----:B------:R-:W-:Y:S06]  /*0cd0*/  @!P1 BRA `(.L_x_121) ;  /* 0x00000000007c9947 */ /* 0x000fec0003800000 */
[----:B------:R-:W0:Y:S01]  /*0ce0*/  LDCU.64 UR12, c[0x0][0x3a0] ;  /* 0x00007400ff0c77ac */ /* 0x000e220008000a00 */
[----:B------:R-:W-:-:S05]  /*0cf0*/  IADD3 R4, P1, PT, R3, R9, RZ ;  /* 0x0000000903047210 */ /* 0x000fca0007f3e0ff */
[----:B------:R-:W-:Y:S01]  /*0d00*/  IMAD.X R5, RZ, RZ, R7, P1 ;  /* 0x000000ffff057224 */ /* 0x000fe200008e0607 */
[----:B0-----:R-:W-:-:S04]  /*0d10*/  LEA R14, P1, R4, UR12, 0x2 ;  /* 0x0000000c040e7c11 */ /* 0x001fc8000f8210ff */
[----:B------:R-:W-:Y:S01]  /*0d20*/  LEA.HI.X R15, R4, UR13, R5, 0x2, P1 ;  /* 0x0000000d040f7c11 */ /* 0x000fe200088f1405 */
[----:B------:R-:W0:Y:S01]  /*0d30*/  LDCU.64 UR12, c[0x0][0x380] ;  /* 0x00007000ff0c77ac */ /* 0x000e220008000a00 */
[----:B------:R-:W1:Y:S03]  /*0d40*/  LDC.64 R4, c[0x0][0x388] ;  /* 0x0000e200ff047b82 */ /* 0x000e660000000a00 */
        /* <DEDUP_REMOVED lines=24> */
.L_x_121:
[----:B------:R-:W-:Y:S05]  /*0ed0*/  BSYNC.RECONVERGENT B2 ;  /* 0x0000000000027941 */ /* 0x000fea0003800200 */
.L_x_120:
        /* <DEDUP_REMOVED lines=20> */
.L_x_117:
[----:B------:R-:W-:Y:S05]  /*1020*/  BSYNC.RECONVERGENT B1 ;  /* 0x0000000000017941 */ /* 0x000fea0003800200 */
.L_x_116:
[----:B------:R-:W-:-:S13]  /*1030*/  ISETP.NE.AND P0, PT, R24, RZ, PT ;  /* 0x000000ff1800720c */ /* 0x000fda0003f05270 */
.L_x_112:
[----:B------:R-:W-:Y:S05]  /*1040*/  BSYNC.RECONVERGENT B0 ;  /* 0x0000000000007941 */ /* 0x000fea0003800200 */
.L_x_111:
[----:B------:R-:W0:Y:S01]  /*1050*/  LDCU.64 UR12, c[0x0][0x390] ;  /* 0x00007200ff0c77ac */ /* 0x000e220008000a00 */
[----:B------:R-:W-:-:S05]  /*1060*/  IADD3 R3, P1, PT, R2, UR4, RZ ;  /* 0x0000000402037c10 */ /* 0x000fca000ff3e0ff */
        /* <DEDUP_REMOVED lines=12> */
.L_x_122:
        /* <DEDUP_REMOVED lines=13> */
.L_x_193:


//--------------------- .text._Z21bmv8_bin_bin_bin_1024PKhS0_PhPKiS3_i --------------------------
	.section	.text._Z21bmv8_bin_bin_bin_1024PKhS0_PhPKiS3_i,"ax",@progbits
	.align	128
        .global         _Z21bmv8_bin_bin_bin_1024PKhS0_PhPKiS3_i
        .type           _Z21bmv8_bin_bin_bin_1024PKhS0_PhPKiS3_i,@function
        .size           _Z21bmv8_bin_bin_bin_1024PKhS0_PhPKiS3_i,(.L_x_194 - _Z21bmv8_bin_bin_bin_1024PKhS0_PhPKiS3_i)
        .other          _Z21bmv8_bin_bin_bin_1024PKhS0_PhPKiS3_i,@"STO_CUDA_ENTRY STV_DEFAULT"
_Z21bmv8_bin_bin_bin_1024PKhS0_PhPKiS3_i:
.text._Z21bmv8_bin_bin_bin_1024PKhS0_PhPKiS3_i:
        /* <DEDUP_REMOVED lines=45> */
.L_x_127:
        /* <DEDUP_REMOVED lines=8> */
[----:B------:R-:W-:Y:S02]  /*0350*/  IADD3 R20, P1, P2, R26, UR8, R7 ;  /* 0x000000081a147c10 */ /* 0x000fe4000fa3e007 */
[----:B------:R-:W5:Y:S02]  /*0360*/  LDG.E.CONSTANT R16, desc[UR4][R18.64+0xc] ;  /* 0x00000c0412107981 */ /* 0x000f64000c1e9900 */
[----:B------:R-:W-:Y:S02]  /*0370*/  IADD3.X R21, PT, PT, RZ, UR9, R12, P1, P2 ;  /* 0x00000009ff157c10 */ /* 0x000fe40008fe440c */
[----:B--2---:R-:W-:-:S04]  /*0380*/  IADD3 R28, P3, PT, R14, UR10, RZ ;  /* 0x0000000a0e1c7c10 */ /* 0x004fc8000ff7e0ff */
[----:B------:R-:W-:Y:S02]  /*0390*/  LEA.HI.X.SX32 R29, R14, UR11, 0x1, P3 ;  /* 0x0000000b0e1d7c11 */ /* 0x000fe400098f0eff */
[----:B---3--:R-:W-:-:S03]  /*03a0*/  IADD3 R14, P1, PT, R13, UR10, RZ ;  /* 0x0000000a0d0e7c10 */ /* 0x008fc6000ff3e0ff */
[----:B------:R-:W2:Y:S01]  /*03b0*/  LDG.E.U8.CONSTANT R28, desc[UR4][R28.64] ;  /* 0x000000041c1c7981 */ /* 0x000ea2000c1e9100 */
[----:B------:R-:W-:-:S03]  /*03c0*/  LEA.HI.X.SX32 R15, R13, UR11, 0x1, P1 ;  /* 0x0000000b0d0f7c11 */ /* 0x000fc600088f0eff */
[----:B------:R-:W3:Y:S04]  /*03d0*/  LDG.E.U8.CONSTANT R13, desc[UR4][R20.64+0x8] ;  /* 0x00000804140d7981 */ /* 0x000ee8000c1e9100 */
[----:B------:R-:W3:Y:S04]  /*03e0*/  LDG.E.U8.CONSTANT R17, desc[UR4][R14.64] ;  /* 0x000000040e117981 */ /* 0x000ee8000c1e9100 */
[----:B------:R0:W2:Y:S01]  /*03f0*/  LDG.E.U8.CONSTANT R29, desc[UR4][R20.64] ;  /* 0x00000004141d7981 */ /* 0x0000a2000c1e9100 */
[----:B------:R-:W-:-:S05]  /*0400*/  VIADD R22, R26, 0x10 ;  /* 0x000000101a167836 */ /* 0x000fca0000000000 */
[----:B0-----:R-:W-:Y:S01]  /*0410*/  IADD3 R20, P1, P2, R22, UR8, R7 ;  /* 0x0000000816147c10 */ /* 0x001fe2000fa3e007 */
[----:B------:R-:W-:Y:S01]  /*0420*/  VIADD R22, R26, 0x18 ;  /* 0x000000181a167836 */ /* 0x000fe20000000000 */
[C---:B----4-:R-:W-:Y:S02]  /*0430*/  IADD3 R14, P3, PT, R11.reuse, UR10, RZ ;  /* 0x0000000a0b0e7c10 */ /* 0x050fe4000ff7e0ff */
[----:B------:R-:W-:Y:S02]  /*0440*/  IADD3.X R21, PT, PT, RZ, UR9, R12, P1, P2 ;  /* 0x00000009ff157c10 */ /* 0x000fe40008fe440c */
[----:B------:R-:W-:-:S03]  /*0450*/  LEA.HI.X.SX32 R15, R11, UR11, 0x1, P3 ;  /* 0x0000000b0b0f7c11 */ /* 0x000fc600098f0eff */
[----:B------:R0:W4:Y:S04]  /*0460*/  LDG.E.U8.CONSTANT R24, desc[UR4][R20.64] ;  /* 0x0000000414187981 */ /* 0x000128000c1e9100 */
[----:B------:R1:W4:Y:S01]  /*0470*/  LDG.E.U8.CONSTANT R27, desc[UR4][R14.64] ;  /* 0x000000040e1b7981 */ /* 0x000322000c1e9100 */
[----:B0-----:R-:W-:Y:S01]  /*0480*/  IADD3 R20, P1, P2, R22, UR8, R7 ;  /* 0x0000000816147c10 */ /* 0x001fe2000fa3e007 */
[----:B------:R-:W-:-:S03]  /*0490*/  VIADD R22, R26, 0x20 ;  /* 0x000000201a167836 */ /* 0x000fc60000000000 */
[----:B------:R-:W-:Y:S02]  /*04a0*/  IADD3.X R21, PT, PT, RZ, UR9, R12, P1, P2 ;  /* 0x00000009ff157c10 */ /* 0x000fe40008fe440c */
[----:B-1----:R-:W-:-:S03]  /*04b0*/  IADD3 R14, P1, P2, R22, UR8, R7 ;  /* 0x00000008160e7c10 */ /* 0x002fc6000fa3e007 */
[----:B------:R2:W4:Y:S01]  /*04c0*/  LDG.E.U8.CONSTANT R11, desc[UR4][R20.64] ;  /* 0x00000004140b7981 */ /* 0x000522000c1e9100 */
[----:B------:R-:W-:-:S05]  /*04d0*/  IADD3.X R15, PT, PT, RZ, UR9, R12, P1, P2 ;  /* 0x00000009ff0f7c10 */ /* 0x000fca0008fe440c */
[----:B------:R0:W4:Y:S01]  /*04e0*/  LDG.E.U8.CONSTANT R22, desc[UR4][R14.64] ;  /* 0x000000040e167981 */ /* 0x000122000c1e9100 */
[----:B---3--:R-:W-:Y:S01]  /*04f0*/  LOP3.LUT R13, R17, 0xff, R13, 0x80, !PT ;  /* 0x000000ff110d7812 */ /* 0x008fe200078e800d */
[----:B------:R-:W-:Y:S01]  /*0500*/  VIADD R17, R26, 0x28 ;  /* 0x000000281a117836 */ /* 0x000fe20000000000 */
[----:B--2---:R-:W-:Y:S02]  /*0510*/  LOP3.LUT R20, R28, 0xff, R29, 0x80, !PT ;  /* 0x000000ff1c147812 */ /* 0x004fe400078e801d */
[----:B-----5:R-:W-:-:S04]  /*0520*/  IADD3 R28, P1, PT, R16, UR10, RZ ;  /* 0x0000000a101c7c10 */ /* 0x020fc8000ff3e0ff */
[----:B------:R-:W-:Y:S02]  /*0530*/  LEA.HI.X.SX32 R29, R16, UR11, 0x1, P1 ;  /* 0x0000000b101d7c11 */ /* 0x000fe400088f0eff */
[----:B0-----:R-:W-:Y:S02]  /*0540*/  IADD3 R14, P1, P2, R17, UR8, R7 ;  /* 0x00000008110e7c10 */ /* 0x001fe4000fa3e007 */
[----:B------:R-:W2:Y:S02]  /*0550*/  LDG.E.CONSTANT R17, desc[UR4][R18.64+0x10] ;  /* 0x0000100412117981 */ /* 0x000ea4000c1e9900 */
[----:B------:R-:W-:Y:S02]  /*0560*/  IADD3.X R15, PT, PT, RZ, UR9, R12, P1, P2 ;  /* 0x00000009ff0f7c10 */ /* 0x000fe40008fe440c */
[----:B------:R-:W3:Y:S04]  /*0570*/  LDG.E.U8.CONSTANT R16, desc[UR4][R28.64] ;  /* 0x000000041c107981 */ /* 0x000ee8000c1e9100 */
[----:B------:R0:W5:Y:S04]  /*0580*/  LDG.E.U8.CONSTANT R21, desc[UR4][R14.64] ;  /* 0x000000040e157981 */ /* 0x000168000c1e9100 */
[----:B------:R-:W5:Y:S04]  /*0590*/  LDG.E.CONSTANT R14, desc[UR4][R18.64+0x14] ;  /* 0x00001404120e7981 */ /* 0x000f68000c1e9900 */
[----:B------:R-:W0:Y:S04]  /*05a0*/  LDG.E.CONSTANT R15, desc[UR4][R18.64+0x18] ;  /* 0x00001804120f7981 */ /* 0x000e28000c1e9900 */
[----:B------:R-:W5:Y:S01]  /*05b0*/  LDG.E.CONSTANT R19, desc[UR4][R18.64+0x1c] ;  /* 0x00001c0412137981 */ /* 0x000f62000c1e9900 */
[----:B----4-:R-:W-:-:S02]  /*05c0*/  LOP3.LUT R24, R27, 0xff, R24, 0x80, !PT ;  /* 0x000000ff1b187812 */ /* 0x010fc400078e8018 */
[----:B---3--:R-:W-:Y:S02]  /*05d0*/  LOP3.LUT R11, R16, 0xff, R11, 0x80, !PT ;  /* 0x000000ff100b7812 */ /* 0x008fe400078e800b */
[----:B--2---:R-:W-:-:S04]  /*05e0*/  IADD3 R16, P1, PT, R17, UR10, RZ ;  /* 0x0000000a11107c10 */ /* 0x004fc8000ff3e0ff */
[----:B------:R-:W-:-:S05]  /*05f0*/  LEA.HI.X.SX32 R17, R17, UR11, 0x1, P1 ;  /* 0x0000000b11117c11 */ /* 0x000fca00088f0eff */
[----:B------:R1:W2:Y:S01]  /*0600*/  LDG.E.U8.CONSTANT R27, desc[UR4][R16.64] ;  /* 0x00000004101b7981 */ /* 0x0002a2000c1e9100 */
[----:B-----5:R-:W-:-:S04]  /*0610*/  IADD3 R28, P1, PT, R14, UR10, RZ ;  /* 0x0000000a0e1c7c10 */ /* 0x020fc8000ff3e0ff */
[----:B------:R-:W-:Y:S02]  /*0620*/  LEA.HI.X.SX32 R29, R14, UR11, 0x1, P1 ;  /* 0x0000000b0e1d7c11 */ /* 0x000fe400088f0eff */
[C---:B0-----:R-:W-:Y:S01]  /*0630*/  IADD3 R14, P1, PT, R15.reuse, UR10, RZ ;  /* 0x0000000a0f0e7c10 */ /* 0x041fe2000ff3e0ff */
[----:B-1----:R-:W-:Y:S02]  /*0640*/  VIADD R16, R26, 0x30 ;  /* 0x000000301a107836 */ /* 0x002fe40000000000 */
[----:B------:R-:W3:Y:S01]  /*0650*/  LDG.E.U8.CONSTANT R28, desc[UR4][R28.64] ;  /* 0x000000041c1c7981 */ /* 0x000ee2000c1e9100 */
[----:B------:R-:W-:Y:S02]  /*0660*/  LEA.HI.X.SX32 R15, R15, UR11, 0x1, P1 ;  /* 0x0000000b0f0f7c11 */ /* 0x000fe400088f0eff */
[----:B------:R-:W-:Y:S01]  /*0670*/  IADD3 R16, P1, P2, R16, UR8, R7 ;  /* 0x0000000810107c10 */ /* 0x000fe2000fa3e007 */
[----:B------:R-:W-:Y:S02]  /*0680*/  VIADD R26, R26, 0x38 ;  /* 0x000000381a1a7836 */ /* 0x000fe40000000000 */
[----:B------:R-:W4:Y:S01]  /*0690*/  LDG.E.U8.CONSTANT R14, desc[UR4][R14.64] ;  /* 0x000000040e0e7981 */ /* 0x000f22000c1e9100 */
[----:B------:R-:W-:-:S02]  /*06a0*/  IADD3.X R17, PT, PT, RZ, UR9, R12, P1, P2 ;  /* 0x00000009ff117c10 */ /* 0x000fc40008fe440c */
[----:B------:R-:W-:-:S04]  /*06b0*/  IADD3 R18, P1, PT, R19, UR10, RZ ;  /* 0x0000000a13127c10 */ /* 0x000fc8000ff3e0ff */
[----:B------:R-:W-:Y:S01]  /*06c0*/  LEA.HI.X.SX32 R19, R19, UR11, 0x1, P1 ;  /* 0x0000000b13137c11 */ /* 0x000fe200088f0eff */
[----:B------:R0:W4:Y:S04]  /*06d0*/  LDG.E.U8.CONSTANT R15, desc[UR4][R16.64] ;  /* 0x00000004100f7981 */ /* 0x000128000c1e9100 */
[----:B------:R-:W5:Y:S01]  /*06e0*/  LDG.E.U8.CONSTANT R18, desc[UR4][R18.64] ;  /* 0x0000000412127981 */ /* 0x000f62000c1e9100 */
[----:B0-----:R-:W-:-:S04]  /*06f0*/  IADD3 R16, P1, P2, R26, UR8, R7 ;  /* 0x000000081a107c10 */ /* 0x001fc8000fa3e007 */
[----:B------:R-:W-:-:S05]  /*0700*/  IADD3.X R17, PT, PT, RZ, UR9, R12, P1, P2 ;  /* 0x00000009ff117c10 */ /* 0x000fca0008fe440c */
[----:B------:R-:W5:Y:S01]  /*0710*/  LDG.E.U8.CONSTANT R29, desc[UR4][R16.64] ;  /* 0x00000004101d7981 */ /* 0x000f62000c1e9100 */
        /* <DEDUP_REMOVED lines=8> */
[----:B--2---:R-:W-:-:S06]  /*07a0*/  LOP3.LUT R22, R27, 0xff, R22, 0x80, !PT ;  /* 0x000000ff1b167812 */ /* 0x004fcc00078e8016 */
[----:B------:R-:W-:Y:S01]  /*07b0*/  POPC R22, R22 ;  /* 0x0000001600167309 */ /* 0x000fe20000000000 */
[----:B---3--:R-:W-:-:S07]  /*07c0*/  LOP3.LUT R21, R28, 0xff, R21, 0x80, !PT ;  /* 0x000000ff1c157812 */ /* 0x008fce00078e8015 */
[----:B------:R-:W0:Y:S01]  /*07d0*/  POPC R21, R21 ;  /* 0x0000001500157309 */ /* 0x000e220000000000 */
[----:B----4-:R-:W-:-:S07]  /*07e0*/  LOP3.LUT R14, R14, 0xff, R15, 0x80, !PT ;  /* 0x000000ff0e0e7812 */ /* 0x010fce00078e800f */
[----:B------:R-:W-:Y:S01]  /*07f0*/  POPC R14, R14 ;  /* 0x0000000e000e7309 */ /* 0x000fe20000000000 */
[----:B-----5:R-:W-:-:S07]  /*0800*/  LOP3.LUT R18, R18, 0xff, R29, 0x80, !PT ;  /* 0x000000ff12127812 */ /* 0x020fce00078e801d */
[----:B------:R-:W1:Y:S01]  /*0810*/  POPC R18, R18 ;  /* 0x0000001200127309 */ /* 0x000e620000000000 */
[----:B0-----:R-:W-:-:S04]  /*0820*/  IADD3 R11, PT, PT, R21, R11, R22 ;  /* 0x0000000b150b7210 */ /* 0x001fc80007ffe016 */
[----:B-1----:R-:W-:Y:S01]  /*0830*/  IADD3 R25, PT, PT, R18, R11, R14 ;  /* 0x0000000b12197210 */ /* 0x002fe20007ffe00e */
[----:B------:R-:W-:Y:S06]  /*0840*/  @P1 BRA `(.L_x_127) ;  /* 0xfffffff800a01947 */ /* 0x000fec000383ffff */
.L_x_126:
[----:B------:R-:W-:Y:S05]  /*0850*/  BSYNC.RECONVERGENT B1 ;  /* 0x0000000000017941 */ /* 0x000fea0003800200 */
.L_x_125:
        /* <DEDUP_REMOVED lines=12> */
[----:B------:R-:W0:Y:S04]  /*0920*/  LDCU.128 UR12, c[0x0][0x380] ;  /* 0x00007000ff0c77ac */ /* 0x000e280008000c00 */
[----:B------:R-:W2:Y:S04]  /*0930*/  LDG.E.CONSTANT R20, desc[UR4][R14.64] ;  /* 0x000000040e147981 */ /* 0x000ea8000c1e9900 */
[----:B------:R-:W3:Y:S04]  /*0940*/  LDG.E.CONSTANT R18, desc[UR4][R14.64+0x4] ;  /* 0x000004040e127981 */ /* 0x000ee8000c1e9900 */
[----:B------:R-:W4:Y:S04]  /*0950*/  LDG.E.CONSTANT R6, desc[UR4][R14.64+0x8] ;  /* 0x000008040e067981 */ /* 0x000f28000c1e9900 */
[----:B------:R-:W5:Y:S01]  /*0960*/  LDG.E.CONSTANT R11, desc[UR4][R14.64+0xc] ;  /* 0x00000c040e0b7981 */ /* 0x000f62000c1e9900 */
[----:B------:R-:W-:-:S04]  /*0970*/  IMAD R19, R10, 0x8, R9 ;  /* 0x000000080a137824 */ /* 0x000fc800078e0209 */
[C---:B------:R-:W-:Y:S01]  /*0980*/  VIADD R28, R19.reuse, 0x8 ;  /* 0x00000008131c7836 */ /* 0x040fe20000000000 */
[----:B0-----:R-:W-:-:S04]  /*0990*/  IADD3 R16, P1, P2, R19, UR12, R7 ;  /* 0x0000000c13107c10 */ /* 0x001fc8000fa3e007 */
[--C-:B------:R-:W-:Y:S02]  /*09a0*/  IADD3.X R17, PT, PT, RZ, UR13, R12.reuse, P1, P2 ;  /* 0x0000000dff117c10 */ /* 0x100fe40008fe440c */
[----:B------:R-:W-:Y:S01]  /*09b0*/  IADD3 R28, P1, P2, R28, UR12, R7 ;  /* 0x0000000c1c1c7c10 */ /* 0x000fe2000fa3e007 */
[----:B------:R-:W-:Y:S02]  /*09c0*/  VIADD R21, R19, 0x10 ;  /* 0x0000001013157836 */ /* 0x000fe40000000000 */
[----:B------:R0:W5:Y:S01]  /*09d0*/  LDG.E.U8.CONSTANT R24, desc[UR4][R16.64] ;  /* 0x0000000410187981 */ /* 0x000162000c1e9100 */
[----:B------:R-:W-:-:S05]  /*09e0*/  IADD3.X R29, PT, PT, RZ, UR13, R12, P1, P2 ;  /* 0x0000000dff1d7c10 */ /* 0x000fca0008fe440c */
[----:B------:R-:W5:Y:S01]  /*09f0*/  LDG.E.U8.CONSTANT R28, desc[UR4][R28.64] ;  /* 0x000000041c1c7981 */ /* 0x000f62000c1e9100 */
[----:B--2---:R-:W-:Y:S02]  /*0a00*/  IADD3 R26, P1, PT, R20, UR14, RZ ;  /* 0x0000000e141a7c10 */ /* 0x004fe4000ff3e0ff */
[----:B---3--:R-:W-:Y:S02]  /*0a10*/  IADD3 R22, P2, PT, R18, UR14, RZ ;  /* 0x0000000e12167c10 */ /* 0x008fe4000ff5e0ff */
[----:B------:R-:W-:Y:S02]  /*0a20*/  LEA.HI.X.SX32 R27, R20, UR15, 0x1, P1 ;  /* 0x0000000f141b7c11 */ /* 0x000fe400088f0eff */
[----:B------:R-:W-:Y:S01]  /*0a30*/  LEA.HI.X.SX32 R23, R18, UR15, 0x1, P2 ;  /* 0x0000000f12177c11 */ /* 0x000fe200090f0eff */
[----:B------:R-:W-:Y:S01]  /*0a40*/  VIADD R18, R19, 0x18 ;  /* 0x0000001813127836 */ /* 0x000fe20000000000 */
[----:B------:R-:W-:Y:S02]  /*0a50*/  IADD3 R20, P1, P3, R21, UR12, R7 ;  /* 0x0000000c15147c10 */ /* 0x000fe4000fb3e007 */
[----:B------:R-:W2:Y:S02]  /*0a60*/  LDG.E.U8.CONSTANT R27, desc[UR4][R26.64] ;  /* 0x000000041a1b7981 */ /* 0x000ea4000c1e9100 */
[----:B------:R-:W-:-:S02]  /*0a70*/  IADD3.X R21, PT, PT, RZ, UR13, R12, P1, P3 ;  /* 0x0000000dff157c10 */ /* 0x000fc40008fe640c */
[----:B0-----:R-:W-:Y:S01]  /*0a80*/  IADD3 R16, P2, P3, R18, UR12, R7 ;  /* 0x0000000c12107c10 */ /* 0x001fe2000fb5e007 */
[----:B------:R-:W3:Y:S01]  /*0a90*/  LDG.E.U8.CONSTANT R23, desc[UR4][R22.64] ;  /* 0x0000000416177981 */ /* 0x000ee2000c1e9100 */
[C---:B----4-:R-:W-:Y:S02]  /*0aa0*/  IADD3 R14, P1, PT, R6.reuse, UR14, RZ ;  /* 0x0000000e060e7c10 */ /* 0x050fe4000ff3e0ff */
[C---:B-----5:R-:W-:Y:S01]  /*0ab0*/  IADD3 R18, P4, PT, R11.reuse, UR14, RZ ;  /* 0x0000000e0b127c10 */ /* 0x060fe2000ff9e0ff */
[----:B------:R-:W4:Y:S01]  /*0ac0*/  LDG.E.U8.CONSTANT R20, desc[UR4][R20.64] ;  /* 0x0000000414147981 */ /* 0x000f22000c1e9100 */
[----:B------:R-:W-:Y:S02]  /*0ad0*/  LEA.HI.X.SX32 R15, R6, UR15, 0x1, P1 ;  /* 0x0000000f060f7c11 */ /* 0x000fe400088f0eff */
[----:B------:R-:W-:Y:S02]  /*0ae0*/  LEA.HI.X.SX32 R19, R11, UR15, 0x1, P4 ;  /* 0x0000000f0b137c11 */ /* 0x000fe4000a0f0eff */
[----:B------:R-:W-:-:S02]  /*0af0*/  IADD3.X R17, PT, PT, RZ, UR13, R12, P2, P3 ;  /* 0x0000000dff117c10 */ /* 0x000fc400097e640c */
[----:B------:R-:W4:Y:S04]  /*0b00*/  LDG.E.U8.CONSTANT R15, desc[UR4][R14.64] ;  /* 0x000000040e0f7981 */ /* 0x000f28000c1e9100 */
[----:B------:R-:W5:Y:S04]  /*0b10*/  LDG.E.U8.CONSTANT R16, desc[UR4][R16.64] ;  /* 0x0000000410107981 */ /* 0x000f68000c1e9100 */
[----:B------:R-:W5:Y:S01]  /*0b20*/  LDG.E.U8.CONSTANT R19, desc[UR4][R18.64] ;  /* 0x0000000412137981 */ /* 0x000f62000c1e9100 */
[----:B------:R-:W-:Y:S01]  /*0b30*/  VIADD R10, R10, 0x4 ;  /* 0x000000040a0a7836 */ /* 0x000fe20000000000 */
[----:B--2---:R-:W-:-:S02]  /*0b40*/  LOP3.LUT R24, R27, 0xff, R24, 0x80, !PT ;  /* 0x000000ff1b187812 */ /* 0x004fc400078e8018 */
[----:B---3--:R-:W-:-:S04]  /*0b50*/  LOP3.LUT R23, R23, 0xff, R28, 0x80, !PT ;  /* 0x000000ff17177812 */ /* 0x008fc800078e801c */
[----:B------:R-:W-:Y:S08]  /*0b60*/  POPC R24, R24 ;  /* 0x0000001800187309 */ /* 0x000ff00000000000 */
[----:B------:R-:W0:Y:S01]  /*0b70*/  POPC R23, R23 ;  /* 0x0000001700177309 */ /* 0x000e220000000000 */
[----:B----4-:R-:W-:Y:S02]  /*0b80*/  LOP3.LUT R6, R15, 0xff, R20, 0x80, !PT ;  /* 0x000000ff0f067812 */ /* 0x010fe400078e8014 */
[----:B-----5:R-:W-:-:S05]  /*0b90*/  LOP3.LUT R11, R19, 0xff, R16, 0x80, !PT ;  /* 0x000000ff130b7812 */ /* 0x020fca00078e8010 */
[----:B------:R-:W-:Y:S08]  /*0ba0*/  POPC R6, R6 ;  /* 0x0000000600067309 */ /* 0x000ff00000000000 */
[----:B------:R-:W1:Y:S01]  /*0bb0*/  POPC R11, R11 ;  /* 0x0000000b000b7309 */ /* 0x000e620000000000 */
[----:B0-----:R-:W-:-:S04]  /*0bc0*/  IADD3 R25, PT, PT, R23, R25, R24 ;  /* 0x0000001917197210 */ /* 0x001fc80007ffe018 */
[----:B-1----:R-:W-:-:S07]  /*0bd0*/  IADD3 R25, PT, PT, R11, R25, R6 ;  /* 0x000000190b197210 */ /* 0x002fce0007ffe006 */
.L_x_131:
[----:B------:R-:W-:Y:S05]  /*0be0*/  BSYNC.RECONVERGENT B2 ;  /* 0x0000000000027941 */ /* 0x000fea0003800200 */
.L_x_130:
        /* <DEDUP_REMOVED lines=13> */
[----:B------:R-:W3:Y:S01]  /*0cc0*/  LDG.E.CONSTANT R11, desc[UR4][R22.64] ;  /* 0x00000004160b7981 */ /* 0x000ee2000c1e9900 */
[----:B------:R-:W-:-:S05]  /*0cd0*/  IMAD R6, R10, 0x8, R9 ;  /* 0x000000080a067824 */ /* 0x000fca00078e0209 */
[C---:B0-----:R-:W-:Y:S01]  /*0ce0*/  IADD3 R14, P1, P2, R6.reuse, UR12, R7 ;  /* 0x0000000c060e7c10 */ /* 0x041fe2000fa3e007 */
[----:B------:R-:W-:-:S03]  /*0cf0*/  VIADD R6, R6, 0x8 ;  /* 0x0000000806067836 */ /* 0x000fc60000000000 */
[----:B------:R-:W-:Y:S02]  /*0d00*/  IADD3.X R15, PT, PT, RZ, UR13, R12, P1, P2 ;  /* 0x0000000dff0f7c10 */ /* 0x000fe40008fe440c */
[----:B------:R-:W-:-:S03]  /*0d10*/  IADD3 R18, P2, P3, R6, UR12, R7 ;  /* 0x0000000c06127c10 */ /* 0x000fc6000fb5e007 */
[----:B------:R-:W4:Y:S01]  /*0d20*/  LDG.E.U8.CONSTANT R14, desc[UR4][R14.64] ;  /* 0x000000040e0e7981 */ /* 0x000f22000c1e9100 */
[----:B------:R-:W-:-:S05]  /*0d30*/  IADD3.X R19, PT, PT, RZ, UR13, R12, P2, P3 ;  /* 0x0000000dff137c10 */ /* 0x000fca00097e640c */
[----:B------:R-:W5:Y:S01]  /*0d40*/  LDG.E.U8.CONSTANT R18, desc[UR4][R18.64] ;  /* 0x0000000412127981 */ /* 0x000f62000c1e9100 */
[----:B--2---:R-:W-:Y:S02]  /*0d50*/  IADD3 R16, P4, PT, R5, UR14, RZ ;  /* 0x0000000e05107c10 */ /* 0x004fe4000ff9e0ff */
[----:B---3--:R-:W-:Y:S02]  /*0d60*/  IADD3 R20, P1, PT, R11, UR14, RZ ;  /* 0x0000000e0b147c10 */ /* 0x008fe4000ff3e0ff */
[----:B------:R-:W-:Y:S02]  /*0d70*/  LEA.HI.X.SX32 R17, R5, UR15, 0x1, P4 ;  /* 0x0000000f05117c11 */ /* 0x000fe4000a0f0eff */
[----:B------:R-:W-:-:S04]  /*0d80*/  LEA.HI.X.SX32 R21, R11, UR15, 0x1, P1 ;  /* 0x0000000f0b157c11 */ /* 0x000fc800088f0eff */
[----:B------:R-:W5:Y:S04]  /*0d90*/  LDG.E.U8.CONSTANT R17, desc[UR4][R16.64] ;  /* 0x0000000410117981 */ /* 0x000f68000c1e9100 */
[----:B------:R-:W4:Y:S01]  /*0da0*/  LDG.E.U8.CONSTANT R21, desc[UR4][R20.64] ;  /* 0x0000000414157981 */ /* 0x000f22000c1e9100 */
[----:B------:R-:W-:Y:S01]  /*0db0*/  VIADD R10, R10, 0x2 ;  /* 0x000000020a0a7836 */ /* 0x000fe20000000000 */
[----:B-----5:R-:W-:Y:S02]  /*0dc0*/  LOP3.LUT R11, R17, 0xff, R18, 0x80, !PT ;  /* 0x000000ff110b7812 */ /* 0x020fe400078e8012 */
[----:B----4-:R-:W-:-:S04]  /*0dd0*/  LOP3.LUT R5, R21, 0xff, R14, 0x80, !PT ;  /* 0x000000ff15057812 */ /* 0x010fc800078e800e */
[----:B------:R-:W-:Y:S08]  /*0de0*/  POPC R11, R11 ;  /* 0x0000000b000b7309 */ /* 0x000ff00000000000 */
[----:B------:R-:W0:Y:S02]  /*0df0*/  POPC R6, R5 ;  /* 0x0000000500067309 */ /* 0x000e240000000000 */
[----:B0-----:R-:W-:-:S07]  /*0e00*/  IADD3 R25, PT, PT, R11, R25, R6 ;  /* 0x000000190b197210 */ /* 0x001fce0007ffe006 */
.L_x_133:
[----:B------:R-:W-:Y:S05]  /*0e10*/  BSYNC.RECONVERGENT B2 ;  /* 0x0000000000027941 */ /* 0x000fea0003800200 */
.L_x_132:
[----:B------:R-:W-:Y:S05]  /*0e20*/  @P0 BRA `(.L_x_129) ;  /* 0x0000000000440947 */ /* 0x000fea0003800000 */
[----:B------:R-:W0:Y:S01]  /*0e30*/  LDCU.64 UR12, c[0x0][0x3a0] ;  /* 0x00007400ff0c77ac */ /* 0x000e220008000a00 */
[----:B------:R-:W-:-:S05]  /*0e40*/  IADD3 R4, P0, PT, R4, R10, RZ ;  /* 0x0000000a04047210 */ /* 0x000fca0007f1e0ff */
[----:B------:R-:W-:Y:S01]  /*0e50*/  IMAD.X R5, RZ, RZ, R8, P0 ;  /* 0x000000ffff057224 */ /* 0x000fe200000e0608 */
[----:B0-----:R-:W-:-:S04]  /*0e60*/  LEA R14, P0, R4, UR12, 0x2 ;  /* 0x0000000c040e7c11 */ /* 0x001fc8000f8010ff */
[----:B------:R-:W-:Y:S01]  /*0e70*/  LEA.HI.X R15, R4, UR13, R5, 0x2, P0 ;  /* 0x0000000d040f7c11 */ /* 0x000fe200080f1405 */
[----:B------:R-:W0:Y:S04]  /*0e80*/  LDCU.128 UR12, c[0x0][0x380] ;  /* 0x00007000ff0c77ac */ /* 0x000e280008000c00 */
[----:B------:R-:W2:Y:S01]  /*0e90*/  LDG.E.CONSTANT R14, desc[UR4][R14.64] ;  /* 0x000000040e0e7981 */ /* 0x000ea2000c1e9900 */
[----:B------:R-:W-:-:S05]  /*0ea0*/  IMAD R4, R10, 0x8, R9 ;  /* 0x000000080a047824 */ /* 0x000fca00078e0209 */
[----:B0-----:R-:W-:-:S04]  /*0eb0*/  IADD3 R4, P0, P1, R4, UR12, R7 ;  /* 0x0000000c04047c10 */ /* 0x001fc8000f91e007 */
[----:B------:R-:W-:-:S05]  /*0ec0*/  IADD3.X R5, PT, PT, RZ, UR13, R12, P0, P1 ;  /* 0x0000000dff057c10 */ /* 0x000fca00087e240c */
[----:B------:R-:W3:Y:S01]  /*0ed0*/  LDG.E.U8.CONSTANT R4, desc[UR4][R4.64] ;  /* 0x0000000404047981 */ /* 0x000ee2000c1e9100 */
[----:B--2---:R-:W-:-:S04]  /*0ee0*/  IADD3 R6, P2, PT, R14, UR14, RZ ;  /* 0x0000000e0e067c10 */ /* 0x004fc8000ff5e0ff */
[----:B------:R-:W-:-:S06]  /*0ef0*/  LEA.HI.X.SX32 R7, R14, UR15, 0x1, P2 ;  /* 0x0000000f0e077c11 */ /* 0x000fcc00090f0eff */
[----:B------:R-:W3:Y:S02]  /*0f00*/  LDG.E.U8.CONSTANT R7, desc[UR4][R6.64] ;  /* 0x0000000406077981 */ /* 0x000ee4000c1e9100 */
[----:B---3--:R-:W-:-:S06]  /*0f10*/  LOP3.LUT R8, R7, 0xff, R4, 0x80, !PT ;  /* 0x000000ff07087812 */ /* 0x008fcc00078e8004 */
[----:B------:R-:W0:Y:S02]  /*0f20*/  POPC R8, R8 ;  /* 0x0000000800087309 */ /* 0x000e240000000000 */
[----:B0-----:R-:W-:-:S07]  /*0f30*/  IMAD.IADD R25, R25, 0x1, R8 ;  /* 0x0000000119197824 */ /* 0x001fce00078e0208 */
.L_x_129:
[----:B------:R-:W-:Y:S05]  /*0f40*/  BSYNC.RECONVERGENT B1 ;  /* 0x0000000000017941 */ /* 0x000fea0003800200 */
.L_x_128:
[----:B------:R-:W-:-:S13]  /*0f50*/  ISETP.NE.AND P0, PT, R25, RZ, PT ;  /* 0x000000ff1900720c */ /* 0x000fda0003f05270 */
.L_x_124:
[----:B------:R-:W-:Y:S05]  /*0f60*/  BSYNC.RECONVERGENT B0 ;  /* 0x0000000000007941 */ /* 0x000fea0003800200 */
.L_x_123:
[----:B------:R-:W0:Y:S02]  /*0f70*/  LDCU.64 UR12, c[0x0][0x390] ;  /* 0x00007200ff0c77ac */ /* 0x000e240008000a00 */
[----:B0-----:R-:W-:-:S04]  /*0f80*/  IADD3 R2, P1, P2, R2, UR12, R3 ;  /* 0x0000000c02027c10 */ /* 0x001fc8000fa3e003 */
[----:B------:R-:W-:-:S05]  /*0f90*/  IADD3.X R3, PT, PT, RZ, UR13, RZ, P1, P2 ;  /* 0x0000000dff037c10 */ /* 0x000fca0008fe44ff */
[----:B------:R-:W2:Y:S01]  /*0fa0*/  LDG.E.U8 R6, desc[UR4][R2.64] ;  /* 0x0000000402067981 */ /* 0x000ea2000c1e1100 */
[----:B------:R-:W-:Y:S02]  /*0fb0*/  VOTE.ANY R4, PT, P0 ;  /* 0x0000000000047806 */ /* 0x000fe400000e0100 */
[----:B------:R-:W-:-:S04]  /*0fc0*/  LOP3.LUT R0, R0, 0xfffffff8, RZ, 0xc0, !PT ;  /* 0xfffffff800007812 */ /* 0x000fc800078ec0ff */
[----:B------:R-:W0:Y:S01]  /*0fd0*/  BREV R4, R4 ;  /* 0x0000000400047301 */ /* 0x000e220000000000 */
[----:B------:R-:W-:-:S04]  /*0fe0*/  IADD3 R5, PT, PT, -R0, 0x18, RZ ;  /* 0x0000001800057810 */ /* 0x000fc80007ffe1ff */
[----:B0-----:R-:W-:-:S04]  /*0ff0*/  SHF.R.U32.HI R5, RZ, R5, R4 ;  /* 0x00000005ff057219 */ /* 0x001fc80000011604 */
[----:B--2---:R-:W-:-:S05]  /*1000*/  LOP3.LUT R5, R6, R5, RZ, 0xfc, !PT ;  /* 0x0000000506057212 */ /* 0x004fca00078efcff */
[----:B------:R-:W-:Y:S01]  /*1010*/  STG.E.U8 desc[UR4][R2.64], R5 ;  /* 0x0000000502007986 */ /* 0x000fe2000c101104 */
[----:B------:R-:W-:Y:S05]  /*1020*/  EXIT ;  /* 0x000000000000794d */ /* 0x000fea0003800000 */
.L_x_134:
        /* <DEDUP_REMOVED lines=13> */
.L_x_194:


//--------------------- .text._Z16bmv8_bin_bin_binPKhS0_PhPKiS3_i --------------------------
	.section	.text._Z16bmv8_bin_bin_binPKhS0_PhPKiS3_i,"ax",@progbits
	.align	128
        .global         _Z16bmv8_bin_bin_binPKhS0_PhPKiS3_i
        .type           _Z16bmv8_bin_bin_binPKhS0_PhPKiS3_i,@function
        .size           _Z16bmv8_bin_bin_binPKhS0_PhPKiS3_i,(.L_x_195 - _Z16bmv8_bin_bin_binPKhS0_PhPKiS3_i)
        .other          _Z16bmv8_bin_bin_binPKhS0_PhPKiS3_i,@"STO_CUDA_ENTRY STV_DEFAULT"
_Z16bmv8_bin_bin_binPKhS0_PhPKiS3_i:
.text._Z16bmv8_bin_bin_binPKhS0_PhPKiS3_i:
        /* <DEDUP_REMOVED lines=27> */
[----:B------:R-:W-:Y:S01]  /*01b0*/  IMAD.IADD R6, R2, 0x1, -R5 ;  /* 0x0000000102067824 */ /* 0x000fe200078e0a05 */
[----:B------:R-:W-:Y:S01]  /*01c0*/  LOP3.LUT R5, R4, 0x7, RZ, 0xc0, !PT ;  /* 0x0000000704057812 */ /* 0x000fe200078ec0ff */
[----:B------:R-:W-:Y:S01]  /*01d0*/  BSSY.RECONVERGENT B1, `(.L_x_137) ;  /* 0x0000065000017945 */ /* 0x000fe20003800200 */
[----:B------:R-:W-:Y:S01]  /*01e0*/  SHF.R.S32.HI R7, RZ, 0x1f, R2 ;  /* 0x0000001fff077819 */ /* 0x000fe20000011402 */
[----:B------:R-:W-:Y:S01]  /*01f0*/  IMAD.MOV.U32 R9, RZ, RZ, RZ ;  /* 0x000000ffff097224 */ /* 0x000fe200078e00ff */
[----:B------:R-:W-:Y:S01]  /*0200*/  ISETP.GT.U32.AND P1, PT, R6, -0x8, PT ;  /* 0xfffffff80600780c */ /* 0x000fe20003f24070 */
[----:B------:R-:W-:Y:S01]  /*0210*/  IMAD.SHL.U32 R6, R2, 0x8, RZ ;  /* 0x0000000802067824 */ /* 0x000fe200078e00ff */
[----:B------:R-:W-:Y:S01]  /*0220*/  ISETP.NE.AND P0, PT, R5, RZ, PT ;  /* 0x000000ff0500720c */ /* 0x000fe20003f05270 */
[----:B------:R-:W-:Y:S01]  /*0230*/  IMAD.MOV.U32 R24, RZ, RZ, RZ ;  /* 0x000000ffff187224 */ /* 0x000fe200078e00ff */
[----:B------:R-:W-:Y:S02]  /*0240*/  LOP3.LUT R8, R0, 0x7, RZ, 0xc0, !PT ;  /* 0x0000000700087812 */ /* 0x000fe400078ec0ff */
[----:B------:R-:W-:-:S07]  /*0250*/  SHF.R.S32.HI R11, RZ, 0x1f, R6 ;  /* 0x0000001fff0b7819 */ /* 0x000fce0000011406 */
[----:B------:R-:W-:Y:S05]  /*0260*/  @P1 BRA `(.L_x_138) ;  /* 0x00000004006c1947 */ /* 0x000fea0003800000 */
[----:B------:R-:W-:Y:S01]  /*0270*/  LOP3.LUT R9, R4, 0x7ffffff8, RZ, 0xc0, !PT ;  /* 0x7ffffff804097812 */ /* 0x000fe200078ec0ff */
[----:B------:R-:W-:Y:S02]  /*0280*/  IMAD.MOV.U32 R23, RZ, RZ, RZ ;  /* 0x000000ffff177224 */ /* 0x000fe400078e00ff */
[----:B------:R-:W-:-:S07]  /*0290*/  IMAD.MOV.U32 R24, RZ, RZ, RZ ;  /* 0x000000ffff187224 */ /* 0x000fce00078e00ff */
.L_x_139:
        /* <DEDUP_REMOVED lines=88> */
.L_x_138:
[----:B------:R-:W-:Y:S05]  /*0820*/  BSYNC.RECONVERGENT B1 ;  /* 0x0000000000017941 */ /* 0x000fea0003800200 */
.L_x_137:
        /* <DEDUP_REMOVED lines=56> */
.L_x_143:
[----:B------:R-:W-:Y:S05]  /*0bb0*/  BSYNC.RECONVERGENT B2 ;  /* 0x0000000000027941 */ /* 0x000fea0003800200 */
.L_x_142:
        /* <DEDUP_REMOVED lines=20> */
[C---:B--2---:R-:W-:Y:S02]  /*0d00*/  IADD3 R16, P1, PT, R13.reuse, UR18, RZ ;  /* 0x000000120d107c10 */ /* 0x044fe4000ff3e0ff */
[C---:B---3--:R-:W-:Y:S02]  /*0d10*/  IADD3 R4, P4, PT, R10.reuse, UR18, RZ ;  /* 0x000000120a047c10 */ /* 0x048fe4000ff9e0ff */
[----:B------:R-:W-:Y:S02]  /*0d20*/  LEA.HI.X.SX32 R17, R13, UR19, 0x1, P1 ;  /* 0x000000130d117c11 */ /* 0x000fe400088f0eff */
[----:B------:R-:W-:Y:S02]  /*0d30*/  LEA.HI.X.SX32 R5, R10, UR19, 0x1, P4 ;  /* 0x000000130a057c11 */ /* 0x000fe4000a0f0eff */
[----:B------:R-:W-:Y:S02]  /*0d40*/  IADD3.X R13, PT, PT, RZ, UR17, R11, P2, P3 ;  /* 0x00000011ff0d7c10 */ /* 0x000fe400097e640b */
[----:B------:R-:W4:Y:S04]  /*0d50*/  LDG.E.U8.CONSTANT R17, desc[UR6][R16.64] ;  /* 0x0000000610117981 */ /* 0x000f28000c1e9100 */
[----:B------:R-:W2:Y:S04]  /*0d60*/  LDG.E.U8.CONSTANT R12, desc[UR6][R12.64] ;  /* 0x000000060c0c7981 */ /* 0x000ea8000c1e9100 */
[----:B------:R-:W2:Y:S01]  /*0d70*/  LDG.E.U8.CONSTANT R5, desc[UR6][R4.64] ;  /* 0x0000000604057981 */ /* 0x000ea2000c1e9100 */
[----:B------:R-:W-:Y:S01]  /*0d80*/  VIADD R9, R9, 0x2 ;  /* 0x0000000209097836 */ /* 0x000fe20000000000 */
[----:B----4-:R-:W-:-:S02]  /*0d90*/  LOP3.LUT R10, R17, 0xff, R14, 0x80, !PT ;  /* 0x000000ff110a7812 */ /* 0x010fc400078e800e */
[----:B--2---:R-:W-:Y:S02]  /*0da0*/  LOP3.LUT R18, R5, 0xff, R12, 0x80, !PT ;  /* 0x000000ff05127812 */ /* 0x004fe400078e800c */
[----:B------:R-:W-:Y:S08]  /*0db0*/  POPC R19, R10 ;  /* 0x0000000a00137309 */ /* 0x000ff00000000000 */
[----:B------:R-:W0:Y:S02]  /*0dc0*/  POPC R18, R18 ;  /* 0x0000001200127309 */ /* 0x000e240000000000 */
[----:B0-----:R-:W-:-:S07]  /*0dd0*/  IADD3 R24, PT, PT, R18, R24, R19 ;  /* 0x0000001812187210 */ /* 0x001fce0007ffe013 */
.L_x_145:
[----:B------:R-:W-:Y:S05]  /*0de0*/  BSYNC.RECONVERGENT B2 ;  /* 0x0000000000027941 */ /* 0x000fea0003800200 */
.L_x_144:
        /* <DEDUP_REMOVED lines=18> */
.L_x_141:
[----:B------:R-:W-:Y:S05]  /*0f10*/  BSYNC.RECONVERGENT B1 ;  /* 0x0000000000017941 */ /* 0x000fea0003800200 */
.L_x_140:
[----:B------:R-:W-:-:S13]  /*0f20*/  ISETP.NE.AND P0, PT, R24, RZ, PT ;  /* 0x000000ff1800720c */ /* 0x000fda0003f05270 */
.L_x_136:
[----:B------:R-:W-:Y:S05]  /*0f30*/  BSYNC.RECONVERGENT B0 ;  /* 0x0000000000007941 */ /* 0x000fea0003800200 */
.L_x_135:
[----:B------:R-:W0:Y:S02]  /*0f40*/  LDC.64 R4, c[0x0][0x390] ;  /* 0x0000e400ff047b82 */ /* 0x000e240000000a00 */
[----:B0-----:R-:W-:-:S04]  /*0f50*/  IADD3 R2, P1, P2, R3, UR4, R4 ;  /* 0x0000000403027c10 */ /* 0x001fc8000fa3e004 */
[----:B------:R-:W-:-:S05]  /*0f60*/  IADD3.X R3, PT, PT, RZ, R5, RZ, P1, P2 ;  /* 0x00000005ff037210 */ /* 0x000fca0000fe44ff */
        /* <DEDUP_REMOVED lines=9> */
.L_x_146:
        /* <DEDUP_REMOVED lines=16> */
.L_x_195:


//--------------------- .text._Z25bmv4_bin_bin_bin_new_1024PKhS0_PhPKiS3_i --------------------------
	.section	.text._Z25bmv4_bin_bin_bin_new_1024PKhS0_PhPKiS3_i,"ax",@progbits
	.align	128
        .global         _Z25bmv4_bin_bin_bin_new_1024PKhS0_PhPKiS3_i
        .type           _Z25bmv4_bin_bin_bin_new_1024PKhS0_PhPKiS3_i,@function
        .size           _Z25bmv4_bin_bin_bin_new_1024PKhS0_PhPKiS3_i,(.L_x_196 - _Z25bmv4_bin_bin_bin_new_1024PKhS0_PhPKiS3_i)
        .other          _Z25bmv4_bin_bin_bin_new_1024PKhS0_PhPKiS3_i,@"STO_CUDA_ENTRY STV_DEFAULT"
_Z25bmv4_bin_bin_bin_new_1024PKhS0_PhPKiS3_i:
.text._Z25bmv4_bin_bin_bin_new_1024PKhS0_PhPKiS3_i:
        /* <DEDUP_REMOVED lines=17> */
[----:B0-----:R-:W-:-:S05]  /*0110*/  IMAD.WIDE R4, R0, 0x4, R4 ;  /* 0x0000000400047825 */ /* 0x001fca00078e0204 */
[----:B-1----:R-:W2:Y:S04]  /*0120*/  LDG.E.CONSTANT R19, desc[UR4][R4.64] ;  /* 0x0000000404137981 */ /* 0x002ea8000c1e9900 */
[----:B------:R-:W2:Y:S01]  /*0130*/  LDG.E.CONSTANT R2, desc[UR4][R4.64+0x4] ;  /* 0x0000040404027981 */ /* 0x000ea2000c1e9900 */
[----:B------:R-:W-:Y:S01]  /*0140*/  BSSY.RECONVERGENT B0, `(.L_x_147) ;  /* 0x0000073000007945 */ /* 0x000fe20003800200 */
[----:B------:R-:W-:Y:S01]  /*0150*/  PLOP3.LUT P0, PT, PT, PT, PT, 0x8, 0x80 ;  /* 0x000000000080781c */ /* 0x000fe20003f0e170 */
[----:B------:R-:W0:Y:S01]  /*0160*/  S2R R8, SR_LANEID ;  /* 0x0000000000087919 */ /* 0x000e220000000000 */
[----:B------:R-:W-:Y:S01]  /*0170*/  SHF.R.S32.HI R10, RZ, 0x1f, R0 ;  /* 0x0000001fff0a7819 */ /* 0x000fe20000011400 */
[----:B--2---:R-:W-:-:S05]  /*0180*/  IMAD.IADD R9, R2, 0x1, -R19 ;  /* 0x0000000102097824 */ /* 0x004fca00078e0a13 */
[----:B------:R-:W-:-:S13]  /*0190*/  ISETP.GE.AND P1, PT, R9, 0x1, PT ;  /* 0x000000010900780c */ /* 0x000fda0003f26270 */
[----:B0-----:R-:W-:Y:S05]  /*01a0*/  @!P1 BRA `(.L_x_148) ;  /* 0x0000000400b09947 */ /* 0x001fea0003800000 */
[----:B------:R-:W0:Y:S01]  /*01b0*/  S2R R16, SR_CgaCtaId ;  /* 0x0000000000107919 */ /* 0x000e220000008800 */
[----:B------:R-:W-:Y:S01]  /*01c0*/  MOV R4, 0x400 ;  /* 0x0000040000047802 */ /* 0x000fe20000000f00 */
[----:B------:R-:W1:Y:S01]  /*01d0*/  LDCU.64 UR6, c[0x0][0x3a0] ;  /* 0x00007400ff0677ac */ /* 0x000e620008000a00 */
[C---:B------:R-:W-:Y:S01]  /*01e0*/  LOP3.LUT R2, R8.reuse, 0x3, RZ, 0xc0, !PT ;  /* 0x0000000308027812 */ /* 0x040fe200078ec0ff */
[----:B------:R-:W-:Y:S01]  /*01f0*/  BSSY.RECONVERGENT B1, `(.L_x_149) ;  /* 0x0000066000017945 */ /* 0x000fe20003800200 */
[----:B------:R-:W-:Y:S01]  /*0200*/  SHF.R.U64 R6, R8, 0x2, RZ ;  /* 0x0000000208067819 */ /* 0x000fe200000012ff */
[----:B------:R-:W-:Y:S01]  /*0210*/  VIADD R5, R4, 0x400 ;  /* 0x0000040004057836 */ /* 0x000fe20000000000 */
[----:B------:R-:W-:Y:S01]  /*0220*/  LOP3.LUT R13, R2, 0x3e0, R7, 0xf8, !PT ;  /* 0x000003e0020d7812 */ /* 0x000fe200078ef807 */
[----:B------:R-:W-:Y:S01]  /*0230*/  VIADD R2, R9, 0x7 ;  /* 0x0000000709027836 */ /* 0x000fe20000000000 */
[----:B------:R-:W-:Y:S01]  /*0240*/  SHF.R.U32.HI R18, RZ, 0x2, R8 ;  /* 0x00000002ff127819 */ /* 0x000fe20000011608 */
[----:B------:R-:W-:-:S02]  /*0250*/  IMAD.MOV.U32 R22, RZ, RZ, RZ ;  /* 0x000000ffff167224 */ /* 0x000fc400078e00ff */
[----:B------:R-:W-:Y:S02]  /*0260*/  IMAD.MOV.U32 R11, RZ, RZ, R8 ;  /* 0x000000ffff0b7224 */ /* 0x000fe400078e0008 */
[----:B------:R-:W-:Y:S02]  /*0270*/  IMAD R15, R3, 0x8, R18 ;  /* 0x00000008030f7824 */ /* 0x000fe400078e0212 */
[----:B------:R-:W-:Y:S01]  /*0280*/  IMAD.MOV.U32 R14, RZ, RZ, RZ ;  /* 0x000000ffff0e7224 */ /* 0x000fe200078e00ff */
[C---:B0-----:R-:W-:Y:S02]  /*0290*/  LEA R4, R16.reuse, R4, 0x18 ;  /* 0x0000000410047211 */ /* 0x041fe400078ec0ff */
[----:B------:R-:W-:Y:S02]  /*02a0*/  LEA R16, R16, R5, 0x18 ;  /* 0x0000000510107211 */ /* 0x000fe400078ec0ff */
[----:B------:R-:W-:Y:S01]  /*02b0*/  LOP3.LUT R5, R7, 0x3e0, RZ, 0xc0, !PT ;  /* 0x000003e007057812 */ /* 0x000fe200078ec0ff */
[C---:B------:R-:W-:Y:S01]  /*02c0*/  IMAD.IADD R13, R4.reuse, 0x1, R13 ;  /* 0x00000001040d7824 */ /* 0x040fe200078e020d */
[----:B------:R-:W-:Y:S01]  /*02d0*/  IADD3 R7, P0, PT, R19, R6, RZ ;  /* 0x0000000613077210 */ /* 0x000fe20007f1e0ff */
[--C-:B------:R-:W-:Y:S01]  /*02e0*/  IMAD.IADD R15, R15, 0x1, R16.reuse ;  /* 0x000000010f0f7824 */ /* 0x100fe200078e0210 */
[----:B------:R-:W-:Y:S01]  /*02f0*/  IADD3 R12, PT, PT, R4, R8, R5 ;  /* 0x00000008040c7210 */ /* 0x000fe20007ffe005 */
[----:B------:R-:W-:Y:S01]  /*0300*/  IMAD R16, R3, 0x8, R16 ;  /* 0x0000000803107824 */ /* 0x000fe200078e0210 */
[----:B------:R-:W-:-:S02]  /*0310*/  SHF.R.S32.HI R5, RZ, 0x1f, R2 ;  /* 0x0000001fff057819 */ /* 0x000fc40000011402 */
[C---:B------:R-:W-:Y:S01]  /*0320*/  LEA.HI.X.SX32 R4, R19.reuse, RZ, 0x1, P0 ;  /* 0x000000ff13047211 */ /* 0x040fe200000f0eff */
[----:B------:R-:W-:Y:S01]  /*0330*/  IMAD.SHL.U32 R19, R19, 0x4, RZ ;  /* 0x0000000413137824 */ /* 0x000fe200078e00ff */
[----:B-1----:R-:W-:Y:S02]  /*0340*/  LEA R6, P0, R7, UR6, 0x2 ;  /* 0x0000000607067c11 */ /* 0x002fe4000f8010ff */
[----:B------:R-:W-:Y:S02]  /*0350*/  LEA.HI R5, R5, R2, RZ, 0x3 ;  /* 0x0000000205057211 */ /* 0x000fe400078f18ff */
[----:B------:R-:W-:Y:S02]  /*0360*/  LEA.HI.X R7, R7, UR7, R4, 0x2, P0 ;  /* 0x0000000707077c11 */ /* 0x000fe400080f1404 */
[----:B------:R-:W-:Y:S02]  /*0370*/  SHF.R.S32.HI R20, RZ, 0x1f, R19 ;  /* 0x0000001fff147819 */ /* 0x000fe40000011413 */
[----:B------:R-:W-:-:S07]  /*0380*/  LOP3.LUT R17, R5, 0xfffffff8, RZ, 0xc0, !PT ;  /* 0xfffffff805117812 */ /* 0x000fce00078ec0ff */
.L_x_150:
[----:B------:R-:W-:-:S13]  /*0390*/  ISETP.GE.U32.AND P0, PT, R18, R9, PT ;  /* 0x000000091200720c */ /* 0x000fda0003f06070 */
[----:B------:R-:W2:Y:S01]  /*03a0*/  @!P0 LDG.E.CONSTANT R23, desc[UR4][R6.64] ;  /* 0x0000000406178981 */ /* 0x000ea2000c1e9900 */
[----:B------:R-:W0:Y:S01]  /*03b0*/  @!P0 LDC.64 R2, c[0x0][0x380] ;  /* 0x0000e000ff028b82 */ /* 0x000e220000000a00 */
[----:B------:R-:W-:Y:S02]  /*03c0*/  @!P0 LOP3.LUT R21, R11, 0xfffffffc, RZ, 0xc0, !PT ;  /* 0xfffffffc0b158812 */ /* 0x000fe400078ec0ff */
[----:B------:R-:W-:Y:S02]  /*03d0*/  PRMT R25, RZ, 0x7610, R25 ;  /* 0x00007610ff197816 */ /* 0x000fe40000000019 */
[----:B------:R-:W-:Y:S02]  /*03e0*/  @!P0 LOP3.LUT R21, R21, 0x3, R8, 0xf8, !PT ;  /* 0x0000000315158812 */ /* 0x000fe400078ef808 */
[----:B------:R-:W-:Y:S01]  /*03f0*/  PRMT R28, RZ, 0x7610, R28 ;  /* 0x00007610ff1c7816 */ /* 0x000fe2000000001c */
[----:B------:R-:W2:Y:S01]  /*0400*/  @!P0 LDC.64 R4, c[0x0][0x388] ;  /* 0x0000e200ff048b82 */ /* 0x000ea20000000a00 */
[----:B0-----:R-:W-:-:S04]  /*0410*/  @!P0 IADD3 R2, P1, P2, R21, R2, R19 ;  /* 0x0000000215028210 */ /* 0x001fc80007a3e013 */
[----:B------:R-:W-:-:S05]  /*0420*/  @!P0 IADD3.X R3, PT, PT, RZ, R3, R20, P1, P2 ;  /* 0x00000003ff038210 */ /* 0x000fca0000fe4414 */
[----:B------:R-:W3:Y:S01]  /*0430*/  @!P0 LDG.E.U8.CONSTANT R25, desc[UR4][R2.64] ;  /* 0x0000000402198981 */ /* 0x000ee2000c1e9100 */
[----:B--2---:R-:W-:-:S04]  /*0440*/  @!P0 IADD3 R4, P3, PT, R23, R4, RZ ;  /* 0x0000000417048210 */ /* 0x004fc80007f7e0ff */
[----:B------:R-:W-:-:S05]  /*0450*/  @!P0 LEA.HI.X.SX32 R5, R23, R5, 0x1, P3 ;  /* 0x0000000517058211 */ /* 0x000fca00018f0eff */
[----:B------:R-:W2:Y:S04]  /*0460*/  @!P0 LDG.E.U8.CONSTANT R28, desc[UR4][R4.64] ;  /* 0x00000004041c8981 */ /* 0x000ea8000c1e9100 */
[----:B---3--:R-:W-:Y:S01]  /*0470*/  STS.U8 [R12], R25 ;  /* 0x000000190c007388 */ /* 0x008fe20000000000 */
[----:B------:R-:W-:-:S05]  /*0480*/  VIADD R22, R22, 0x8 ;  /* 0x0000000816167836 */ /* 0x000fca0000000000 */
[----:B------:R-:W-:Y:S02]  /*0490*/  ISETP.GE.AND P0, PT, R22, R17, PT ;  /* 0x000000111600720c */ /* 0x000fe40003f06270 */
[----:B------:R-:W-:Y:S01]  /*04a0*/  IADD3 R6, P1, PT, R6, 0x20, RZ ;  /* 0x0000002006067810 */ /* 0x000fe20007f3e0ff */
[----:B------:R-:W-:Y:S02]  /*04b0*/  VIADD R18, R18, 0x8 ;  /* 0x0000000812127836 */ /* 0x000fe40000000000 */
[----:B------:R-:W-:Y:S02]  /*04c0*/  VIADD R11, R11, 0x20 ;  /* 0x000000200b0b7836 */ /* 0x000fe40000000000 */
[----:B------:R-:W-:Y:S01]  /*04d0*/  IMAD.X R7, RZ, RZ, R7, P1 ;  /* 0x000000ffff077224 */ /* 0x000fe200008e0607 */
[----:B--2---:R-:W-:Y:S04]  /*04e0*/  STS.U8 [R15], R28 ;  /* 0x0000001c0f007388 */ /* 0x004fe80000000000 */
[----:B------:R-:W0:Y:S04]  /*04f0*/  LDS.U8 R27, [R13+0x4] ;  /* 0x000004000d1b7984 */ /* 0x000e280000000000 */
[----:B------:R-:W-:Y:S04]  /*0500*/  LDS.U8 R26, [R13] ;  /* 0x000000000d1a7984 */ /* 0x000fe80000000000 */
[----:B------:R-:W1:Y:S04]  /*0510*/  LDS.U8 R24, [R13+0x8] ;  /* 0x000008000d187984 */ /* 0x000e680000000000 */
[----:B------:R-:W2:Y:S04]  /*0520*/  LDS.U8 R23, [R13+0xc] ;  /* 0x00000c000d177984 */ /* 0x000ea80000000000 */
[----:B------:R-:W3:Y:S04]  /*0530*/  LDS.U8 R21, [R16+0x1] ;  /* 0x0000010010157984 */ /* 0x000ee80000000000 */
[----:B------:R-:W4:Y:S04]  /*0540*/  LDS.U8 R3, [R13+0x10] ;  /* 0x000010000d037984 */ /* 0x000f280000000000 */
[----:B------:R-:W5:Y:S04]  /*0550*/  LDS.U8 R4, [R13+0x14] ;  /* 0x000014000d047984 */ /* 0x000f680000000000 */
[----:B------:R-:W5:Y:S04]  /*0560*/  LDS.U8 R5, [R16+0x2] ;  /* 0x0000020010057984 */ /* 0x000f680000000000 */
[----:B------:R-:W5:Y:S04]  /*0570*/  LDS.U8 R25, [R16+0x3] ;  /* 0x0000030010197984 */ /* 0x000f680000000000 */
[----:B------:R-:W5:Y:S01]  /*0580*/  LDS.U8 R2, [R16] ;  /* 0x0000000010027984 */ /* 0x000f620000000000 */
[----:B0-----:R-:W-:-:S05]  /*0590*/  IMAD.SHL.U32 R27, R27, 0x1000000, RZ ;  /* 0x010000001b1b7824 */ /* 0x001fca00078e00ff */
[----:B------:R-:W-:Y:S01]  /*05a0*/  LOP3.LUT R27, R27, 0xf000000, RZ, 0xc0, !PT ;  /* 0x0f0000001b1b7812 */ /* 0x000fe200078ec0ff */
[----:B-1----:R-:W-:-:S04]  /*05b0*/  IMAD.SHL.U32 R24, R24, 0x100000, RZ ;  /* 0x0010000018187824 */ /* 0x002fc800078e00ff */
[----:B------:R-:W-:Y:S02]  /*05c0*/  IMAD R26, R26, 0x10000000, R27 ;  /* 0x100000001a1a7824 */ /* 0x000fe400078e021b */
[----:B--2---:R-:W-:Y:S01]  /*05d0*/  IMAD.U32 R27, R23, 0x10000, RZ ;  /* 0x00010000171b7824 */ /* 0x004fe200078e00ff */
[----:B------:R-:W-:Y:S01]  /*05e0*/  LOP3.LUT R23, R24, 0xf00000, RZ, 0xc0, !PT ;  /* 0x00f0000018177812 */ /* 0x000fe200078ec0ff */
[----:B---3--:R-:W-:-:S03]  /*05f0*/  IMAD.SHL.U32 R21, R21, 0x1000000, RZ ;  /* 0x0100000015157824 */ /* 0x008fc600078e00ff */
[----:B------:R-:W-:-:S04]  /*0600*/  LOP3.LUT R27, R27, 0xf0000, RZ, 0xc0, !PT ;  /* 0x000f00001b1b7812 */ /* 0x000fc800078ec0ff */
[----:B------:R-:W-:Y:S01]  /*0610*/  IADD3 R26, PT, PT, R27, R26, R23 ;  /* 0x0000001a1b1a7210 */ /* 0x000fe20007ffe017 */
[----:B----4-:R-:W-:Y:S01]  /*0620*/  IMAD.SHL.U32 R23, R3, 0x1000, RZ ;  /* 0x0000100003177824 */ /* 0x010fe200078e00ff */
[----:B------:R-:W-:Y:S01]  /*0630*/  LOP3.LUT R21, R21, 0xf000000, RZ, 0xc0, !PT ;  /* 0x0f00000015157812 */ /* 0x000fe200078ec0ff */
[----:B-----5:R-:W-:Y:S01]  /*0640*/  IMAD.SHL.U32 R4, R4, 0x100, RZ ;  /* 0x0000010004047824 */ /* 0x020fe200078e00ff */
[----:B------:R-:W0:Y:S01]  /*0650*/  LDS.U8 R3, [R16+0x5] ;  /* 0x0000050010037984 */ /* 0x000e220000000000 */
[----:B------:R-:W-:Y:S02]  /*0660*/  IMAD.SHL.U32 R5, R5, 0x100000, RZ ;  /* 0x0010000005057824 */ /* 0x000fe400078e00ff */
[----:B------:R-:W-:Y:S01]  /*0670*/  IMAD.U32 R25, R25, 0x10000, RZ ;  /* 0x0001000019197824 */ /* 0x000fe200078e00ff */
[----:B------:R-:W-:Y:S02]  /*0680*/  LOP3.LUT R23, R23, 0xf000, RZ, 0xc0, !PT ;  /* 0x0000f00017177812 */ /* 0x000fe400078ec0ff */
[----:B------:R-:W-:Y:S01]  /*0690*/  LOP3.LUT R4, R4, 0xf00, RZ, 0xc0, !PT ;  /* 0x00000f0004047812 */ /* 0x000fe200078ec0ff */
[----:B------:R-:W-:Y:S01]  /*06a0*/  IMAD R21, R2, 0x10000000, R21 ;  /* 0x1000000002157824 */ /* 0x000fe200078e0215 */
[----:B------:R-:W-:Y:S01]  /*06b0*/  LOP3.LUT R24, R5, 0xf00000, RZ, 0xc0, !PT ;  /* 0x00f0000005187812 */ /* 0x000fe200078ec0ff */
[----:B------:R-:W1:Y:S01]  /*06c0*/  LDS.U8 R2, [R16+0x4] ;  /* 0x0000040010027984 */ /* 0x000e620000000000 */
[----:B------:R-:W-:-:S02]  /*06d0*/  LOP3.LUT R25, R25, 0xf0000, RZ, 0xc0, !PT ;  /* 0x000f000019197812 */ /* 0x000fc400078ec0ff */
[----:B------:R-:W-:Y:S01]  /*06e0*/  IADD3 R26, PT, PT, R4, R26, R23 ;  /* 0x0000001a041a7210 */ /* 0x000fe20007ffe017 */
[----:B------:R-:W-:Y:S01]  /*06f0*/  LDS.U8 R5, [R13+0x1c] ;  /* 0x00001c000d057984 */ /* 0x000fe20000000000 */
[----:B------:R-:W-:-:S03]  /*0700*/  IADD3 R24, PT, PT, R25, R21, R24 ;  /* 0x0000001519187210 */ /* 0x000fc60007ffe018 */
[----:B------:R-:W2:Y:S04]  /*0710*/  LDS.U8 R23, [R13+0x18] ;  /* 0x000018000d177984 */ /* 0x000ea80000000000 */
[----:B------:R-:W3:Y:S04]  /*0720*/  LDS.U8 R21, [R16+0x6] ;  /* 0x0000060010157984 */ /* 0x000ee80000000000 */
[----:B------:R-:W4:Y:S01]  /*0730*/  LDS.U8 R4, [R16+0x7] ;  /* 0x0000070010047984 */ /* 0x000f220000000000 */
[----:B0-----:R-:W-:Y:S02]  /*0740*/  IMAD.SHL.U32 R25, R3, 0x100, RZ ;  /* 0x0000010003197824 */ /* 0x001fe400078e00ff */
[----:B-1----:R-:W-:-:S05]  /*0750*/  IMAD.SHL.U32 R2, R2, 0x1000, RZ ;  /* 0x0000100002027824 */ /* 0x002fca00078e00ff */
[----:B------:R-:W-:Y:S02]  /*0760*/  LOP3.LUT R3, R2, 0xf000, RZ, 0xc0, !PT ;  /* 0x0000f00002037812 */ /* 0x000fe400078ec0ff */
[----:B------:R-:W-:Y:S01]  /*0770*/  LOP3.LUT R2, R25, 0xf00, RZ, 0xc0, !PT ;  /* 0x00000f0019027812 */ /* 0x000fe200078ec0ff */
[----:B--2---:R-:W-:Y:S02]  /*0780*/  IMAD.SHL.U32 R23, R23, 0x10, RZ ;  /* 0x0000001017177824 */ /* 0x004fe400078e00ff */
[----:B---3--:R-:W-:Y:S01]  /*0790*/  IMAD.SHL.U32 R21, R21, 0x10, RZ ;  /* 0x0000001015157824 */ /* 0x008fe200078e00ff */
[----:B------:R-:W-:Y:S02]  /*07a0*/  IADD3 R2, PT, PT, R2, R24, R3 ;  /* 0x0000001802027210 */ /* 0x000fe40007ffe003 */
[----:B------:R-:W-:Y:S02]  /*07b0*/  LOP3.LUT R5, R5, 0xf, RZ, 0xc0, !PT ;  /* 0x0000000f05057812 */ /* 0x000fe400078ec0ff */
[----:B----4-:R-:W-:-:S02]  /*07c0*/  LOP3.LUT R4, R4, 0xf, RZ, 0xc0, !PT ;  /* 0x0000000f04047812 */ /* 0x010fc400078ec0ff */
[----:B------:R-:W-:Y:S02]  /*07d0*/  LOP3.LUT R23, R23, 0xf0, RZ, 0xc0, !PT ;  /* 0x000000f017177812 */ /* 0x000fe400078ec0ff */
[----:B------:R-:W-:Y:S02]  /*07e0*/  LOP3.LUT R21, R21, 0xf0, RZ, 0xc0, !PT ;  /* 0x000000f015157812 */ /* 0x000fe400078ec0ff */
[----:B------:R-:W-:Y:S02]  /*07f0*/  IADD3 R5, PT, PT, R5, R26, R23 ;  /* 0x0000001a05057210 */ /* 0x000fe40007ffe017 */
[----:B------:R-:W-:-:S04]  /*0800*/  IADD3 R2, PT, PT, R4, R2, R21 ;  /* 0x0000000204027210 */ /* 0x000fc80007ffe015 */
[----:B------:R-:W-:-:S04]  /*0810*/  LOP3.LUT R2, R2, R5, RZ, 0xc0, !PT ;  /* 0x0000000502027212 */ /* 0x000fc800078ec0ff */
[----:B------:R-:W0:Y:S02]  /*0820*/  POPC R3, R2 ;  /* 0x0000000200037309 */ /* 0x000e240000000000 */
[----:B0-----:R-:W-:Y:S01]  /*0830*/  IMAD.IADD R14, R3, 0x1, R14 ;  /* 0x00000001030e7824 */ /* 0x001fe200078e020e */
[----:B------:R-:W-:Y:S06]  /*0840*/  @!P0 BRA `(.L_x_150) ;  /* 0xfffffff800d08947 */ /* 0x000fec000383ffff */
[----:B------:R-:W-:Y:S05]  /*0850*/  BSYNC.RECONVERGENT B1 ;  /* 0x0000000000017941 */ /* 0x000fea0003800200 */
.L_x_149:
[----:B------:R-:W-:-:S13]  /*0860*/  ISETP.NE.AND P0, PT, R14, RZ, PT ;  /* 0x000000ff0e00720c */ /* 0x000fda0003f05270 */
.L_x_148:
[----:B------:R-:W-:Y:S05]  /*0870*/  BSYNC.RECONVERGENT B0 ;  /* 0x0000000000007941 */ /* 0x000fea0003800200 */
.L_x_147:
[----:B------:R-:W0:Y:S01]  /*0880*/  LDCU.64 UR6, c[0x0][0x390] ;  /* 0x00007200ff0677ac */ /* 0x000e220008000a00 */
[----:B------:R-:W-:-:S04]  /*0890*/  LOP3.LUT R3, R8, 0x3, RZ, 0xc0, !PT ;  /* 0x0000000308037812 */ /* 0x000fc800078ec0ff */
[----:B0-----:R-:W-:-:S04]  /*08a0*/  IADD3 R2, P1, P2, R3, UR6, R0 ;  /* 0x0000000603027c10 */ /* 0x001fc8000fa3e000 */
[----:B------:R-:W-:-:S05]  /*08b0*/  IADD3.X R3, PT, PT, RZ, UR7, R10, P1, P2 ;  /* 0x00000007ff037c10 */ /* 0x000fca0008fe440a */
[----:B------:R-:W2:Y:S01]  /*08c0*/  LDG.E.U8 R4, desc[UR4][R2.64] ;  /* 0x0000000402047981 */ /* 0x000ea2000c1e1100 */
[----:B------:R-:W-:Y:S02]  /*08d0*/  VOTE.ANY R0, PT, P0 ;  /* 0x0000000000007806 */ /* 0x000fe400000e0100 */
[----:B------:R-:W-:-:S04]  /*08e0*/  LOP3.LUT R8, R8, 0xfffffffc, RZ, 0xc0, !PT ;  /* 0xfffffffc08087812 */ /* 0x000fc800078ec0ff */
[----:B------:R-:W0:Y:S01]  /*08f0*/  BREV R0, R0 ;  /* 0x0000000000007301 */ /* 0x000e220000000000 */
[----:B------:R-:W-:-:S04]  /*0900*/  IADD3 R5, PT, PT, -R8, 0x1c, RZ ;  /* 0x0000001c08057810 */ /* 0x000fc80007ffe1ff */
[----:B0-----:R-:W-:-:S04]  /*0910*/  SHF.R.U32.HI R5, RZ, R5, R0 ;  /* 0x00000005ff057219 */ /* 0x001fc80000011600 */
[----:B--2---:R-:W-:-:S05]  /*0920*/  LOP3.LUT R5, R4, 0xf, R5, 0xf8, !PT ;  /* 0x0000000f04057812 */ /* 0x004fca00078ef805 */
[----:B------:R-:W-:Y:S01]  /*0930*/  STG.E.U8 desc[UR4][R2.64], R5 ;  /* 0x0000000502007986 */ /* 0x000fe2000c101104 */
[----:B------:R-:W-:Y:S05]  /*0940*/  EXIT ;  /* 0x000000000000794d */ /* 0x000fea0003800000 */
.L_x_151:
        /* <DEDUP_REMOVED lines=11> */
.L_x_196:


//--------------------- .text._Z20bmv4_bin_bin_bin_newPKhS0_PhPKiS3_i --------------------------
	.section	.text._Z20bmv4_bin_bin_bin_newPKhS0_PhPKiS3_i,"ax",@progbits
	.align	128
        .global         _Z20bmv4_bin_bin_bin_newPKhS0_PhPKiS3_i
        .type           _Z20bmv4_bin_bin_bin_newPKhS0_PhPKiS3_i,@function
        .size           _Z20bmv4_bin_bin_bin_newPKhS0_PhPKiS3_i,(.L_x_197 - _Z20bmv4_bin_bin_bin_newPKhS0_PhPKiS3_i)
        .other          _Z20bmv4_bin_bin_bin_newPKhS0_PhPKiS3_i,@"STO_CUDA_ENTRY STV_DEFAULT"
_Z20bmv4_bin_bin_bin_newPKhS0_PhPKiS3_i:
.text._Z20bmv4_bin_bin_bin_newPKhS0_PhPKiS3_i:
        /* <DEDUP_REMOVED lines=16> */
[----:B------:R-:W-:Y:S01]  /*0100*/  PLOP3.LUT P0, PT, PT, PT, PT, 0x8, 0x80 ;  /* 0x000000000080781c */ /* 0x000fe20003f0e170 */
[----:B------:R-:W0:Y:S01]  /*0110*/  S2R R6, SR_LANEID ;  /* 0x0000000000067919 */ /* 0x000e220000000000 */
[----:B--2---:R-:W-:-:S05]  /*0120*/  IMAD.IADD R7, R4, 0x1, -R11 ;  /* 0x0000000104077824 */ /* 0x004fca00078e0a0b */
[----:B------:R-:W-:-:S13]  /*0130*/  ISETP.GE.AND P1, PT, R7, 0x1, PT ;  /* 0x000000010700780c */ /* 0x000fda0003f26270 */
[----:B0-----:R-:W-:Y:S05]  /*0140*/  @!P1 BRA `(.L_x_152) ;  /* 0x0000000400949947 */ /* 0x001fea0003800000 */
[----:B------:R-:W0:Y:S01]  /*0150*/  LDCU.64 UR4, c[0x0][0x3a0] ;  /* 0x00007400ff0477ac */ /* 0x000e220008000a00 */
[----:B------:R-:W1:Y:S01]  /*0160*/  S2UR UR7, SR_CgaCtaId ;  /* 0x00000000000779c3 */ /* 0x000e620000008800 */
[----:B------:R-:W-:Y:S01]  /*0170*/  SHF.R.U64 R4, R6, 0x2, RZ ;  /* 0x0000000206047819 */ /* 0x000fe200000012ff */
[----:B------:R-:W-:Y:S01]  /*0180*/  VIADD R2, R7, 0x7 ;  /* 0x0000000707027836 */ /* 0x000fe20000000000 */
[--C-:B------:R-:W-:Y:S01]  /*0190*/  SHF.R.U32.HI R10, RZ, 0x2, R6.reuse ;  /* 0x00000002ff0a7819 */ /* 0x100fe20000011606 */
[----:B------:R-:W-:Y:S01]  /*01a0*/  IMAD.MOV.U32 R15, RZ, RZ, R6 ;  /* 0x000000ffff0f7224 */ /* 0x000fe200078e0006 */
[C---:B------:R-:W-:Y:S01]  /*01b0*/  IADD3 R13, P0, PT, R11.reuse, R4, RZ ;  /* 0x000000040b0d7210 */ /* 0x040fe20007f1e0ff */
[----:B------:R-:W-:Y:S01]  /*01c0*/  IMAD.MOV.U32 R8, RZ, RZ, RZ ;  /* 0x000000ffff087224 */ /* 0x000fe200078e00ff */
[----:B------:R-:W-:Y:S01]  /*01d0*/  SHF.R.S32.HI R3, RZ, 0x1f, R2 ;  /* 0x0000001fff037819 */ /* 0x000fe20000011402 */
[----:B------:R-:W-:Y:S01]  /*01e0*/  IMAD.MOV.U32 R14, RZ, RZ, R10 ;  /* 0x000000ffff0e7224 */ /* 0x000fe200078e000a */
[C---:B------:R-:W-:Y:S01]  /*01f0*/  LEA.HI.X.SX32 R4, R11.reuse, RZ, 0x1, P0 ;  /* 0x000000ff0b047211 */ /* 0x040fe200000f0eff */
[----:B------:R-:W-:Y:S01]  /*0200*/  IMAD.SHL.U32 R11, R11, 0x4, RZ ;  /* 0x000000040b0b7824 */ /* 0x000fe200078e00ff */
[----:B------:R-:W-:-:S02]  /*0210*/  LEA.HI R3, R3, R2, RZ, 0x3 ;  /* 0x0000000203037211 */ /* 0x000fc400078f18ff */
[----:B------:R-:W-:Y:S02]  /*0220*/  LOP3.LUT R12, R6, 0x3, RZ, 0xc0, !PT ;  /* 0x00000003060c7812 */ /* 0x000fe400078ec0ff */
[----:B------:R-:W-:Y:S02]  /*0230*/  SHF.R.S32.HI R16, RZ, 0x1f, R11 ;  /* 0x0000001fff107819 */ /* 0x000fe4000001140b */
[----:B0-----:R-:W-:Y:S01]  /*0240*/  LEA R18, P0, R13, UR4, 0x2 ;  /* 0x000000040d127c11 */ /* 0x001fe2000f8010ff */
[----:B------:R-:W-:Y:S01]  /*0250*/  UMOV UR4, 0x400 ;  /* 0x0000040000047882 */ /* 0x000fe20000000000 */
[----:B------:R-:W-:Y:S01]  /*0260*/  LOP3.LUT R9, R3, 0xfffffff8, RZ, 0xc0, !PT ;  /* 0xfffffff803097812 */ /* 0x000fe200078ec0ff */
[----:B------:R-:W-:Y:S01]  /*0270*/  UIADD3 UR6, UPT, UPT, UR4, 0x20, URZ ;  /* 0x0000002004067890 */ /* 0x000fe2000fffe0ff */
[----:B------:R-:W-:Y:S01]  /*0280*/  LEA.HI.X R13, R13, UR5, R4, 0x2, P0 ;  /* 0x000000050d0d7c11 */ /* 0x000fe200080f1404 */
[----:B-1----:R-:W-:Y:S02]  /*0290*/  ULEA UR5, UR7, UR4, 0x18 ;  /* 0x0000000407057291 */ /* 0x002fe4000f8ec0ff */
[----:B------:R-:W-:Y:S01]  /*02a0*/  ULEA UR6, UR7, UR6, 0x18 ;  /* 0x0000000607067291 */ /* 0x000fe2000f8ec0ff */
[----:B------:R-:W-:-:S11]  /*02b0*/  UMOV UR4, URZ ;  /* 0x000000ff00047c82 */ /* 0x000fd60008000000 */
.L_x_153:
[----:B------:R-:W-:-:S13]  /*02c0*/  ISETP.GE.U32.AND P0, PT, R14, R7, PT ;  /* 0x000000070e00720c */ /* 0x000fda0003f06070 */
[----:B------:R-:W-:Y:S01]  /*02d0*/  @!P0 IMAD.MOV.U32 R19, RZ, RZ, R13 ;  /* 0x000000ffff138224 */ /* 0x000fe200078e000d */
[----:B------:R-:W0:Y:S05]  /*02e0*/  @!P0 LDC.64 R2, c[0x0][0x380] ;  /* 0x0000e000ff028b82 */ /* 0x000e2a0000000a00 */
[----:B------:R-:W2:Y:S01]  /*02f0*/  @!P0 LDG.E.CONSTANT R19, desc[UR8][R18.64] ;  /* 0x0000000812138981 */ /* 0x000ea2000c1e9900 */
[----:B------:R-:W-:Y:S02]  /*0300*/  @!P0 LOP3.LUT R17, R15, 0xfffffffc, RZ, 0xc0, !PT ;  /* 0xfffffffc0f118812 */ /* 0x000fe400078ec0ff */
[----:B------:R-:W2:Y:S01]  /*0310*/  @!P0 LDC.64 R4, c[0x0][0x388] ;  /* 0x0000e200ff048b82 */ /* 0x000ea20000000a00 */
[----:B------:R-:W-:-:S02]  /*0320*/  PRMT R21, RZ, 0x7610, R21 ;  /* 0x00007610ff157816 */ /* 0x000fc40000000015 */
[----:B------:R-:W-:Y:S02]  /*0330*/  @!P0 LOP3.LUT R17, R17, 0x3, R6, 0xf8, !PT ;  /* 0x0000000311118812 */ /* 0x000fe400078ef806 */
[----:B------:R-:W-:Y:S02]  /*0340*/  PRMT R23, RZ, 0x7610, R23 ;  /* 0x00007610ff177816 */ /* 0x000fe40000000017 */
[----:B0-----:R-:W-:-:S04]  /*0350*/  @!P0 IADD3 R2, P1, P2, R17, R2, R11 ;  /* 0x0000000211028210 */ /* 0x001fc80007a3e00b */
[----:B------:R-:W-:-:S05]  /*0360*/  @!P0 IADD3.X R3, PT, PT, RZ, R3, R16, P1, P2 ;  /* 0x00000003ff038210 */ /* 0x000fca0000fe4410 */
[----:B------:R-:W3:Y:S01]  /*0370*/  @!P0 LDG.E.U8.CONSTANT R21, desc[UR8][R2.64] ;  /* 0x0000000802158981 */ /* 0x000ee2000c1e9100 */
[----:B--2---:R-:W-:-:S04]  /*0380*/  @!P0 IADD3 R4, P3, PT, R19, R4, RZ ;  /* 0x0000000413048210 */ /* 0x004fc80007f7e0ff */
[----:B------:R-:W-:-:S05]  /*0390*/  @!P0 LEA.HI.X.SX32 R5, R19, R5, 0x1, P3 ;  /* 0x0000000513058211 */ /* 0x000fca00018f0eff */
[----:B------:R-:W2:Y:S04]  /*03a0*/  @!P0 LDG.E.U8.CONSTANT R23, desc[UR8][R4.64] ;  /* 0x0000000804178981 */ /* 0x000ea8000c1e9100 */
[----:B---3--:R-:W-:Y:S01]  /*03b0*/  STS.U8 [R6+UR5], R21 ;  /* 0x0000001506007988 */ /* 0x008fe20008000005 */
[----:B------:R-:W-:-:S06]  /*03c0*/  UIADD3 UR4, UPT, UPT, UR4, 0x8, URZ ;  /* 0x0000000804047890 */ /* 0x000fcc000fffe0ff */
[----:B------:R-:W-:Y:S02]  /*03d0*/  ISETP.LE.AND P0, PT, R9, UR4, PT ;  /* 0x0000000409007c0c */ /* 0x000fe4000bf03270 */
[----:B------:R-:W-:Y:S01]  /*03e0*/  IADD3 R18, P1, PT, R18, 0x20, RZ ;  /* 0x0000002012127810 */ /* 0x000fe20007f3e0ff */
[----:B------:R-:W-:Y:S02]  /*03f0*/  VIADD R14, R14, 0x8 ;  /* 0x000000080e0e7836 */ /* 0x000fe40000000000 */
[----:B------:R-:W-:Y:S02]  /*0400*/  VIADD R15, R15, 0x20 ;  /* 0x000000200f0f7836 */ /* 0x000fe40000000000 */
[----:B------:R-:W-:Y:S01]  /*0410*/  IMAD.X R13, RZ, RZ, R13, P1 ;  /* 0x000000ffff0d7224 */ /* 0x000fe200008e060d */
[----:B--2---:R-:W-:Y:S04]  /*0420*/  STS.U8 [R10+UR6], R23 ;  /* 0x000000170a007988 */ /* 0x004fe80008000006 */
[----:B------:R-:W0:Y:S04]  /*0430*/  LDS.U8 R24, [R12+UR5+0x4] ;  /* 0x000004050c187984 */ /* 0x000e280008000000 */
[----:B------:R-:W1:Y:S04]  /*0440*/  LDS.U8 R25, [R12+UR5+0x8] ;  /* 0x000008050c197984 */ /* 0x000e680008000000 */
[----:B------:R-:W2:Y:S04]  /*0450*/  LDS.U8 R26, [R12+UR5+0xc] ;  /* 0x00000c050c1a7984 */ /* 0x000ea80008000000 */
[----:B------:R-:W3:Y:S04]  /*0460*/  LDS.U8 R22, [R12+UR5] ;  /* 0x000000050c167984 */ /* 0x000ee80008000000 */
[----:B------:R-:W4:Y:S04]  /*0470*/  LDS.U8 R20, [UR5+0x21] ;  /* 0x00002105ff147984 */ /* 0x000f280008000000 */
[----:B------:R-:W5:Y:S04]  /*0480*/  LDS.U8 R19, [UR5+0x22] ;  /* 0x00002205ff137984 */ /* 0x000f680008000000 */
[----:B------:R-:W5:Y:S04]  /*0490*/  LDS.U8 R17, [UR5+0x23] ;  /* 0x00002305ff117984 */ /* 0x000f680008000000 */
[----:B------:R-:W5:Y:S04]  /*04a0*/  LDS.U8 R3, [UR5+0x20] ;  /* 0x00002005ff037984 */ /* 0x000f680008000000 */
[----:B------:R-:W5:Y:S04]  /*04b0*/  LDS.U8 R2, [R12+UR5+0x10] ;  /* 0x000010050c027984 */ /* 0x000f680008000000 */
[----:B------:R-:W5:Y:S01]  /*04c0*/  LDS.U8 R5, [UR5+0x24] ;  /* 0x00002405ff057984 */ /* 0x000f620008000000 */
[----:B0-----:R-:W-:-:S03]  /*04d0*/  IMAD.SHL.U32 R24, R24, 0x1000000, RZ ;  /* 0x0100000018187824 */ /* 0x001fc600078e00ff */
[----:B------:R-:W0:Y:S01]  /*04e0*/  LDS.U8 R21, [UR5+0x25] ;  /* 0x00002505ff157984 */ /* 0x000e220008000000 */
[----:B-1----:R-:W-:Y:S01]  /*04f0*/  IMAD.SHL.U32 R25, R25, 0x100000, RZ ;  /* 0x0010000019197824 */ /* 0x002fe200078e00ff */
[----:B------:R-:W-:Y:S02]  /*0500*/  LOP3.LUT R23, R24, 0xf000000, RZ, 0xc0, !PT ;  /* 0x0f00000018177812 */ /* 0x000fe400078ec0ff */
[----:B------:R-:W1:Y:S01]  /*0510*/  LDS.U8 R4, [R12+UR5+0x14] ;  /* 0x000014050c047984 */ /* 0x000e620008000000 */
[----:B--2---:R-:W-:Y:S01]  /*0520*/  IMAD.U32 R26, R26, 0x10000, RZ ;  /* 0x000100001a1a7824 */ /* 0x004fe200078e00ff */
[----:B------:R-:W-:Y:S02]  /*0530*/  LOP3.LUT R25, R25, 0xf00000, RZ, 0xc0, !PT ;  /* 0x00f0000019197812 */ /* 0x000fe400078ec0ff */
[----:B------:R-:W2:Y:S01]  /*0540*/  LDS.U8 R24, [R12+UR5+0x18] ;  /* 0x000018050c187984 */ /* 0x000ea20008000000 */
[----:B---3--:R-:W-:Y:S01]  /*0550*/  IMAD R22, R22, 0x10000000, R23 ;  /* 0x1000000016167824 */ /* 0x008fe200078e0217 */
[----:B------:R-:W-:-:S02]  /*0560*/  LOP3.LUT R26, R26, 0xf0000, RZ, 0xc0, !PT ;  /* 0x000f00001a1a7812 */ /* 0x000fc400078ec0ff */
[----:B------:R-:W3:Y:S02]  /*0570*/  LDS.U8 R23, [UR5+0x26] ;  /* 0x00002605ff177984 */ /* 0x000ee40008000000 */
[----:B------:R-:W-:Y:S02]  /*0580*/  IADD3 R26, PT, PT, R26, R22, R25 ;  /* 0x000000161a1a7210 */ /* 0x000fe40007ffe019 */
[----:B------:R-:W3:Y:S04]  /*0590*/  LDS.U8 R22, [R12+UR5+0x1c] ;  /* 0x00001c050c167984 */ /* 0x000ee80008000000 */
[----:B------:R-:W3:Y:S01]  /*05a0*/  LDS.U8 R25, [UR5+0x27] ;  /* 0x00002705ff197984 */ /* 0x000ee20008000000 */
[----:B----4-:R-:W-:Y:S02]  /*05b0*/  IMAD.SHL.U32 R20, R20, 0x1000000, RZ ;  /* 0x0100000014147824 */ /* 0x010fe400078e00ff */
[----:B-----5:R-:W-:-:S02]  /*05c0*/  IMAD.SHL.U32 R19, R19, 0x100000, RZ ;  /* 0x0010000013137824 */ /* 0x020fc400078e00ff */
[----:B------:R-:W-:Y:S01]  /*05d0*/  IMAD.U32 R17, R17, 0x10000, RZ ;  /* 0x0001000011117824 */ /* 0x000fe200078e00ff */
[----:B------:R-:W-:-:S04]  /*05e0*/  LOP3.LUT R20, R20, 0xf000000, RZ, 0xc0, !PT ;  /* 0x0f00000014147812 */ /* 0x000fc800078ec0ff */
[----:B------:R-:W-:Y:S01]  /*05f0*/  LOP3.LUT R17, R17, 0xf0000, RZ, 0xc0, !PT ;  /* 0x000f000011117812 */ /* 0x000fe200078ec0ff */
[----:B------:R-:W-:Y:S01]  /*0600*/  IMAD R3, R3, 0x10000000, R20 ;  /* 0x1000000003037824 */ /* 0x000fe200078e0214 */
[----:B------:R-:W-:Y:S01]  /*0610*/  LOP3.LUT R20, R19, 0xf00000, RZ, 0xc0, !PT ;  /* 0x00f0000013147812 */ /* 0x000fe200078ec0ff */
[----:B------:R-:W-:-:S03]  /*0620*/  IMAD.SHL.U32 R2, R2, 0x1000, RZ ;  /* 0x0000100002027824 */ /* 0x000fc600078e00ff */
[----:B------:R-:W-:Y:S01]  /*0630*/  IADD3 R3, PT, PT, R17, R3, R20 ;  /* 0x0000000311037210 */ /* 0x000fe20007ffe014 */
[----:B------:R-:W-:Y:S02]  /*0640*/  IMAD.SHL.U32 R17, R5, 0x1000, RZ ;  /* 0x0000100005117824 */ /* 0x000fe400078e00ff */
[----:B0-----:R-:W-:Y:S01]  /*0650*/  IMAD.SHL.U32 R21, R21, 0x100, RZ ;  /* 0x0000010015157824 */ /* 0x001fe200078e00ff */
[----:B------:R-:W-:Y:S01]  /*0660*/  LOP3.LUT R5, R2, 0xf000, RZ, 0xc0, !PT ;  /* 0x0000f00002057812 */ /* 0x000fe200078ec0ff */
[----:B-1----:R-:W-:Y:S01]  /*0670*/  IMAD.SHL.U32 R4, R4, 0x100, RZ ;  /* 0x0000010004047824 */ /* 0x002fe200078e00ff */
[----:B------:R-:W-:Y:S02]  /*0680*/  LOP3.LUT R2, R17, 0xf000, RZ, 0xc0, !PT ;  /* 0x0000f00011027812 */ /* 0x000fe400078ec0ff */
[----:B------:R-:W-:Y:S01]  /*0690*/  LOP3.LUT R21, R21, 0xf00, RZ, 0xc0, !PT ;  /* 0x00000f0015157812 */ /* 0x000fe200078ec0ff */
[----:B--2---:R-:W-:Y:S01]  /*06a0*/  IMAD.SHL.U32 R24, R24, 0x10, RZ ;  /* 0x0000001018187824 */ /* 0x004fe200078e00ff */
[----:B------:R-:W-:Y:S01]  /*06b0*/  LOP3.LUT R4, R4, 0xf00, RZ, 0xc0, !PT ;  /* 0x00000f0004047812 */ /* 0x000fe200078ec0ff */
[----:B---3--:R-:W-:Y:S01]  /*06c0*/  IMAD.SHL.U32 R23, R23, 0x10, RZ ;  /* 0x0000001017177824 */ /* 0x008fe200078e00ff */
[----:B------:R-:W-:-:S02]  /*06d0*/  IADD3 R2, PT, PT, R21, R3, R2 ;  /* 0x0000000315027210 */ /* 0x000fc40007ffe002 */
[----:B------:R-:W-:Y:S02]  /*06e0*/  IADD3 R4, PT, PT, R4, R26, R5 ;  /* 0x0000001a04047210 */ /* 0x000fe40007ffe005 */
[----:B------:R-:W-:Y:S02]  /*06f0*/  LOP3.LUT R22, R22, 0xf, RZ, 0xc0, !PT ;  /* 0x0000000f16167812 */ /* 0x000fe400078ec0ff */
[----:B------:R-:W-:Y:S02]  /*0700*/  LOP3.LUT R3, R24, 0xf0, RZ, 0xc0, !PT ;  /* 0x000000f018037812 */ /* 0x000fe400078ec0ff */
[----:B------:R-:W-:Y:S02]  /*0710*/  LOP3.LUT R25, R25, 0xf, RZ, 0xc0, !PT ;  /* 0x0000000f19197812 */ /* 0x000fe400078ec0ff */
[----:B------:R-:W-:Y:S02]  /*0720*/  LOP3.LUT R23, R23, 0xf0, RZ, 0xc0, !PT ;  /* 0x000000f017177812 */ /* 0x000fe400078ec0ff */
[----:B------:R-:W-:-:S02]  /*0730*/  IADD3 R3, PT, PT, R22, R4, R3 ;  /* 0x0000000416037210 */ /* 0x000fc40007ffe003 */
[----:B------:R-:W-:-:S04]  /*0740*/  IADD3 R2, PT, PT, R25, R2, R23 ;  /* 0x0000000219027210 */ /* 0x000fc80007ffe017 */
[----:B------:R-:W-:-:S04]  /*0750*/  LOP3.LUT R2, R2, R3, RZ, 0xc0, !PT ;  /* 0x0000000302027212 */ /* 0x000fc800078ec0ff */
[----:B------:R-:W0:Y:S02]  /*0760*/  POPC R3, R2 ;  /* 0x0000000200037309 */ /* 0x000e240000000000 */
[----:B0-----:R-:W-:Y:S01]  /*0770*/  IMAD.IADD R8, R3, 0x1, R8 ;  /* 0x0000000103087824 */ /* 0x001fe200078e0208 */
[----:B------:R-:W-:Y:S06]  /*0780*/  @!P0 BRA `(.L_x_153) ;  /* 0xfffffff800cc8947 */ /* 0x000fec000383ffff */
[----:B------:R-:W-:-:S13]  /*0790*/  ISETP.NE.AND P0, PT, R8, RZ, PT ;  /* 0x000000ff0800720c */ /* 0x000fda0003f05270 */
.L_x_152:
[----:B------:R-:W0:Y:S01]  /*07a0*/  LDCU.64 UR4, c[0x0][0x390] ;  /* 0x00007200ff0477ac */ /* 0x000e220008000a00 */
[----:B------:R-:W-:-:S04]  /*07b0*/  LOP3.LUT R3, R6, 0x3, RZ, 0xc0, !PT ;  /* 0x0000000306037812 */ /* 0x000fc800078ec0ff */
        /* <DEDUP_REMOVED lines=11> */
.L_x_154:
        /* <DEDUP_REMOVED lines=9> */
.L_x_197:


//--------------------- .text._Z21bmv4_bin_bin_bin_1024PKhS0_PhPKiS3_i --------------------------
	.section	.text._Z21bmv4_bin_bin_bin_1024PKhS0_PhPKiS3_i,"ax",@progbits
	.align	128
        .global         _Z21bmv4_bin_bin_bin_1024PKhS0_PhPKiS3_i
        .type           _Z21bmv4_bin_bin_bin_1024PKhS0_PhPKiS3_i,@function
        .size           _Z21bmv4_bin_bin_bin_1024PKhS0_PhPKiS3_i,(.L_x_198 - _Z21bmv4_bin_bin_bin_1024PKhS0_PhPKiS3_i)
        .other          _Z21bmv4_bin_bin_bin_1024PKhS0_PhPKiS3_i,@"STO_CUDA_ENTRY STV_DEFAULT"
_Z21bmv4_bin_bin_bin_1024PKhS0_PhPKiS3_i:
.text._Z21bmv4_bin_bin_bin_1024PKhS0_PhPKiS3_i:
        /* <DEDUP_REMOVED lines=45> */
.L_x_159:
        /* <DEDUP_REMOVED lines=88> */
.L_x_158:
[----:B------:R-:W-:Y:S05]  /*0850*/  BSYNC.RECONVERGENT B1 ;  /* 0x0000000000017941 */ /* 0x000fea0003800200 */
.L_x_157:
        /* <DEDUP_REMOVED lines=56> */
.L_x_163:
[----:B------:R-:W-:Y:S05]  /*0be0*/  BSYNC.RECONVERGENT B2 ;  /* 0x0000000000027941 */ /* 0x000fea0003800200 */
.L_x_162:
        /* <DEDUP_REMOVED lines=34> */
.L_x_165:
[----:B------:R-:W-:Y:S05]  /*0e10*/  BSYNC.RECONVERGENT B2 ;  /* 0x0000000000027941 */ /* 0x000fea0003800200 */
.L_x_164:
        /* <DEDUP_REMOVED lines=18> */
.L_x_161:
[----:B------:R-:W-:Y:S05]  /*0f40*/  BSYNC.RECONVERGENT B1 ;  /* 0x0000000000017941 */ /* 0x000fea0003800200 */
.L_x_160:
[----:B------:R-:W-:-:S13]  /*0f50*/  ISETP.NE.AND P0, PT, R25, RZ, PT ;  /* 0x000000ff1900720c */ /* 0x000fda0003f05270 */
.L_x_156:
[----:B------:R-:W-:Y:S05]  /*0f60*/  BSYNC.RECONVERGENT B0 ;  /* 0x0000000000007941 */ /* 0x000fea0003800200 */
.L_x_155:
        /* <DEDUP_REMOVED lines=12> */
.L_x_166:
        /* <DEDUP_REMOVED lines=13> */
.L_x_198:


//--------------------- .text._Z16bmv4_bin_bin_binPKhS0_PhPKiS3_i --------------------------
	.section	.text._Z16bmv4_bin_bin_binPKhS0_PhPKiS3_i,"ax",@progbits
	.align	128
        .global         _Z16bmv4_bin_bin_binPKhS0_PhPKiS3_i
        .type           _Z16bmv4_bin_bin_binPKhS0_PhPKiS3_i,@function
        .size           _Z16bmv4_bin_bin_binPKhS0_PhPKiS3_i,(.L_x_199 - _Z16bmv4_bin_bin_binPKhS0_PhPKiS3_i)
        .other          _Z16bmv4_bin_bin_binPKhS0_PhPKiS3_i,@"STO_CUDA_ENTRY STV_DEFAULT"
_Z16bmv4_bin_bin_binPKhS0_PhPKiS3_i:
.text._Z16bmv4_bin_bin_binPKhS0_PhPKiS3_i:
        /* <DEDUP_REMOVED lines=42> */
.L_x_171:
        /* <DEDUP_REMOVED lines=88> */
.L_x_170:
[----:B------:R-:W-:Y:S05]  /*0820*/  BSYNC.RECONVERGENT B1 ;  /* 0x0000000000017941 */ /* 0x000fea0003800200 */
.L_x_169:
        /* <DEDUP_REMOVED lines=56> */
.L_x_175:
[----:B------:R-:W-:Y:S05]  /*0bb0*/  BSYNC.RECONVERGENT B2 ;  /* 0x0000000000027941 */ /* 0x000fea0003800200 */
.L_x_174:
        /* <DEDUP_REMOVED lines=34> */
.L_x_177:
[----:B------:R-:W-:Y:S05]  /*0de0*/  BSYNC.RECONVERGENT B2 ;  /* 0x0000000000027941 */ /* 0x000fea0003800200 */
.L_x_176:
        /* <DEDUP_REMOVED lines=18> */
.L_x_173:
[----:B------:R-:W-:Y:S05]  /*0f10*/  BSYNC.RECONVERGENT B1 ;  /* 0x0000000000017941 */ /* 0x000fea0003800200 */
.L_x_172:
[----:B------:R-:W-:-:S13]  /*0f20*/  ISETP.NE.AND P0, PT, R24, RZ, PT ;  /* 0x000000ff1800720c */ /* 0x000fda0003f05270 */
.L_x_168:
[----:B------:R-:W-:Y:S05]  /*0f30*/  BSYNC.RECONVERGENT B0 ;  /* 0x0000000000007941 */ /* 0x000fea0003800200 */
.L_x_167:
        /* <DEDUP_REMOVED lines=12> */
.L_x_178:
        /* <DEDUP_REMOVED lines=16> */
.L_x_199:


//--------------------- .nv.shared.reserved.0     --------------------------
	.section	.nv.shared.reserved.0,"aw",@nobits
	.weak		__nv_reservedSMEM_offset_0_alias
	.size		__nv_reservedSMEM_offset_0_alias, 0, 64
	.other		__nv_reservedSMEM_offset_0_alias,@"STO_CUDA_RESERVED_SHARED STV_DEFAULT"
__nv_reservedSMEM_offset_0_alias:
	.zero		0
	.zero		64


//--------------------- .nv.shared._Z19bmv32_bin_full_fullPKjPKfPfPKiS5_i --------------------------
	.section	.nv.shared._Z19bmv32_bin_full_fullPKjPKfPfPKiS5_i,"aw",@nobits
	.sectionflags	@""
	.align	4
.nv.shared._Z19bmv32_bin_full_fullPKjPKfPfPKiS5_i:
	.zero		5120


//--------------------- .nv.shared._Z19bmv16_bin_full_fullPKtPKfPfPKiS5_i --------------------------
	.section	.nv.shared._Z19bmv16_bin_full_fullPKtPKfPfPKiS5_i,"aw",@nobits
	.sectionflags	@""
	.align	4
.nv.shared._Z19bmv16_bin_full_fullPKtPKfPfPKiS5_i:
	.zero		9216


//--------------------- .nv.shared._Z18bmv8_bin_full_fullPKhPKfPfPKiS5_i --------------------------
	.section	.nv.shared._Z18bmv8_bin_full_fullPKhPKfPfPKiS5_i,"aw",@nobits
	.sectionflags	@""
	.align	4
.nv.shared._Z18bmv8_bin_full_fullPKhPKfPfPKiS5_i:
	.zero		17408


//--------------------- .nv.shared._Z18bmv4_bin_full_fullPKhPKfPfPKiS5_i --------------------------
	.section	.nv.shared._Z18bmv4_bin_full_fullPKhPKfPfPKiS5_i,"aw",@nobits
	.sectionflags	@""
	.align	4
.nv.shared._Z18bmv4_bin_full_fullPKhPKfPfPKiS5_i:
	.zero		17408


//--------------------- .nv.shared._Z25bmv4_bin_bin_bin_new_1024PKhS0_PhPKiS3_i --------------------------
	.section	.nv.shared._Z25bmv4_bin_bin_bin_new_1024PKhS0_PhPKiS3_i,"aw",@nobits
	.sectionflags	@""
.nv.shared._Z25bmv4_bin_bin_bin_new_1024PKhS0_PhPKiS3_i:
	.zero		2304


//--------------------- .nv.shared._Z20bmv4_bin_bin_bin_newPKhS0_PhPKiS3_i --------------------------
	.section	.nv.shared._Z20bmv4_bin_bin_bin_newPKhS0_PhPKiS3_i,"aw",@nobits
	.sectionflags	@""
.nv.shared._Z20bmv4_bin_bin_bin_newPKhS0_PhPKiS3_i:
	.zero		1064


//--------------------- .nv.constant0._Z24bmv32_bin_bin_bin_maskedPKjS0_PjPKiS3_iS0_ --------------------------
	.section	.nv.constant0._Z24bmv32_bin_bin_bin_maskedPKjS0_PjPKiS3_iS0_,"a",@progbits
	.sectionflags	@""
	.align	4
.nv.constant0._Z24bmv32_bin_bin_bin_maskedPKjS0_PjPKiS3_iS0_:
	.zero		952


//--------------------- .nv.constant0._Z24bmv16_bin_bin_bin_maskedPKtS0_PtPKiS3_iS0_ --------------------------
	.section	.nv.constant0._Z24bmv16_bin_bin_bin_maskedPKtS0_PtPKiS3_iS0_,"a",@progbits
	.sectionflags	@""
	.align	4
.nv.constant0._Z24bmv16_bin_bin_bin_maskedPKtS0_PtPKiS3_iS0_:
	.zero		952


//--------------------- .nv.constant0._Z23bmv8_bin_bin_bin_maskedPKhS0_PhPKiS3_iS0_ --------------------------
	.section	.nv.constant0._Z23bmv8_bin_bin_bin_maskedPKhS0_PhPKiS3_iS0_,"a",@progbits
	.sectionflags	@""
	.align	4
.nv.constant0._Z23bmv8_bin_bin_bin_maskedPKhS0_PhPKiS3_iS0_:
	.zero		952


//--------------------- .nv.constant0._Z23bmv4_bin_bin_bin_maskedPKhS0_PhPKiS3_iS0_ --------------------------
	.section	.nv.constant0._Z23bmv4_bin_bin_bin_maskedPKhS0_PhPKiS3_iS0_,"a",@progbits
	.sectionflags	@""
	.align	4
.nv.constant0._Z23bmv4_bin_bin_bin_maskedPKhS0_PhPKiS3_iS0_:
	.zero		952


//--------------------- .nv.constant0._Z19bmv32_bin_full_fullPKjPKfPfPKiS5_i --------------------------
	.section	.nv.constant0._Z19bmv32_bin_full_fullPKjPKfPfPKiS5_i,"a",@progbits
	.sectionflags	@""
	.align	4
.nv.constant0._Z19bmv32_bin_full_fullPKjPKfPfPKiS5_i:
	.zero		940


//--------------------- .nv.constant0._Z19bmv16_bin_full_fullPKtPKfPfPKiS5_i --------------------------
	.section	.nv.constant0._Z19bmv16_bin_full_fullPKtPKfPfPKiS5_i,"a",@progbits
	.sectionflags	@""
	.align	4
.nv.constant0._Z19bmv16_bin_full_fullPKtPKfPfPKiS5_i:
	.zero		940


//--------------------- .nv.constant0._Z18bmv8_bin_full_fullPKhPKfPfPKiS5_i --------------------------
	.section	.nv.constant0._Z18bmv8_bin_full_fullPKhPKfPfPKiS5_i,"a",@progbits
	.sectionflags	@""
	.align	4
.nv.constant0._Z18bmv8_bin_full_fullPKhPKfPfPKiS5_i:
	.zero		940


//--------------------- .nv.constant0._Z18bmv4_bin_full_fullPKhPKfPfPKiS5_i --------------------------
	.section	.nv.constant0._Z18bmv4_bin_full_fullPKhPKfPfPKiS5_i,"a",@progbits
	.sectionflags	@""
	.align	4
.nv.constant0._Z18bmv4_bin_full_fullPKhPKfPfPKiS5_i:
	.zero		940


//--------------------- .nv.constant0._Z18bmv32_bin_bin_fullPKjS0_PfPKiS3_i --------------------------
	.section	.nv.constant0._Z18bmv32_bin_bin_fullPKjS0_PfPKiS3_i,"a",@progbits
	.sectionflags	@""
	.align	4
.nv.constant0._Z18bmv32_bin_bin_fullPKjS0_PfPKiS3_i:
	.zero		940


//--------------------- .nv.constant0._Z18bmv16_bin_bin_fullPKtS0_PfPKiS3_i --------------------------
	.section	.nv.constant0._Z18bmv16_bin_bin_fullPKtS0_PfPKiS3_i,"a",@progbits
	.sectionflags	@""
	.align	4
.nv.constant0._Z18bmv16_bin_bin_fullPKtS0_PfPKiS3_i:
	.zero		940


//--------------------- .nv.constant0._Z17bmv8_bin_bin_fullPKhS0_PfPKiS3_i --------------------------
	.section	.nv.constant0._Z17bmv8_bin_bin_fullPKhS0_PfPKiS3_i,"a",@progbits
	.sectionflags	@""
	.align	4
.nv.constant0._Z17bmv8_bin_bin_fullPKhS0_PfPKiS3_i:
	.zero		940


//--------------------- .nv.constant0._Z17bmv4_bin_bin_fullPKhS0_PfPKiS3_i --------------------------
	.section	.nv.constant0._Z17bmv4_bin_bin_fullPKhS0_PfPKiS3_i,"a",@progbits
	.sectionflags	@""
	.align	4
.nv.constant0._Z17bmv4_bin_bin_fullPKhS0_PfPKiS3_i:
	.zero		940


//--------------------- .nv.constant0._Z17bmv32_bin_bin_binPKjS0_PjPKiS3_i --------------------------
	.section	.nv.constant0._Z17bmv32_bin_bin_binPKjS0_PjPKiS3_i,"a",@progbits
	.sectionflags	@""
	.align	4
.nv.constant0._Z17bmv32_bin_bin_binPKjS0_PjPKiS3_i:
	.zero		940


//--------------------- .nv.constant0._Z22bmv16_bin_bin_bin_1024PKtS0_PtPKiS3_i --------------------------
	.section	.nv.constant0._Z22bmv16_bin_bin_bin_1024PKtS0_PtPKiS3_i,"a",@progbits
	.sectionflags	@""
	.align	4
.nv.constant0._Z22bmv16_bin_bin_bin_1024PKtS0_PtPKiS3_i:
	.zero		940


//--------------------- .nv.constant0._Z17bmv16_bin_bin_binPKtS0_PtPKiS3_i --------------------------
	.section	.nv.constant0._Z17bmv16_bin_bin_binPKtS0_PtPKiS3_i,"a",@progbits
	.sectionflags	@""
	.align	4
.nv.constant0._Z17bmv16_bin_bin_binPKtS0_PtPKiS3_i:
	.zero		940


//--------------------- .nv.constant0._Z21bmv8_bin_bin_bin_1024PKhS0_PhPKiS3_i --------------------------
	.section	.nv.constant0._Z21bmv8_bin_bin_bin_1024PKhS0_PhPKiS3_i,"a",@progbits
	.sectionflags	@""
	.align	4
.nv.constant0._Z21bmv8_bin_bin_bin_1024PKhS0_PhPKiS3_i:
	.zero		940


//--------------------- .nv.constant0._Z16bmv8_bin_bin_binPKhS0_PhPKiS3_i --------------------------
	.section	.nv.constant0._Z16bmv8_bin_bin_binPKhS0_PhPKiS3_i,"a",@progbits
	.sectionflags	@""
	.align	4
.nv.constant0._Z16bmv8_bin_bin_binPKhS0_PhPKiS3_i:
	.zero		940


//--------------------- .nv.constant0._Z25bmv4_bin_bin_bin_new_1024PKhS0_PhPKiS3_i --------------------------
	.section	.nv.constant0._Z25bmv4_bin_bin_bin_new_1024PKhS0_PhPKiS3_i,"a",@progbits
	.sectionflags	@""
	.align	4
.nv.constant0._Z25bmv4_bin_bin_bin_new_1024PKhS0_PhPKiS3_i:
	.zero		940


//--------------------- .nv.constant0._Z20bmv4_bin_bin_bin_newPKhS0_PhPKiS3_i --------------------------
	.section	.nv.constant0._Z20bmv4_bin_bin_bin_newPKhS0_PhPKiS3_i,"a",@progbits
	.sectionflags	@""
	.align	4
.nv.constant0._Z20bmv4_bin_bin_bin_newPKhS0_PhPKiS3_i:
	.zero		940


//--------------------- .nv.constant0._Z21bmv4_bin_bin_bin_1024PKhS0_PhPKiS3_i --------------------------
	.section	.nv.constant0._Z21bmv4_bin_bin_bin_1024PKhS0_PhPKiS3_i,"a",@progbits
	.sectionflags	@""
	.align	4
.nv.constant0._Z21bmv4_bin_bin_bin_1024PKhS0_PhPKiS3_i:
	.zero		940


//--------------------- .nv.constant0._Z16bmv4_bin_bin_binPKhS0_PhPKiS3_i --------------------------
	.section	.nv.constant0._Z16bmv4_bin_bin_binPKhS0_PhPKiS3_i,"a",@progbits
	.sectionflags	@""
	.align	4
.nv.constant0._Z16bmv4_bin_bin_binPKhS0_PhPKiS3_i:
	.zero		940


//--------------------- SYMBOLS --------------------------

	.type		.nv.reservedSmem.offset0,@object
	.size		.nv.reservedSmem.offset0,0x4
	.type		.nv.reservedSmem.cap,@object
	.size		.nv.reservedSmem.cap,0x4
